	.target	sm_103a

	.elftype	@"ET_EXEC"


//--------------------- .note.nv.tkinfo           --------------------------
	.section	.note.nv.tkinfo,"",@"SHT_NOTE"
	.sectionflags	@"SHF_NOTE_NV_TKINFO"
	.tkinfo
        /*0018*/ 	.word	0x00000002
        /*0030*/ 	.string	""
        /*0030*/ 	.string	"ptxas"
        /*0030*/ 	.string	"Cuda compilation tools, release 13.0, V13.0.88"
        /*0030*/ 	.string	"Build cuda_13.0.r13.0/compiler.36424714_0"
        /*0030*/ 	.string	"-arch sm_103a -m 64 "



//--------------------- .note.nv.cuinfo           --------------------------
	.section	.note.nv.cuinfo,"",@"SHT_NOTE"
	.sectionflags	@"SHF_NOTE_NV_CUINFO"
        /*0018*/ 	.short	0x0002
        /*001a*/ 	.short	0x0067
        /*001c*/ 	.short	0x0082
	.zero		2


//--------------------- .nv.info                  --------------------------
	.section	.nv.info,"",@"SHT_CUDA_INFO"
	.align	4


	//----- nvinfo : EIATTR_REGCOUNT
	.align		4
        /*0000*/ 	.byte	0x04, 0x2f
        /*0002*/ 	.short	(.L_29 - .L_28)
	.align		4
.L_28:
        /*0004*/ 	.word	index@(_Z30router_gemm_kernel_bf16_outputI13__nv_bfloat16Li128ELi8ELi1ELi256ELi7168EEvPS0_PKT_S4_)
        /*0008*/ 	.word	0x00000040


	//----- nvinfo : EIATTR_FRAME_SIZE
	.align		4
.L_29:
        /*000c*/ 	.byte	0x04, 0x11
        /*000e*/ 	.short	(.L_31 - .L_30)
	.align		4
.L_30:
        /*0010*/ 	.word	index@(_Z30router_gemm_kernel_bf16_outputI13__nv_bfloat16Li128ELi8ELi1ELi256ELi7168EEvPS0_PKT_S4_)
        /*0014*/ 	.word	0x00000000


	//----- nvinfo : EIATTR_REGCOUNT
	.align		4
.L_31:
        /*0018*/ 	.byte	0x04, 0x2f
        /*001a*/ 	.short	(.L_33 - .L_32)
	.align		4
.L_32:
        /*001c*/ 	.word	index@(_Z30router_gemm_kernel_bf16_outputI13__nv_bfloat16Li128ELi8ELi2ELi256ELi7168EEvPS0_PKT_S4_)
        /*0020*/ 	.word	0x00000060


	//----- nvinfo : EIATTR_FRAME_SIZE
	.align		4
.L_33:
        /*0024*/ 	.byte	0x04, 0x11
        /*0026*/ 	.short	(.L_35 - .L_34)
	.align		4
.L_34:
        /*0028*/ 	.word	index@(_Z30router_gemm_kernel_bf16_outputI13__nv_bfloat16Li128ELi8ELi2ELi256ELi7168EEvPS0_PKT_S4_)
        /*002c*/ 	.word	0x00000000


	//----- nvinfo : EIATTR_REGCOUNT
	.align		4
.L_35:
        /*0030*/ 	.byte	0x04, 0x2f
        /*0032*/ 	.short	(.L_37 - .L_36)
	.align		4
.L_36:
        /*0034*/ 	.word	index@(_Z30router_gemm_kernel_bf16_outputI13__nv_bfloat16Li128ELi8ELi3ELi256ELi7168EEvPS0_PKT_S4_)
        /*0038*/ 	.word	0x00000060


	//----- nvinfo : EIATTR_FRAME_SIZE
	.align		4
.L_37:
        /*003c*/ 	.byte	0x04, 0x11
        /*003e*/ 	.short	(.L_39 - .L_38)
	.align		4
.L_38:
        /*0040*/ 	.word	index@(_Z30router_gemm_kernel_bf16_outputI13__nv_bfloat16Li128ELi8ELi3ELi256ELi7168EEvPS0_PKT_S4_)
        /*0044*/ 	.word	0x00000000


	//----- nvinfo : EIATTR_REGCOUNT
	.align		4
.L_39:
        /*0048*/ 	.byte	0x04, 0x2f
        /*004a*/ 	.short	(.L_41 - .L_40)
	.align		4
.L_40:
        /*004c*/ 	.word	index@(_Z30router_gemm_kernel_bf16_outputI13__nv_bfloat16Li128ELi8ELi4ELi256ELi7168EEvPS0_PKT_S4_)
        /*0050*/ 	.word	0x00000063


	//----- nvinfo : EIATTR_FRAME_SIZE
	.align		4
.L_41:
        /*0054*/ 	.byte	0x04, 0x11
        /*0056*/ 	.short	(.L_43 - .L_42)
	.align		4
.L_42:
        /*0058*/ 	.word	index@(_Z30router_gemm_kernel_bf16_outputI13__nv_bfloat16Li128ELi8ELi4ELi256ELi7168EEvPS0_PKT_S4_)
        /*005c*/ 	.word	0x00000000


	//----- nvinfo : EIATTR_REGCOUNT
	.align		4
.L_43:
        /*0060*/ 	.byte	0x04, 0x2f
        /*0062*/ 	.short	(.L_45 - .L_44)
	.align		4
.L_44:
        /*0064*/ 	.word	index@(_Z30router_gemm_kernel_bf16_outputI13__nv_bfloat16Li128ELi8ELi5ELi256ELi7168EEvPS0_PKT_S4_)
        /*0068*/ 	.word	0x00000068


	//----- nvinfo : EIATTR_FRAME_SIZE
	.align		4
.L_45:
        /*006c*/ 	.byte	0x04, 0x11
        /*006e*/ 	.short	(.L_47 - .L_46)
	.align		4
.L_46:
        /*0070*/ 	.word	index@(_Z30router_gemm_kernel_bf16_outputI13__nv_bfloat16Li128ELi8ELi5ELi256ELi7168EEvPS0_PKT_S4_)
        /*0074*/ 	.word	0x00000000


	//----- nvinfo : EIATTR_REGCOUNT
	.align		4
.L_47:
        /*0078*/ 	.byte	0x04, 0x2f
        /*007a*/ 	.short	(.L_49 - .L_48)
	.align		4
.L_48:
        /*007c*/ 	.word	index@(_Z30router_gemm_kernel_bf16_outputI13__nv_bfloat16Li128ELi8ELi6ELi256ELi7168EEvPS0_PKT_S4_)
        /*0080*/ 	.word	0x00000066


	//----- nvinfo : EIATTR_FRAME_SIZE
	.align		4
.L_49:
        /*0084*/ 	.byte	0x04, 0x11
        /*0086*/ 	.short	(.L_51 - .L_50)
	.align		4
.L_50:
        /*0088*/ 	.word	index@(_Z30router_gemm_kernel_bf16_outputI13__nv_bfloat16Li128ELi8ELi6ELi256ELi7168EEvPS0_PKT_S4_)
        /*008c*/ 	.word	0x00000000


	//----- nvinfo : EIATTR_REGCOUNT
	.align		4
.L_51:
        /*0090*/ 	.byte	0x04, 0x2f
        /*0092*/ 	.short	(.L_53 - .L_52)
	.align		4
.L_52:
        /*0094*/ 	.word	index@(_Z30router_gemm_kernel_bf16_outputI13__nv_bfloat16Li128ELi8ELi7ELi256ELi7168EEvPS0_PKT_S4_)
        /*0098*/ 	.word	0x0000006a


	//----- nvinfo : EIATTR_FRAME_SIZE
	.align		4
.L_53:
        /*009c*/ 	.byte	0x04, 0x11
        /*009e*/ 	.short	(.L_55 - .L_54)
	.align		4
.L_54:
        /*00a0*/ 	.word	index@(_Z30router_gemm_kernel_bf16_outputI13__nv_bfloat16Li128ELi8ELi7ELi256ELi7168EEvPS0_PKT_S4_)
        /*00a4*/ 	.word	0x00000000


	//----- nvinfo : EIATTR_REGCOUNT
	.align		4
.L_55:
        /*00a8*/ 	.byte	0x04, 0x2f
        /*00aa*/ 	.short	(.L_57 - .L_56)
	.align		4
.L_56:
        /*00ac*/ 	.word	index@(_Z30router_gemm_kernel_bf16_outputI13__nv_bfloat16Li128ELi8ELi8ELi256ELi7168EEvPS0_PKT_S4_)
        /*00b0*/ 	.word	0x00000065


	//----- nvinfo : EIATTR_FRAME_SIZE
	.align		4
.L_57:
        /*00b4*/ 	.byte	0x04, 0x11
        /*00b6*/ 	.short	(.L_59 - .L_58)
	.align		4
.L_58:
        /*00b8*/ 	.word	index@(_Z30router_gemm_kernel_bf16_outputI13__nv_bfloat16Li128ELi8ELi8ELi256ELi7168EEvPS0_PKT_S4_)
        /*00bc*/ 	.word	0x00000000


	//----- nvinfo : EIATTR_REGCOUNT
	.align		4
.L_59:
        /*00c0*/ 	.byte	0x04, 0x2f
        /*00c2*/ 	.short	(.L_61 - .L_60)
	.align		4
.L_60:
        /*00c4*/ 	.word	index@(_Z30router_gemm_kernel_bf16_outputI13__nv_bfloat16Li128ELi8ELi9ELi256ELi7168EEvPS0_PKT_S4_)
        /*00c8*/ 	.word	0x00000040


	//----- nvinfo : EIATTR_FRAME_SIZE
	.align		4
.L_61:
        /*00cc*/ 	.byte	0x04, 0x11
        /*00ce*/ 	.short	(.L_63 - .L_62)
	.align		4
.L_62:
        /*00d0*/ 	.word	index@(_Z30router_gemm_kernel_bf16_outputI13__nv_bfloat16Li128ELi8ELi9ELi256ELi7168EEvPS0_PKT_S4_)
        /*00d4*/ 	.word	0x00000020


	//----- nvinfo : EIATTR_REGCOUNT
	.align		4
.L_63:
        /*00d8*/ 	.byte	0x04, 0x2f
        /*00da*/ 	.short	(.L_65 - .L_64)
	.align		4
.L_64:
        /*00dc*/ 	.word	index@(_Z30router_gemm_kernel_bf16_outputI13__nv_bfloat16Li128ELi8ELi10ELi256ELi7168EEvPS0_PKT_S4_)
        /*00e0*/ 	.word	0x00000044


	//----- nvinfo : EIATTR_FRAME_SIZE
	.align		4
.L_65:
        /*00e4*/ 	.byte	0x04, 0x11
        /*00e6*/ 	.short	(.L_67 - .L_66)
	.align		4
.L_66:
        /*00e8*/ 	.word	index@(_Z30router_gemm_kernel_bf16_outputI13__nv_bfloat16Li128ELi8ELi10ELi256ELi7168EEvPS0_PKT_S4_)
        /*00ec*/ 	.word	0x00000020


	//----- nvinfo : EIATTR_REGCOUNT
	.align		4
.L_67:
        /*00f0*/ 	.byte	0x04, 0x2f
        /*00f2*/ 	.short	(.L_69 - .L_68)
	.align		4
.L_68:
        /*00f4*/ 	.word	index@(_Z30router_gemm_kernel_bf16_outputI13__nv_bfloat16Li128ELi8ELi11ELi256ELi7168EEvPS0_PKT_S4_)
        /*00f8*/ 	.word	0x00000048


	//----- nvinfo : EIATTR_FRAME_SIZE
	.align		4
.L_69:
        /*00fc*/ 	.byte	0x04, 0x11
        /*00fe*/ 	.short	(.L_71 - .L_70)
	.align		4
.L_70:
        /*0100*/ 	.word	index@(_Z30router_gemm_kernel_bf16_outputI13__nv_bfloat16Li128ELi8ELi11ELi256ELi7168EEvPS0_PKT_S4_)
        /*0104*/ 	.word	0x00000020


	//----- nvinfo : EIATTR_REGCOUNT
	.align		4
.L_71:
        /*0108*/ 	.byte	0x04, 0x2f
        /*010a*/ 	.short	(.L_73 - .L_72)
	.align		4
.L_72:
        /*010c*/ 	.word	index@(_Z30router_gemm_kernel_bf16_outputI13__nv_bfloat16Li128ELi8ELi12ELi256ELi7168EEvPS0_PKT_S4_)
        /*0110*/ 	.word	0x0000004e


	//----- nvinfo : EIATTR_FRAME_SIZE
	.align		4
.L_73:
        /*0114*/ 	.byte	0x04, 0x11
        /*0116*/ 	.short	(.L_75 - .L_74)
	.align		4
.L_74:
        /*0118*/ 	.word	index@(_Z30router_gemm_kernel_bf16_outputI13__nv_bfloat16Li128ELi8ELi12ELi256ELi7168EEvPS0_PKT_S4_)
        /*011c*/ 	.word	0x00000020


	//----- nvinfo : EIATTR_REGCOUNT
	.align		4
.L_75:
        /*0120*/ 	.byte	0x04, 0x2f
        /*0122*/ 	.short	(.L_77 - .L_76)
	.align		4
.L_76:
        /*0124*/ 	.word	index@(_Z30router_gemm_kernel_bf16_outputI13__nv_bfloat16Li128ELi8ELi13ELi256ELi7168EEvPS0_PKT_S4_)
        /*0128*/ 	.word	0x00000050


	//----- nvinfo : EIATTR_FRAME_SIZE
	.align		4
.L_77:
        /*012c*/ 	.byte	0x04, 0x11
        /*012e*/ 	.short	(.L_79 - .L_78)
	.align		4
.L_78:
        /*0130*/ 	.word	index@(_Z30router_gemm_kernel_bf16_outputI13__nv_bfloat16Li128ELi8ELi13ELi256ELi7168EEvPS0_PKT_S4_)
        /*0134*/ 	.word	0x00000020


	//----- nvinfo : EIATTR_REGCOUNT
	.align		4
.L_79:
        /*0138*/ 	.byte	0x04, 0x2f
        /*013a*/ 	.short	(.L_81 - .L_80)
	.align		4
.L_80:
        /*013c*/ 	.word	index@(_Z30router_gemm_kernel_bf16_outputI13__nv_bfloat16Li128ELi8ELi14ELi256ELi7168EEvPS0_PKT_S4_)
        /*0140*/ 	.word	0x00000059


	//----- nvinfo : EIATTR_FRAME_SIZE
	.align		4
.L_81:
        /*0144*/ 	.byte	0x04, 0x11
        /*0146*/ 	.short	(.L_83 - .L_82)
	.align		4
.L_82:
        /*0148*/ 	.word	index@(_Z30router_gemm_kernel_bf16_outputI13__nv_bfloat16Li128ELi8ELi14ELi256ELi7168EEvPS0_PKT_S4_)
        /*014c*/ 	.word	0x00000020


	//----- nvinfo : EIATTR_REGCOUNT
	.align		4
.L_83:
        /*0150*/ 	.byte	0x04, 0x2f
        /*0152*/ 	.short	(.L_85 - .L_84)
	.align		4
.L_84:
        /*0154*/ 	.word	index@(_Z30router_gemm_kernel_bf16_outputI13__nv_bfloat16Li128ELi8ELi15ELi256ELi7168EEvPS0_PKT_S4_)
        /*0158*/ 	.word	0x0000005f


	//----- nvinfo : EIATTR_FRAME_SIZE
	.align		4
.L_85:
        /*015c*/ 	.byte	0x04, 0x11
        /*015e*/ 	.short	(.L_87 - .L_86)
	.align		4
.L_86:
        /*0160*/ 	.word	index@(_Z30router_gemm_kernel_bf16_outputI13__nv_bfloat16Li128ELi8ELi15ELi256ELi7168EEvPS0_PKT_S4_)
        /*0164*/ 	.word	0x00000020


	//----- nvinfo : EIATTR_REGCOUNT
	.align		4
.L_87:
        /*0168*/ 	.byte	0x04, 0x2f
        /*016a*/ 	.short	(.L_89 - .L_88)
	.align		4
.L_88:
        /*016c*/ 	.word	index@(_Z30router_gemm_kernel_bf16_outputI13__nv_bfloat16Li128ELi8ELi16ELi256ELi7168EEvPS0_PKT_S4_)
        /*0170*/ 	.word	0x00000060


	//----- nvinfo : EIATTR_FRAME_SIZE
	.align		4
.L_89:
        /*0174*/ 	.byte	0x04, 0x11
        /*0176*/ 	.short	(.L_91 - .L_90)
	.align		4
.L_90:
        /*0178*/ 	.word	index@(_Z30router_gemm_kernel_bf16_outputI13__nv_bfloat16Li128ELi8ELi16ELi256ELi7168EEvPS0_PKT_S4_)
        /*017c*/ 	.word	0x00000020


	//----- nvinfo : EIATTR_REGCOUNT
	.align		4
.L_91:
        /*0180*/ 	.byte	0x04, 0x2f
        /*0182*/ 	.short	(.L_93 - .L_92)
	.align		4
.L_92:
        /*0184*/ 	.word	index@(_Z30router_gemm_kernel_bf16_outputI13__nv_bfloat16Li128ELi8ELi1ELi384ELi7168EEvPS0_PKT_S4_)
        /*0188*/ 	.word	0x00000040


	//----- nvinfo : EIATTR_FRAME_SIZE
	.align		4
.L_93:
        /*018c*/ 	.byte	0x04, 0x11
        /*018e*/ 	.short	(.L_95 - .L_94)
	.align		4
.L_94:
        /*0190*/ 	.word	index@(_Z30router_gemm_kernel_bf16_outputI13__nv_bfloat16Li128ELi8ELi1ELi384ELi7168EEvPS0_PKT_S4_)
        /*0194*/ 	.word	0x00000000


	//----- nvinfo : EIATTR_REGCOUNT
	.align		4
.L_95:
        /*0198*/ 	.byte	0x04, 0x2f
        /*019a*/ 	.short	(.L_97 - .L_96)
	.align		4
.L_96:
        /*019c*/ 	.word	index@(_Z30router_gemm_kernel_bf16_outputI13__nv_bfloat16Li128ELi8ELi2ELi384ELi7168EEvPS0_PKT_S4_)
        /*01a0*/ 	.word	0x00000060


	//----- nvinfo : EIATTR_FRAME_SIZE
	.align		4
.L_97:
        /*01a4*/ 	.byte	0x04, 0x11
        /*01a6*/ 	.short	(.L_99 - .L_98)
	.align		4
.L_98:
        /*01a8*/ 	.word	index@(_Z30router_gemm_kernel_bf16_outputI13__nv_bfloat16Li128ELi8ELi2ELi384ELi7168EEvPS0_PKT_S4_)
        /*01ac*/ 	.word	0x00000000


	//----- nvinfo : EIATTR_REGCOUNT
	.align		4
.L_99:
        /*01b0*/ 	.byte	0x04, 0x2f
        /*01b2*/ 	.short	(.L_101 - .L_100)
	.align		4
.L_100:
        /*01b4*/ 	.word	index@(_Z30router_gemm_kernel_bf16_outputI13__nv_bfloat16Li128ELi8ELi3ELi384ELi7168EEvPS0_PKT_S4_)
        /*01b8*/ 	.word	0x00000060


	//----- nvinfo : EIATTR_FRAME_SIZE
	.align		4
.L_101:
        /*01bc*/ 	.byte	0x04, 0x11
        /*01be*/ 	.short	(.L_103 - .L_102)
	.align		4
.L_102:
        /*01c0*/ 	.word	index@(_Z30router_gemm_kernel_bf16_outputI13__nv_bfloat16Li128ELi8ELi3ELi384ELi7168EEvPS0_PKT_S4_)
        /*01c4*/ 	.word	0x00000000


	//----- nvinfo : EIATTR_REGCOUNT
	.align		4
.L_103:
        /*01c8*/ 	.byte	0x04, 0x2f
        /*01ca*/ 	.short	(.L_105 - .L_104)
	.align		4
.L_104:
        /*01cc*/ 	.word	index@(_Z30router_gemm_kernel_bf16_outputI13__nv_bfloat16Li128ELi8ELi4ELi384ELi7168EEvPS0_PKT_S4_)
        /*01d0*/ 	.word	0x00000063


	//----- nvinfo : EIATTR_FRAME_SIZE
	.align		4
.L_105:
        /*01d4*/ 	.byte	0x04, 0x11
        /*01d6*/ 	.short	(.L_107 - .L_106)
	.align		4
.L_106:
        /*01d8*/ 	.word	index@(_Z30router_gemm_kernel_bf16_outputI13__nv_bfloat16Li128ELi8ELi4ELi384ELi7168EEvPS0_PKT_S4_)
        /*01dc*/ 	.word	0x00000000


	//----- nvinfo : EIATTR_REGCOUNT
	.align		4
.L_107:
        /*01e0*/ 	.byte	0x04, 0x2f
        /*01e2*/ 	.short	(.L_109 - .L_108)
	.align		4
.L_108:
        /*01e4*/ 	.word	index@(_Z30router_gemm_kernel_bf16_outputI13__nv_bfloat16Li128ELi8ELi5ELi384ELi7168EEvPS0_PKT_S4_)
        /*01e8*/ 	.word	0x00000068


	//----- nvinfo : EIATTR_FRAME_SIZE
	.align		4
.L_109:
        /*01ec*/ 	.byte	0x04, 0x11
        /*01ee*/ 	.short	(.L_111 - .L_110)
	.align		4
.L_110:
        /*01f0*/ 	.word	index@(_Z30router_gemm_kernel_bf16_outputI13__nv_bfloat16Li128ELi8ELi5ELi384ELi7168EEvPS0_PKT_S4_)
        /*01f4*/ 	.word	0x00000000


	//----- nvinfo : EIATTR_REGCOUNT
	.align		4
.L_111:
        /*01f8*/ 	.byte	0x04, 0x2f
        /*01fa*/ 	.short	(.L_113 - .L_112)
	.align		4
.L_112:
        /*01fc*/ 	.word	index@(_Z30router_gemm_kernel_bf16_outputI13__nv_bfloat16Li128ELi8ELi6ELi384ELi7168EEvPS0_PKT_S4_)
        /*0200*/ 	.word	0x00000066


	//----- nvinfo : EIATTR_FRAME_SIZE
	.align		4
.L_113:
        /*0204*/ 	.byte	0x04, 0x11
        /*0206*/ 	.short	(.L_115 - .L_114)
	.align		4
.L_114:
        /*0208*/ 	.word	index@(_Z30router_gemm_kernel_bf16_outputI13__nv_bfloat16Li128ELi8ELi6ELi384ELi7168EEvPS0_PKT_S4_)
        /*020c*/ 	.word	0x00000000


	//----- nvinfo : EIATTR_REGCOUNT
	.align		4
.L_115:
        /*0210*/ 	.byte	0x04, 0x2f
        /*0212*/ 	.short	(.L_117 - .L_116)
	.align		4
.L_116:
        /*0214*/ 	.word	index@(_Z30router_gemm_kernel_bf16_outputI13__nv_bfloat16Li128ELi8ELi7ELi384ELi7168EEvPS0_PKT_S4_)
        /*0218*/ 	.word	0x0000006a


	//----- nvinfo : EIATTR_FRAME_SIZE
	.align		4
.L_117:
        /*021c*/ 	.byte	0x04, 0x11
        /*021e*/ 	.short	(.L_119 - .L_118)
	.align		4
.L_118:
        /*0220*/ 	.word	index@(_Z30router_gemm_kernel_bf16_outputI13__nv_bfloat16Li128ELi8ELi7ELi384ELi7168EEvPS0_PKT_S4_)
        /*0224*/ 	.word	0x00000000


	//----- nvinfo : EIATTR_REGCOUNT
	.align		4
.L_119:
        /*0228*/ 	.byte	0x04, 0x2f
        /*022a*/ 	.short	(.L_121 - .L_120)
	.align		4
.L_120:
        /*022c*/ 	.word	index@(_Z30router_gemm_kernel_bf16_outputI13__nv_bfloat16Li128ELi8ELi8ELi384ELi7168EEvPS0_PKT_S4_)
        /*0230*/ 	.word	0x00000065


	//----- nvinfo : EIATTR_FRAME_SIZE
	.align		4
.L_121:
        /*0234*/ 	.byte	0x04, 0x11
        /*0236*/ 	.short	(.L_123 - .L_122)
	.align		4
.L_122:
        /*0238*/ 	.word	index@(_Z30router_gemm_kernel_bf16_outputI13__nv_bfloat16Li128ELi8ELi8ELi384ELi7168EEvPS0_PKT_S4_)
        /*023c*/ 	.word	0x00000000


	//----- nvinfo : EIATTR_REGCOUNT
	.align		4
.L_123:
        /*0240*/ 	.byte	0x04, 0x2f
        /*0242*/ 	.short	(.L_125 - .L_124)
	.align		4
.L_124:
        /*0244*/ 	.word	index@(_Z30router_gemm_kernel_bf16_outputI13__nv_bfloat16Li128ELi8ELi9ELi384ELi7168EEvPS0_PKT_S4_)
        /*0248*/ 	.word	0x00000040


	//----- nvinfo : EIATTR_FRAME_SIZE
	.align		4
.L_125:
        /*024c*/ 	.byte	0x04, 0x11
        /*024e*/ 	.short	(.L_127 - .L_126)
	.align		4
.L_126:
        /*0250*/ 	.word	index@(_Z30router_gemm_kernel_bf16_outputI13__nv_bfloat16Li128ELi8ELi9ELi384ELi7168EEvPS0_PKT_S4_)
        /*0254*/ 	.word	0x00000020


	//----- nvinfo : EIATTR_REGCOUNT
	.align		4
.L_127:
        /*0258*/ 	.byte	0x04, 0x2f
        /*025a*/ 	.short	(.L_129 - .L_128)
	.align		4
.L_128:
        /*025c*/ 	.word	index@(_Z30router_gemm_kernel_bf16_outputI13__nv_bfloat16Li128ELi8ELi10ELi384ELi7168EEvPS0_PKT_S4_)
        /*0260*/ 	.word	0x00000044


	//----- nvinfo : EIATTR_FRAME_SIZE
	.align		4
.L_129:
        /*0264*/ 	.byte	0x04, 0x11
        /*0266*/ 	.short	(.L_131 - .L_130)
	.align		4
.L_130:
        /*0268*/ 	.word	index@(_Z30router_gemm_kernel_bf16_outputI13__nv_bfloat16Li128ELi8ELi10ELi384ELi7168EEvPS0_PKT_S4_)
        /*026c*/ 	.word	0x00000020


	//----- nvinfo : EIATTR_REGCOUNT
	.align		4
.L_131:
        /*0270*/ 	.byte	0x04, 0x2f
        /*0272*/ 	.short	(.L_133 - .L_132)
	.align		4
.L_132:
        /*0274*/ 	.word	index@(_Z30router_gemm_kernel_bf16_outputI13__nv_bfloat16Li128ELi8ELi11ELi384ELi7168EEvPS0_PKT_S4_)
        /*0278*/ 	.word	0x00000048


	//----- nvinfo : EIATTR_FRAME_SIZE
	.align		4
.L_133:
        /*027c*/ 	.byte	0x04, 0x11
        /*027e*/ 	.short	(.L_135 - .L_134)
	.align		4
.L_134:
        /*0280*/ 	.word	index@(_Z30router_gemm_kernel_bf16_outputI13__nv_bfloat16Li128ELi8ELi11ELi384ELi7168EEvPS0_PKT_S4_)
        /*0284*/ 	.word	0x00000020


	//----- nvinfo : EIATTR_REGCOUNT
	.align		4
.L_135:
        /*0288*/ 	.byte	0x04, 0x2f
        /*028a*/ 	.short	(.L_137 - .L_136)
	.align		4
.L_136:
        /*028c*/ 	.word	index@(_Z30router_gemm_kernel_bf16_outputI13__nv_bfloat16Li128ELi8ELi12ELi384ELi7168EEvPS0_PKT_S4_)
        /*0290*/ 	.word	0x0000004e


	//----- nvinfo : EIATTR_FRAME_SIZE
	.align		4
.L_137:
        /*0294*/ 	.byte	0x04, 0x11
        /*0296*/ 	.short	(.L_139 - .L_138)
	.align		4
.L_138:
        /*0298*/ 	.word	index@(_Z30router_gemm_kernel_bf16_outputI13__nv_bfloat16Li128ELi8ELi12ELi384ELi7168EEvPS0_PKT_S4_)
        /*029c*/ 	.word	0x00000020


	//----- nvinfo : EIATTR_REGCOUNT
	.align		4
.L_139:
        /*02a0*/ 	.byte	0x04, 0x2f
        /*02a2*/ 	.short	(.L_141 - .L_140)
	.align		4
.L_140:
        /*02a4*/ 	.word	index@(_Z30router_gemm_kernel_bf16_outputI13__nv_bfloat16Li128ELi8ELi13ELi384ELi7168EEvPS0_PKT_S4_)
        /*02a8*/ 	.word	0x00000050


	//----- nvinfo : EIATTR_FRAME_SIZE
	.align		4
.L_141:
        /*02ac*/ 	.byte	0x04, 0x11
        /*02ae*/ 	.short	(.L_143 - .L_142)
	.align		4
.L_142:
        /*02b0*/ 	.word	index@(_Z30router_gemm_kernel_bf16_outputI13__nv_bfloat16Li128ELi8ELi13ELi384ELi7168EEvPS0_PKT_S4_)
        /*02b4*/ 	.word	0x00000020


	//----- nvinfo : EIATTR_REGCOUNT
	.align		4
.L_143:
        /*02b8*/ 	.byte	0x04, 0x2f
        /*02ba*/ 	.short	(.L_145 - .L_144)
	.align		4
.L_144:
        /*02bc*/ 	.word	index@(_Z30router_gemm_kernel_bf16_outputI13__nv_bfloat16Li128ELi8ELi14ELi384ELi7168EEvPS0_PKT_S4_)
        /*02c0*/ 	.word	0x00000059


	//----- nvinfo : EIATTR_FRAME_SIZE
	.align		4
.L_145:
        /*02c4*/ 	.byte	0x04, 0x11
        /*02c6*/ 	.short	(.L_147 - .L_146)
	.align		4
.L_146:
        /*02c8*/ 	.word	index@(_Z30router_gemm_kernel_bf16_outputI13__nv_bfloat16Li128ELi8ELi14ELi384ELi7168EEvPS0_PKT_S4_)
        /*02cc*/ 	.word	0x00000020


	//----- nvinfo : EIATTR_REGCOUNT
	.align		4
.L_147:
        /*02d0*/ 	.byte	0x04, 0x2f
        /*02d2*/ 	.short	(.L_149 - .L_148)
	.align		4
.L_148:
        /*02d4*/ 	.word	index@(_Z30router_gemm_kernel_bf16_outputI13__nv_bfloat16Li128ELi8ELi15ELi384ELi7168EEvPS0_PKT_S4_)
        /*02d8*/ 	.word	0x0000005f


	//----- nvinfo : EIATTR_FRAME_SIZE
	.align		4
.L_149:
        /*02dc*/ 	.byte	0x04, 0x11
        /*02de*/ 	.short	(.L_151 - .L_150)
	.align		4
.L_150:
        /*02e0*/ 	.word	index@(_Z30router_gemm_kernel_bf16_outputI13__nv_bfloat16Li128ELi8ELi15ELi384ELi7168EEvPS0_PKT_S4_)
        /*02e4*/ 	.word	0x00000020


	//----- nvinfo : EIATTR_REGCOUNT
	.align		4
.L_151:
        /*02e8*/ 	.byte	0x04, 0x2f
        /*02ea*/ 	.short	(.L_153 - .L_152)
	.align		4
.L_152:
        /*02ec*/ 	.word	index@(_Z30router_gemm_kernel_bf16_outputI13__nv_bfloat16Li128ELi8ELi16ELi384ELi7168EEvPS0_PKT_S4_)
        /*02f0*/ 	.word	0x00000060


	//----- nvinfo : EIATTR_FRAME_SIZE
	.align		4
.L_153:
        /*02f4*/ 	.byte	0x04, 0x11
        /*02f6*/ 	.short	(.L_155 - .L_154)
	.align		4
.L_154:
        /*02f8*/ 	.word	index@(_Z30router_gemm_kernel_bf16_outputI13__nv_bfloat16Li128ELi8ELi16ELi384ELi7168EEvPS0_PKT_S4_)
        /*02fc*/ 	.word	0x00000020


	//----- nvinfo : EIATTR_MIN_STACK_SIZE
	.align		4
.L_155:
        /*0300*/ 	.byte	0x04, 0x12
        /*0302*/ 	.short	(.L_157 - .L_156)
	.align		4
.L_156:
        /*0304*/ 	.word	index@(_Z30router_gemm_kernel_bf16_outputI13__nv_bfloat16Li128ELi8ELi16ELi384ELi7168EEvPS0_PKT_S4_)
        /*0308*/ 	.word	0x00000020


	//----- nvinfo : EIATTR_MIN_STACK_SIZE
	.align		4
.L_157:
        /*030c*/ 	.byte	0x04, 0x12
        /*030e*/ 	.short	(.L_159 - .L_158)
	.align		4
.L_158:
        /*0310*/ 	.word	index@(_Z30router_gemm_kernel_bf16_outputI13__nv_bfloat16Li128ELi8ELi15ELi384ELi7168EEvPS0_PKT_S4_)
        /*0314*/ 	.word	0x00000020


	//----- nvinfo : EIATTR_MIN_STACK_SIZE
	.align		4
.L_159:
        /*0318*/ 	.byte	0x04, 0x12
        /*031a*/ 	.short	(.L_161 - .L_160)
	.align		4
.L_160:
        /*031c*/ 	.word	index@(_Z30router_gemm_kernel_bf16_outputI13__nv_bfloat16Li128ELi8ELi14ELi384ELi7168EEvPS0_PKT_S4_)
        /*0320*/ 	.word	0x00000020


	//----- nvinfo : EIATTR_MIN_STACK_SIZE
	.align		4
.L_161:
        /*0324*/ 	.byte	0x04, 0x12
        /*0326*/ 	.short	(.L_163 - .L_162)
	.align		4
.L_162:
        /*0328*/ 	.word	index@(_Z30router_gemm_kernel_bf16_outputI13__nv_bfloat16Li128ELi8ELi13ELi384ELi7168EEvPS0_PKT_S4_)
        /*032c*/ 	.word	0x00000020


	//----- nvinfo : EIATTR_MIN_STACK_SIZE
	.align		4
.L_163:
        /*0330*/ 	.byte	0x04, 0x12
        /*0332*/ 	.short	(.L_165 - .L_164)
	.align		4
.L_164:
        /*0334*/ 	.word	index@(_Z30router_gemm_kernel_bf16_outputI13__nv_bfloat16Li128ELi8ELi12ELi384ELi7168EEvPS0_PKT_S4_)
        /*0338*/ 	.word	0x00000020


	//----- nvinfo : EIATTR_MIN_STACK_SIZE
	.align		4
.L_165:
        /*033c*/ 	.byte	0x04, 0x12
        /*033e*/ 	.short	(.L_167 - .L_166)
	.align		4
.L_166:
        /*0340*/ 	.word	index@(_Z30router_gemm_kernel_bf16_outputI13__nv_bfloat16Li128ELi8ELi11ELi384ELi7168EEvPS0_PKT_S4_)
        /*0344*/ 	.word	0x00000020


	//----- nvinfo : EIATTR_MIN_STACK_SIZE
	.align		4
.L_167:
        /*0348*/ 	.byte	0x04, 0x12
        /*034a*/ 	.short	(.L_169 - .L_168)
	.align		4
.L_168:
        /*034c*/ 	.word	index@(_Z30router_gemm_kernel_bf16_outputI13__nv_bfloat16Li128ELi8ELi10ELi384ELi7168EEvPS0_PKT_S4_)
        /*0350*/ 	.word	0x00000020


	//----- nvinfo : EIATTR_MIN_STACK_SIZE
	.align		4
.L_169:
        /*0354*/ 	.byte	0x04, 0x12
        /*0356*/ 	.short	(.L_171 - .L_170)
	.align		4
.L_170:
        /*0358*/ 	.word	index@(_Z30router_gemm_kernel_bf16_outputI13__nv_bfloat16Li128ELi8ELi9ELi384ELi7168EEvPS0_PKT_S4_)
        /*035c*/ 	.word	0x00000020


	//----- nvinfo : EIATTR_MIN_STACK_SIZE
	.align		4
.L_171:
        /*0360*/ 	.byte	0x04, 0x12
        /*0362*/ 	.short	(.L_173 - .L_172)
	.align		4
.L_172:
        /*0364*/ 	.word	index@(_Z30router_gemm_kernel_bf16_outputI13__nv_bfloat16Li128ELi8ELi8ELi384ELi7168EEvPS0_PKT_S4_)
        /*0368*/ 	.word	0x00000000


	//----- nvinfo : EIATTR_MIN_STACK_SIZE
	.align		4
.L_173:
        /*036c*/ 	.byte	0x04, 0x12
        /*036e*/ 	.short	(.L_175 - .L_174)
	.align		4
.L_174:
        /*0370*/ 	.word	index@(_Z30router_gemm_kernel_bf16_outputI13__nv_bfloat16Li128ELi8ELi7ELi384ELi7168EEvPS0_PKT_S4_)
        /*0374*/ 	.word	0x00000000


	//----- nvinfo : EIATTR_MIN_STACK_SIZE
	.align		4
.L_175:
        /*0378*/ 	.byte	0x04, 0x12
        /*037a*/ 	.short	(.L_177 - .L_176)
	.align		4
.L_176:
        /*037c*/ 	.word	index@(_Z30router_gemm_kernel_bf16_outputI13__nv_bfloat16Li128ELi8ELi6ELi384ELi7168EEvPS0_PKT_S4_)
        /*0380*/ 	.word	0x00000000


	//----- nvinfo : EIATTR_MIN_STACK_SIZE
	.align		4
.L_177:
        /*0384*/ 	.byte	0x04, 0x12
        /*0386*/ 	.short	(.L_179 - .L_178)
	.align		4
.L_178:
        /*0388*/ 	.word	index@(_Z30router_gemm_kernel_bf16_outputI13__nv_bfloat16Li128ELi8ELi5ELi384ELi7168EEvPS0_PKT_S4_)
        /*038c*/ 	.word	0x00000000


	//----- nvinfo : EIATTR_MIN_STACK_SIZE
	.align		4
.L_179:
        /*0390*/ 	.byte	0x04, 0x12
        /*0392*/ 	.short	(.L_181 - .L_180)
	.align		4
.L_180:
        /*0394*/ 	.word	index@(_Z30router_gemm_kernel_bf16_outputI13__nv_bfloat16Li128ELi8ELi4ELi384ELi7168EEvPS0_PKT_S4_)
        /*0398*/ 	.word	0x00000000


	//----- nvinfo : EIATTR_MIN_STACK_SIZE
	.align		4
.L_181:
        /*039c*/ 	.byte	0x04, 0x12
        /*039e*/ 	.short	(.L_183 - .L_182)
	.align		4
.L_182:
        /*03a0*/ 	.word	index@(_Z30router_gemm_kernel_bf16_outputI13__nv_bfloat16Li128ELi8ELi3ELi384ELi7168EEvPS0_PKT_S4_)
        /*03a4*/ 	.word	0x00000000


	//----- nvinfo : EIATTR_MIN_STACK_SIZE
	.align		4
.L_183:
        /*03a8*/ 	.byte	0x04, 0x12
        /*03aa*/ 	.short	(.L_185 - .L_184)
	.align		4
.L_184:
        /*03ac*/ 	.word	index@(_Z30router_gemm_kernel_bf16_outputI13__nv_bfloat16Li128ELi8ELi2ELi384ELi7168EEvPS0_PKT_S4_)
        /*03b0*/ 	.word	0x00000000


	//----- nvinfo : EIATTR_MIN_STACK_SIZE
	.align		4
.L_185:
        /*03b4*/ 	.byte	0x04, 0x12
        /*03b6*/ 	.short	(.L_187 - .L_186)
	.align		4
.L_186:
        /*03b8*/ 	.word	index@(_Z30router_gemm_kernel_bf16_outputI13__nv_bfloat16Li128ELi8ELi1ELi384ELi7168EEvPS0_PKT_S4_)
        /*03bc*/ 	.word	0x00000000


	//----- nvinfo : EIATTR_MIN_STACK_SIZE
	.align		4
.L_187:
        /*03c0*/ 	.byte	0x04, 0x12
        /*03c2*/ 	.short	(.L_189 - .L_188)
	.align		4
.L_188:
        /*03c4*/ 	.word	index@(_Z30router_gemm_kernel_bf16_outputI13__nv_bfloat16Li128ELi8ELi16ELi256ELi7168EEvPS0_PKT_S4_)
        /*03c8*/ 	.word	0x00000020


	//----- nvinfo : EIATTR_MIN_STACK_SIZE
	.align		4
.L_189:
        /*03cc*/ 	.byte	0x04, 0x12
        /*03ce*/ 	.short	(.L_191 - .L_190)
	.align		4
.L_190:
        /*03d0*/ 	.word	index@(_Z30router_gemm_kernel_bf16_outputI13__nv_bfloat16Li128ELi8ELi15ELi256ELi7168EEvPS0_PKT_S4_)
        /*03d4*/ 	.word	0x00000020


	//----- nvinfo : EIATTR_MIN_STACK_SIZE
	.align		4
.L_191:
        /*03d8*/ 	.byte	0x04, 0x12
        /*03da*/ 	.short	(.L_193 - .L_192)
	.align		4
.L_192:
        /*03dc*/ 	.word	index@(_Z30router_gemm_kernel_bf16_outputI13__nv_bfloat16Li128ELi8ELi14ELi256ELi7168EEvPS0_PKT_S4_)
        /*03e0*/ 	.word	0x00000020


	//----- nvinfo : EIATTR_MIN_STACK_SIZE
	.align		4
.L_193:
        /*03e4*/ 	.byte	0x04, 0x12
        /*03e6*/ 	.short	(.L_195 - .L_194)
	.align		4
.L_194:
        /*03e8*/ 	.word	index@(_Z30router_gemm_kernel_bf16_outputI13__nv_bfloat16Li128ELi8ELi13ELi256ELi7168EEvPS0_PKT_S4_)
        /*03ec*/ 	.word	0x00000020


	//----- nvinfo : EIATTR_MIN_STACK_SIZE
	.align		4
.L_195:
        /*03f0*/ 	.byte	0x04, 0x12
        /*03f2*/ 	.short	(.L_197 - .L_196)
	.align		4
.L_196:
        /*03f4*/ 	.word	index@(_Z30router_gemm_kernel_bf16_outputI13__nv_bfloat16Li128ELi8ELi12ELi256ELi7168EEvPS0_PKT_S4_)
        /*03f8*/ 	.word	0x00000020


	//----- nvinfo : EIATTR_MIN_STACK_SIZE
	.align		4
.L_197:
        /*03fc*/ 	.byte	0x04, 0x12
        /*03fe*/ 	.short	(.L_199 - .L_198)
	.align		4
.L_198:
        /*0400*/ 	.word	index@(_Z30router_gemm_kernel_bf16_outputI13__nv_bfloat16Li128ELi8ELi11ELi256ELi7168EEvPS0_PKT_S4_)
        /*0404*/ 	.word	0x00000020


	//----- nvinfo : EIATTR_MIN_STACK_SIZE
	.align		4
.L_199:
        /*0408*/ 	.byte	0x04, 0x12
        /*040a*/ 	.short	(.L_201 - .L_200)
	.align		4
.L_200:
        /*040c*/ 	.word	index@(_Z30router_gemm_kernel_bf16_outputI13__nv_bfloat16Li128ELi8ELi10ELi256ELi7168EEvPS0_PKT_S4_)
        /*0410*/ 	.word	0x00000020


	//----- nvinfo : EIATTR_MIN_STACK_SIZE
	.align		4
.L_201:
        /*0414*/ 	.byte	0x04, 0x12
        /*0416*/ 	.short	(.L_203 - .L_202)
	.align		4
.L_202:
        /*0418*/ 	.word	index@(_Z30router_gemm_kernel_bf16_outputI13__nv_bfloat16Li128ELi8ELi9ELi256ELi7168EEvPS0_PKT_S4_)
        /*041c*/ 	.word	0x00000020


	//----- nvinfo : EIATTR_MIN_STACK_SIZE
	.align		4
.L_203:
        /*0420*/ 	.byte	0x04, 0x12
        /*0422*/ 	.short	(.L_205 - .L_204)
	.align		4
.L_204:
        /*0424*/ 	.word	index@(_Z30router_gemm_kernel_bf16_outputI13__nv_bfloat16Li128ELi8ELi8ELi256ELi7168EEvPS0_PKT_S4_)
        /*0428*/ 	.word	0x00000000


	//----- nvinfo : EIATTR_MIN_STACK_SIZE
	.align		4
.L_205:
        /*042c*/ 	.byte	0x04, 0x12
        /*042e*/ 	.short	(.L_207 - .L_206)
	.align		4
.L_206:
        /*0430*/ 	.word	index@(_Z30router_gemm_kernel_bf16_outputI13__nv_bfloat16Li128ELi8ELi7ELi256ELi7168EEvPS0_PKT_S4_)
        /*0434*/ 	.word	0x00000000


	//----- nvinfo : EIATTR_MIN_STACK_SIZE
	.align		4
.L_207:
        /*0438*/ 	.byte	0x04, 0x12
        /*043a*/ 	.short	(.L_209 - .L_208)
	.align		4
.L_208:
        /*043c*/ 	.word	index@(_Z30router_gemm_kernel_bf16_outputI13__nv_bfloat16Li128ELi8ELi6ELi256ELi7168EEvPS0_PKT_S4_)
        /*0440*/ 	.word	0x00000000


	//----- nvinfo : EIATTR_MIN_STACK_SIZE
	.align		4
.L_209:
        /*0444*/ 	.byte	0x04, 0x12
        /*0446*/ 	.short	(.L_211 - .L_210)
	.align		4
.L_210:
        /*0448*/ 	.word	index@(_Z30router_gemm_kernel_bf16_outputI13__nv_bfloat16Li128ELi8ELi5ELi256ELi7168EEvPS0_PKT_S4_)
        /*044c*/ 	.word	0x00000000


	//----- nvinfo : EIATTR_MIN_STACK_SIZE
	.align		4
.L_211:
        /*0450*/ 	.byte	0x04, 0x12
        /*0452*/ 	.short	(.L_213 - .L_212)
	.align		4
.L_212:
        /*0454*/ 	.word	index@(_Z30router_gemm_kernel_bf16_outputI13__nv_bfloat16Li128ELi8ELi4ELi256ELi7168EEvPS0_PKT_S4_)
        /*0458*/ 	.word	0x00000000


	//----- nvinfo : EIATTR_MIN_STACK_SIZE
	.align		4
.L_213:
        /*045c*/ 	.byte	0x04, 0x12
        /*045e*/ 	.short	(.L_215 - .L_214)
	.align		4
.L_214:
        /*0460*/ 	.word	index@(_Z30router_gemm_kernel_bf16_outputI13__nv_bfloat16Li128ELi8ELi3ELi256ELi7168EEvPS0_PKT_S4_)
        /*0464*/ 	.word	0x00000000


	//----- nvinfo : EIATTR_MIN_STACK_SIZE
	.align		4
.L_215:
        /*0468*/ 	.byte	0x04, 0x12
        /*046a*/ 	.short	(.L_217 - .L_216)
	.align		4
.L_216:
        /*046c*/ 	.word	index@(_Z30router_gemm_kernel_bf16_outputI13__nv_bfloat16Li128ELi8ELi2ELi256ELi7168EEvPS0_PKT_S4_)
        /*0470*/ 	.word	0x00000000


	//----- nvinfo : EIATTR_MIN_STACK_SIZE
	.align		4
.L_217:
        /*0474*/ 	.byte	0x04, 0x12
        /*0476*/ 	.short	(.L_219 - .L_218)
	.align		4
.L_218:
        /*0478*/ 	.word	index@(_Z30router_gemm_kernel_bf16_outputI13__nv_bfloat16Li128ELi8ELi1ELi256ELi7168EEvPS0_PKT_S4_)
        /*047c*/ 	.word	0x00000000
.L_219:


//--------------------- .nv.compat                --------------------------
	.section	.nv.compat,"",@"SHT_CUDA_COMPAT_INFO"
	.align	4
        /*0000*/ 	.byte	0x02, 0x09, 0x01, 0x00, 0x02, 0x02, 0x01, 0x00, 0x02, 0x05, 0x05, 0x00, 0x03, 0x07, 0x01, 0x01
        /*0010*/ 	.byte	0x02, 0x03, 0x00, 0x00, 0x02, 0x06, 0x01, 0x00, 0x04, 0x0b, 0x08, 0x00, 0x00, 0x00, 0x00, 0x00
        /*0020*/ 	.byte	0x00, 0x00, 0x00, 0x00


//--------------------- .nv.info._Z30router_gemm_kernel_bf16_outputI13__nv_bfloat16Li128ELi8ELi16ELi384ELi7168EEvPS0_PKT_S4_ --------------------------
	.section	.nv.info._Z30router_gemm_kernel_bf16_outputI13__nv_bfloat16Li128ELi8ELi16ELi384ELi7168EEvPS0_PKT_S4_,"",@"SHT_CUDA_INFO"
	.sectionflags	@""
	.align	4


	//----- nvinfo : EIATTR_CUDA_API_VERSION
	.align		4
        /*0000*/ 	.byte	0x04, 0x37
        /*0002*/ 	.short	(.L_221 - .L_220)
.L_220:
        /*0004*/ 	.word	0x00000082


	//----- nvinfo : EIATTR_KPARAM_INFO
	.align		4
.L_221:
        /*0008*/ 	.byte	0x04, 0x17
        /*000a*/ 	.short	(.L_223 - .L_222)
.L_222:
        /*000c*/ 	.word	0x00000000
        /*0010*/ 	.short	0x0002
        /*0012*/ 	.short	0x0010
        /*0014*/ 	.byte	0x00, 0xf5, 0x21, 0x00


	//----- nvinfo : EIATTR_KPARAM_INFO
	.align		4
.L_223:
        /*0018*/ 	.byte	0x04, 0x17
        /*001a*/ 	.short	(.L_225 - .L_224)
.L_224:
        /*001c*/ 	.word	0x00000000
        /*0020*/ 	.short	0x0001
        /*0022*/ 	.short	0x0008
        /*0024*/ 	.byte	0x00, 0xf5, 0x21, 0x00


	//----- nvinfo : EIATTR_KPARAM_INFO
	.align		4
.L_225:
        /*0028*/ 	.byte	0x04, 0x17
        /*002a*/ 	.short	(.L_227 - .L_226)
.L_226:
        /*002c*/ 	.word	0x00000000
        /*0030*/ 	.short	0x0000
        /*0032*/ 	.short	0x0000
        /*0034*/ 	.byte	0x00, 0xf5, 0x21, 0x00


	//----- nvinfo : EIATTR_SPARSE_MMA_MASK
	.align		4
.L_227:
        /*0038*/ 	.byte	0x03, 0x50
        /*003a*/ 	.short	0x0000


	//----- nvinfo : EIATTR_MAXREG_COUNT
	.align		4
        /*003c*/ 	.byte	0x03, 0x1b
        /*003e*/ 	.short	0x00ff


	//----- nvinfo : EIATTR_NUM_BARRIERS
	.align		4
        /*0040*/ 	.byte	0x02, 0x4c
        /*0042*/ 	.byte	0x01
	.zero		1


	//----- nvinfo : EIATTR_MERCURY_ISA_VERSION
	.align		4
        /*0044*/ 	.byte	0x03, 0x5f
        /*0046*/ 	.short	0x0101


	//----- nvinfo : EIATTR_COOP_GROUP_MASK_REGIDS
	.align		4
        /*0048*/ 	.byte	0x04, 0x29
        /*004a*/ 	.short	(.L_229 - .L_228)


	//   ....[0]....
.L_228:
        /*004c*/ 	.word	0xffffffff


	//   ....[1]....
        /*0050*/ 	.word	0xffffffff


	//   ....[2]....
        /*0054*/ 	.word	0xffffffff


	//   ....[3]....
        /*0058*/ 	.word	0xffffffff


	//   ....[4]....
        /*005c*/ 	.word	0xffffffff


	//   ....[5]....
        /*0060*/ 	.word	0xffffffff


	//   ....[6]....
        /*0064*/ 	.word	0xffffffff


	//   ....[7]....
        /*0068*/ 	.word	0xffffffff


	//   ....[8]....
        /*006c*/ 	.word	0xffffffff


	//   ....[9]....
        /*0070*/ 	.word	0xffffffff


	//   ....[10]....
        /*0074*/ 	.word	0xffffffff


	//   ....[11]....
        /*0078*/ 	.word	0xffffffff


	//   ....[12]....
        /*007c*/ 	.word	0xffffffff


	//   ....[13]....
        /*0080*/ 	.word	0xffffffff


	//   ....[14]....
        /*0084*/ 	.word	0xffffffff


	//   ....[15]....
        /*0088*/ 	.word	0xffffffff


	//   ....[16]....
        /*008c*/ 	.word	0xffffffff


	//   ....[17]....
        /*0090*/ 	.word	0xffffffff


	//   ....[18]....
        /*0094*/ 	.word	0xffffffff


	//   ....[19]....
        /*0098*/ 	.word	0xffffffff


	//   ....[20]....
        /*009c*/ 	.word	0xffffffff


	//   ....[21]....
        /*00a0*/ 	.word	0xffffffff


	//   ....[22]....
        /*00a4*/ 	.word	0xffffffff


	//   ....[23]....
        /*00a8*/ 	.word	0xffffffff


	//   ....[24]....
        /*00ac*/ 	.word	0xffffffff


	//   ....[25]....
        /*00b0*/ 	.word	0xffffffff


	//   ....[26]....
        /*00b4*/ 	.word	0xffffffff


	//   ....[27]....
        /*00b8*/ 	.word	0xffffffff


	//   ....[28]....
        /*00bc*/ 	.word	0xffffffff


	//   ....[29]....
        /*00c0*/ 	.word	0xffffffff


	//   ....[30]....
        /*00c4*/ 	.word	0xffffffff


	//   ....[31]....
        /*00c8*/ 	.word	0xffffffff


	//   ....[32]....
        /*00cc*/ 	.word	0xffffffff


	//   ....[33]....
        /*00d0*/ 	.word	0xffffffff


	//   ....[34]....
        /*00d4*/ 	.word	0xffffffff


	//   ....[35]....
        /*00d8*/ 	.word	0xffffffff


	//   ....[36]....
        /*00dc*/ 	.word	0xffffffff


	//   ....[37]....
        /*00e0*/ 	.word	0xffffffff


	//   ....[38]....
        /*00e4*/ 	.word	0xffffffff


	//   ....[39]....
        /*00e8*/ 	.word	0xffffffff


	//   ....[40]....
        /*00ec*/ 	.word	0xffffffff


	//   ....[41]....
        /*00f0*/ 	.word	0xffffffff


	//   ....[42]....
        /*00f4*/ 	.word	0xffffffff


	//   ....[43]....
        /*00f8*/ 	.word	0xffffffff


	//   ....[44]....
        /*00fc*/ 	.word	0xffffffff


	//   ....[45]....
        /*0100*/ 	.word	0xffffffff


	//   ....[46]....
        /*0104*/ 	.word	0xffffffff


	//   ....[47]....
        /*0108*/ 	.word	0xffffffff


	//   ....[48]....
        /*010c*/ 	.word	0xffffffff


	//   ....[49]....
        /*0110*/ 	.word	0xffffffff


	//   ....[50]....
        /*0114*/ 	.word	0xffffffff


	//   ....[51]....
        /*0118*/ 	.word	0xffffffff


	//   ....[52]....
        /*011c*/ 	.word	0xffffffff


	//   ....[53]....
        /*0120*/ 	.word	0xffffffff


	//   ....[54]....
        /*0124*/ 	.word	0xffffffff


	//   ....[55]....
        /*0128*/ 	.word	0xffffffff


	//   ....[56]....
        /*012c*/ 	.word	0xffffffff


	//   ....[57]....
        /*0130*/ 	.word	0xffffffff


	//   ....[58]....
        /*0134*/ 	.word	0xffffffff


	//   ....[59]....
        /*0138*/ 	.word	0xffffffff


	//   ....[60]....
        /*013c*/ 	.word	0xffffffff


	//   ....[61]....
        /*0140*/ 	.word	0xffffffff


	//   ....[62]....
        /*0144*/ 	.word	0xffffffff


	//   ....[63]....
        /*0148*/ 	.word	0xffffffff


	//   ....[64]....
        /*014c*/ 	.word	0xffffffff


	//   ....[65]....
        /*0150*/ 	.word	0xffffffff


	//   ....[66]....
        /*0154*/ 	.word	0xffffffff


	//   ....[67]....
        /*0158*/ 	.word	0xffffffff


	//   ....[68]....
        /*015c*/ 	.word	0xffffffff


	//   ....[69]....
        /*0160*/ 	.word	0xffffffff


	//   ....[70]....
        /*0164*/ 	.word	0xffffffff


	//   ....[71]....
        /*0168*/ 	.word	0xffffffff


	//   ....[72]....
        /*016c*/ 	.word	0xffffffff


	//   ....[73]....
        /*0170*/ 	.word	0xffffffff


	//   ....[74]....
        /*0174*/ 	.word	0xffffffff


	//   ....[75]....
        /*0178*/ 	.word	0xffffffff


	//   ....[76]....
        /*017c*/ 	.word	0xffffffff


	//   ....[77]....
        /*0180*/ 	.word	0xffffffff


	//   ....[78]....
        /*0184*/ 	.word	0xffffffff


	//   ....[79]....
        /*0188*/ 	.word	0xffffffff


	//----- nvinfo : EIATTR_COOP_GROUP_INSTR_OFFSETS
	.align		4
.L_229:
        /*018c*/ 	.byte	0x04, 0x28
        /*018e*/ 	.short	(.L_231 - .L_230)


	//   ....[0]....
.L_230:
        /*0190*/ 	.word	0x00001870


	//   ....[1]....
        /*0194*/ 	.word	0x000018b0


	//   ....[2]....
        /*0198*/ 	.word	0x000018c0


	//   ....[3]....
        /*019c*/ 	.word	0x000018d0


	//   ....[4]....
        /*01a0*/ 	.word	0x000018e0


	//   ....[5]....
        /*01a4*/ 	.word	0x000018f0


	//   ....[6]....
        /*01a8*/ 	.word	0x00001900


	//   ....[7]....
        /*01ac*/ 	.word	0x00001930


	//   ....[8]....
        /*01b0*/ 	.word	0x00001950


	//   ....[9]....
        /*01b4*/ 	.word	0x00001970


	//   ....[10]....
        /*01b8*/ 	.word	0x00001990


	//   ....[11]....
        /*01bc*/ 	.word	0x000019b0


	//   ....[12]....
        /*01c0*/ 	.word	0x000019d0


	//   ....[13]....
        /*01c4*/ 	.word	0x000019f0


	//   ....[14]....
        /*01c8*/ 	.word	0x00001a10


	//   ....[15]....
        /*01cc*/ 	.word	0x00001a30


	//   ....[16]....
        /*01d0*/ 	.word	0x00001a50


	//   ....[17]....
        /*01d4*/ 	.word	0x00001a70


	//   ....[18]....
        /*01d8*/ 	.word	0x00001aa0


	//   ....[19]....
        /*01dc*/ 	.word	0x00001ac0


	//   ....[20]....
        /*01e0*/ 	.word	0x00001ae0


	//   ....[21]....
        /*01e4*/ 	.word	0x00001b00


	//   ....[22]....
        /*01e8*/ 	.word	0x00001b20


	//   ....[23]....
        /*01ec*/ 	.word	0x00001b40


	//   ....[24]....
        /*01f0*/ 	.word	0x00001b50


	//   ....[25]....
        /*01f4*/ 	.word	0x00001b70


	//   ....[26]....
        /*01f8*/ 	.word	0x00001b90


	//   ....[27]....
        /*01fc*/ 	.word	0x00001bb0


	//   ....[28]....
        /*0200*/ 	.word	0x00001bd0


	//   ....[29]....
        /*0204*/ 	.word	0x00001bf0


	//   ....[30]....
        /*0208*/ 	.word	0x00001c10


	//   ....[31]....
        /*020c*/ 	.word	0x00001c30


	//   ....[32]....
        /*0210*/ 	.word	0x00001c50


	//   ....[33]....
        /*0214*/ 	.word	0x00001c70


	//   ....[34]....
        /*0218*/ 	.word	0x00001ca0


	//   ....[35]....
        /*021c*/ 	.word	0x00001cc0


	//   ....[36]....
        /*0220*/ 	.word	0x00001ce0


	//   ....[37]....
        /*0224*/ 	.word	0x00001d00


	//   ....[38]....
        /*0228*/ 	.word	0x00001d20


	//   ....[39]....
        /*022c*/ 	.word	0x00001d40


	//   ....[40]....
        /*0230*/ 	.word	0x00001d50


	//   ....[41]....
        /*0234*/ 	.word	0x00001d70


	//   ....[42]....
        /*0238*/ 	.word	0x00001d90


	//   ....[43]....
        /*023c*/ 	.word	0x00001db0


	//   ....[44]....
        /*0240*/ 	.word	0x00001dd0


	//   ....[45]....
        /*0244*/ 	.word	0x00001df0


	//   ....[46]....
        /*0248*/ 	.word	0x00001e10


	//   ....[47]....
        /*024c*/ 	.word	0x00001e30


	//   ....[48]....
        /*0250*/ 	.word	0x00001e50


	//   ....[49]....
        /*0254*/ 	.word	0x00001e70


	//   ....[50]....
        /*0258*/ 	.word	0x00001ea0


	//   ....[51]....
        /*025c*/ 	.word	0x00001ec0


	//   ....[52]....
        /*0260*/ 	.word	0x00001ee0


	//   ....[53]....
        /*0264*/ 	.word	0x00001f00


	//   ....[54]....
        /*0268*/ 	.word	0x00001f20


	//   ....[55]....
        /*026c*/ 	.word	0x00001f50


	//   ....[56]....
        /*0270*/ 	.word	0x00001f80


	//   ....[57]....
        /*0274*/ 	.word	0x00001fb0


	//   ....[58]....
        /*0278*/ 	.word	0x00001fd0


	//   ....[59]....
        /*027c*/ 	.word	0x00001ff0


	//   ....[60]....
        /*0280*/ 	.word	0x00002010


	//   ....[61]....
        /*0284*/ 	.word	0x00002030


	//   ....[62]....
        /*0288*/ 	.word	0x00002050


	//   ....[63]....
        /*028c*/ 	.word	0x00002070


	//   ....[64]....
        /*0290*/ 	.word	0x00002090


	//   ....[65]....
        /*0294*/ 	.word	0x000020c0


	//   ....[66]....
        /*0298*/ 	.word	0x000020e0


	//   ....[67]....
        /*029c*/ 	.word	0x00002100


	//   ....[68]....
        /*02a0*/ 	.word	0x00002120


	//   ....[69]....
        /*02a4*/ 	.word	0x00002140


	//   ....[70]....
        /*02a8*/ 	.word	0x00002160


	//   ....[71]....
        /*02ac*/ 	.word	0x00002170


	//   ....[72]....
        /*02b0*/ 	.word	0x00002190


	//   ....[73]....
        /*02b4*/ 	.word	0x000021b0


	//   ....[74]....
        /*02b8*/ 	.word	0x000021d0


	//   ....[75]....
        /*02bc*/ 	.word	0x000021f0


	//   ....[76]....
        /*02c0*/ 	.word	0x00002210


	//   ....[77]....
        /*02c4*/ 	.word	0x00002230


	//   ....[78]....
        /*02c8*/ 	.word	0x00002250


	//   ....[79]....
        /*02cc*/ 	.word	0x00002270


	//----- nvinfo : EIATTR_VRC_CTA_INIT_COUNT
	.align		4
.L_231:
        /*02d0*/ 	.byte	0x02, 0x4a
	.zero		1
	.zero		1


	//----- nvinfo : EIATTR_EXIT_INSTR_OFFSETS
	.align		4
        /*02d4*/ 	.byte	0x04, 0x1c
        /*02d6*/ 	.short	(.L_233 - .L_232)


	//   ....[0]....
.L_232:
        /*02d8*/ 	.word	0x00002bb0


	//----- nvinfo : EIATTR_MAX_THREADS
	.align		4
.L_233:
        /*02dc*/ 	.byte	0x04, 0x05
        /*02de*/ 	.short	(.L_235 - .L_234)
.L_234:
        /*02e0*/ 	.word	0x00000080
        /*02e4*/ 	.word	0x00000001
        /*02e8*/ 	.word	0x00000001


	//----- nvinfo : EIATTR_CRS_STACK_SIZE
	.align		4
.L_235:
        /*02ec*/ 	.byte	0x04, 0x1e
        /*02ee*/ 	.short	(.L_237 - .L_236)
.L_236:
        /*02f0*/ 	.word	0x00000000


	//----- nvinfo : EIATTR_CBANK_PARAM_SIZE
	.align		4
.L_237:
        /*02f4*/ 	.byte	0x03, 0x19
        /*02f6*/ 	.short	0x0018


	//----- nvinfo : EIATTR_PARAM_CBANK
	.align		4
        /*02f8*/ 	.byte	0x04, 0x0a
        /*02fa*/ 	.short	(.L_239 - .L_238)
	.align		4
.L_238:
        /*02fc*/ 	.word	index@(.nv.constant0._Z30router_gemm_kernel_bf16_outputI13__nv_bfloat16Li128ELi8ELi16ELi384ELi7168EEvPS0_PKT_S4_)
        /*0300*/ 	.short	0x0380
        /*0302*/ 	.short	0x0018


	//----- nvinfo : EIATTR_SW_WAR
	.align		4
.L_239:
        /*0304*/ 	.byte	0x04, 0x36
        /*0306*/ 	.short	(.L_241 - .L_240)
.L_240:
        /*0308*/ 	.word	0x00000008
.L_241:


//--------------------- .nv.info._Z30router_gemm_kernel_bf16_outputI13__nv_bfloat16Li128ELi8ELi15ELi384ELi7168EEvPS0_PKT_S4_ --------------------------
	.section	.nv.info._Z30router_gemm_kernel_bf16_outputI13__nv_bfloat16Li128ELi8ELi15ELi384ELi7168EEvPS0_PKT_S4_,"",@"SHT_CUDA_INFO"
	.sectionflags	@""
	.align	4


	//----- nvinfo : EIATTR_CUDA_API_VERSION
	.align		4
        /*0000*/ 	.byte	0x04, 0x37
        /*0002*/ 	.short	(.L_243 - .L_242)
.L_242:
        /*0004*/ 	.word	0x00000082


	//----- nvinfo : EIATTR_KPARAM_INFO
	.align		4
.L_243:
        /*0008*/ 	.byte	0x04, 0x17
        /*000a*/ 	.short	(.L_245 - .L_244)
.L_244:
        /*000c*/ 	.word	0x00000000
        /*0010*/ 	.short	0x0002
        /*0012*/ 	.short	0x0010
        /*0014*/ 	.byte	0x00, 0xf5, 0x21, 0x00


	//----- nvinfo : EIATTR_KPARAM_INFO
	.align		4
.L_245:
        /*0018*/ 	.byte	0x04, 0x17
        /*001a*/ 	.short	(.L_247 - .L_246)
.L_246:
        /*001c*/ 	.word	0x00000000
        /*0020*/ 	.short	0x0001
        /*0022*/ 	.short	0x0008
        /*0024*/ 	.byte	0x00, 0xf5, 0x21, 0x00


	//----- nvinfo : EIATTR_KPARAM_INFO
	.align		4
.L_247:
        /*0028*/ 	.byte	0x04, 0x17
        /*002a*/ 	.short	(.L_249 - .L_248)
.L_248:
        /*002c*/ 	.word	0x00000000
        /*0030*/ 	.short	0x0000
        /*0032*/ 	.short	0x0000
        /*0034*/ 	.byte	0x00, 0xf5, 0x21, 0x00


	//----- nvinfo : EIATTR_SPARSE_MMA_MASK
	.align		4
.L_249:
        /*0038*/ 	.byte	0x03, 0x50
        /*003a*/ 	.short	0x0000


	//----- nvinfo : EIATTR_MAXREG_COUNT
	.align		4
        /*003c*/ 	.byte	0x03, 0x1b
        /*003e*/ 	.short	0x00ff


	//----- nvinfo : EIATTR_NUM_BARRIERS
	.align		4
        /*0040*/ 	.byte	0x02, 0x4c
        /*0042*/ 	.byte	0x01
	.zero		1


	//----- nvinfo : EIATTR_MERCURY_ISA_VERSION
	.align		4
        /*0044*/ 	.byte	0x03, 0x5f
        /*0046*/ 	.short	0x0101


	//----- nvinfo : EIATTR_COOP_GROUP_MASK_REGIDS
	.align		4
        /*0048*/ 	.byte	0x04, 0x29
        /*004a*/ 	.short	(.L_251 - .L_250)


	//   ....[0]....
.L_250:
        /*004c*/ 	.word	0xffffffff


	//   ....[1]....
        /*0050*/ 	.word	0xffffffff


	//   ....[2]....
        /*0054*/ 	.word	0xffffffff


	//   ....[3]....
        /*0058*/ 	.word	0xffffffff


	//   ....[4]....
        /*005c*/ 	.word	0xffffffff


	//   ....[5]....
        /*0060*/ 	.word	0xffffffff


	//   ....[6]....
        /*0064*/ 	.word	0xffffffff


	//   ....[7]....
        /*0068*/ 	.word	0xffffffff


	//   ....[8]....
        /*006c*/ 	.word	0xffffffff


	//   ....[9]....
        /*0070*/ 	.word	0xffffffff


	//   ....[10]....
        /*0074*/ 	.word	0xffffffff


	//   ....[11]....
        /*0078*/ 	.word	0xffffffff


	//   ....[12]....
        /*007c*/ 	.word	0xffffffff


	//   ....[13]....
        /*0080*/ 	.word	0xffffffff


	//   ....[14]....
        /*0084*/ 	.word	0xffffffff


	//   ....[15]....
        /*0088*/ 	.word	0xffffffff


	//   ....[16]....
        /*008c*/ 	.word	0xffffffff


	//   ....[17]....
        /*0090*/ 	.word	0xffffffff


	//   ....[18]....
        /*0094*/ 	.word	0xffffffff


	//   ....[19]....
        /*0098*/ 	.word	0xffffffff


	//   ....[20]....
        /*009c*/ 	.word	0xffffffff


	//   ....[21]....
        /*00a0*/ 	.word	0xffffffff


	//   ....[22]....
        /*00a4*/ 	.word	0xffffffff


	//   ....[23]....
        /*00a8*/ 	.word	0xffffffff


	//   ....[24]....
        /*00ac*/ 	.word	0xffffffff


	//   ....[25]....
        /*00b0*/ 	.word	0xffffffff


	//   ....[26]....
        /*00b4*/ 	.word	0xffffffff


	//   ....[27]....
        /*00b8*/ 	.word	0xffffffff


	//   ....[28]....
        /*00bc*/ 	.word	0xffffffff


	//   ....[29]....
        /*00c0*/ 	.word	0xffffffff


	//   ....[30]....
        /*00c4*/ 	.word	0xffffffff


	//   ....[31]....
        /*00c8*/ 	.word	0xffffffff


	//   ....[32]....
        /*00cc*/ 	.word	0xffffffff


	//   ....[33]....
        /*00d0*/ 	.word	0xffffffff


	//   ....[34]....
        /*00d4*/ 	.word	0xffffffff


	//   ....[35]....
        /*00d8*/ 	.word	0xffffffff


	//   ....[36]....
        /*00dc*/ 	.word	0xffffffff


	//   ....[37]....
        /*00e0*/ 	.word	0xffffffff


	//   ....[38]....
        /*00e4*/ 	.word	0xffffffff


	//   ....[39]....
        /*00e8*/ 	.word	0xffffffff


	//   ....[40]....
        /*00ec*/ 	.word	0xffffffff


	//   ....[41]....
        /*00f0*/ 	.word	0xffffffff


	//   ....[42]....
        /*00f4*/ 	.word	0xffffffff


	//   ....[43]....
        /*00f8*/ 	.word	0xffffffff


	//   ....[44]....
        /*00fc*/ 	.word	0xffffffff


	//   ....[45]....
        /*0100*/ 	.word	0xffffffff


	//   ....[46]....
        /*0104*/ 	.word	0xffffffff


	//   ....[47]....
        /*0108*/ 	.word	0xffffffff


	//   ....[48]....
        /*010c*/ 	.word	0xffffffff


	//   ....[49]....
        /*0110*/ 	.word	0xffffffff


	//   ....[50]....
        /*0114*/ 	.word	0xffffffff


	//   ....[51]....
        /*0118*/ 	.word	0xffffffff


	//   ....[52]....
        /*011c*/ 	.word	0xffffffff


	//   ....[53]....
        /*0120*/ 	.word	0xffffffff


	//   ....[54]....
        /*0124*/ 	.word	0xffffffff


	//   ....[55]....
        /*0128*/ 	.word	0xffffffff


	//   ....[56]....
        /*012c*/ 	.word	0xffffffff


	//   ....[57]....
        /*0130*/ 	.word	0xffffffff


	//   ....[58]....
        /*0134*/ 	.word	0xffffffff


	//   ....[59]....
        /*0138*/ 	.word	0xffffffff


	//   ....[60]....
        /*013c*/ 	.word	0xffffffff


	//   ....[61]....
        /*0140*/ 	.word	0xffffffff


	//   ....[62]....
        /*0144*/ 	.word	0xffffffff


	//   ....[63]....
        /*0148*/ 	.word	0xffffffff


	//   ....[64]....
        /*014c*/ 	.word	0xffffffff


	//   ....[65]....
        /*0150*/ 	.word	0xffffffff


	//   ....[66]....
        /*0154*/ 	.word	0xffffffff


	//   ....[67]....
        /*0158*/ 	.word	0xffffffff


	//   ....[68]....
        /*015c*/ 	.word	0xffffffff


	//   ....[69]....
        /*0160*/ 	.word	0xffffffff


	//   ....[70]....
        /*0164*/ 	.word	0xffffffff


	//   ....[71]....
        /*0168*/ 	.word	0xffffffff


	//   ....[72]....
        /*016c*/ 	.word	0xffffffff


	//   ....[73]....
        /*0170*/ 	.word	0xffffffff


	//   ....[74]....
        /*0174*/ 	.word	0xffffffff


	//----- nvinfo : EIATTR_COOP_GROUP_INSTR_OFFSETS
	.align		4
.L_251:
        /*0178*/ 	.byte	0x04, 0x28
        /*017a*/ 	.short	(.L_253 - .L_252)


	//   ....[0]....
.L_252:
        /*017c*/ 	.word	0x00001700


	//   ....[1]....
        /*0180*/ 	.word	0x00001740


	//   ....[2]....
        /*0184*/ 	.word	0x00001750


	//   ....[3]....
        /*0188*/ 	.word	0x00001760


	//   ....[4]....
        /*018c*/ 	.word	0x00001770


	//   ....[5]....
        /*0190*/ 	.word	0x00001780


	//   ....[6]....
        /*0194*/ 	.word	0x00001790


	//   ....[7]....
        /*0198*/ 	.word	0x000017c0


	//   ....[8]....
        /*019c*/ 	.word	0x000017e0


	//   ....[9]....
        /*01a0*/ 	.word	0x00001800


	//   ....[10]....
        /*01a4*/ 	.word	0x00001820


	//   ....[11]....
        /*01a8*/ 	.word	0x00001840


	//   ....[12]....
        /*01ac*/ 	.word	0x00001860


	//   ....[13]....
        /*01b0*/ 	.word	0x00001880


	//   ....[14]....
        /*01b4*/ 	.word	0x000018a0


	//   ....[15]....
        /*01b8*/ 	.word	0x000018c0


	//   ....[16]....
        /*01bc*/ 	.word	0x000018e0


	//   ....[17]....
        /*01c0*/ 	.word	0x00001910


	//   ....[18]....
        /*01c4*/ 	.word	0x00001930


	//   ....[19]....
        /*01c8*/ 	.word	0x00001950


	//   ....[20]....
        /*01cc*/ 	.word	0x00001970


	//   ....[21]....
        /*01d0*/ 	.word	0x00001990


	//   ....[22]....
        /*01d4*/ 	.word	0x000019b0


	//   ....[23]....
        /*01d8*/ 	.word	0x000019c0


	//   ....[24]....
        /*01dc*/ 	.word	0x000019e0


	//   ....[25]....
        /*01e0*/ 	.word	0x00001a00


	//   ....[26]....
        /*01e4*/ 	.word	0x00001a20


	//   ....[27]....
        /*01e8*/ 	.word	0x00001a40


	//   ....[28]....
        /*01ec*/ 	.word	0x00001a60


	//   ....[29]....
        /*01f0*/ 	.word	0x00001a80


	//   ....[30]....
        /*01f4*/ 	.word	0x00001aa0


	//   ....[31]....
        /*01f8*/ 	.word	0x00001ac0


	//   ....[32]....
        /*01fc*/ 	.word	0x00001af0


	//   ....[33]....
        /*0200*/ 	.word	0x00001b10


	//   ....[34]....
        /*0204*/ 	.word	0x00001b30


	//   ....[35]....
        /*0208*/ 	.word	0x00001b50


	//   ....[36]....
        /*020c*/ 	.word	0x00001b70


	//   ....[37]....
        /*0210*/ 	.word	0x00001b90


	//   ....[38]....
        /*0214*/ 	.word	0x00001ba0


	//   ....[39]....
        /*0218*/ 	.word	0x00001bc0


	//   ....[40]....
        /*021c*/ 	.word	0x00001be0


	//   ....[41]....
        /*0220*/ 	.word	0x00001c00


	//   ....[42]....
        /*0224*/ 	.word	0x00001c20


	//   ....[43]....
        /*0228*/ 	.word	0x00001c40


	//   ....[44]....
        /*022c*/ 	.word	0x00001c60


	//   ....[45]....
        /*0230*/ 	.word	0x00001c80


	//   ....[46]....
        /*0234*/ 	.word	0x00001ca0


	//   ....[47]....
        /*0238*/ 	.word	0x00001cd0


	//   ....[48]....
        /*023c*/ 	.word	0x00001cf0


	//   ....[49]....
        /*0240*/ 	.word	0x00001d10


	//   ....[50]....
        /*0244*/ 	.word	0x00001d30


	//   ....[51]....
        /*0248*/ 	.word	0x00001d50


	//   ....[52]....
        /*024c*/ 	.word	0x00001d80


	//   ....[53]....
        /*0250*/ 	.word	0x00001db0


	//   ....[54]....
        /*0254*/ 	.word	0x00001de0


	//   ....[55]....
        /*0258*/ 	.word	0x00001e00


	//   ....[56]....
        /*025c*/ 	.word	0x00001e20


	//   ....[57]....
        /*0260*/ 	.word	0x00001e40


	//   ....[58]....
        /*0264*/ 	.word	0x00001e60


	//   ....[59]....
        /*0268*/ 	.word	0x00001e80


	//   ....[60]....
        /*026c*/ 	.word	0x00001ea0


	//   ....[61]....
        /*0270*/ 	.word	0x00001ed0


	//   ....[62]....
        /*0274*/ 	.word	0x00001ef0


	//   ....[63]....
        /*0278*/ 	.word	0x00001f10


	//   ....[64]....
        /*027c*/ 	.word	0x00001f30


	//   ....[65]....
        /*0280*/ 	.word	0x00001f50


	//   ....[66]....
        /*0284*/ 	.word	0x00001f70


	//   ....[67]....
        /*0288*/ 	.word	0x00001f80


	//   ....[68]....
        /*028c*/ 	.word	0x00001fa0


	//   ....[69]....
        /*0290*/ 	.word	0x00001fc0


	//   ....[70]....
        /*0294*/ 	.word	0x00001fe0


	//   ....[71]....
        /*0298*/ 	.word	0x00002000


	//   ....[72]....
        /*029c*/ 	.word	0x00002020


	//   ....[73]....
        /*02a0*/ 	.word	0x00002040


	//   ....[74]....
        /*02a4*/ 	.word	0x00002060


	//----- nvinfo : EIATTR_VRC_CTA_INIT_COUNT
	.align		4
.L_253:
        /*02a8*/ 	.byte	0x02, 0x4a
	.zero		1
	.zero		1


	//----- nvinfo : EIATTR_EXIT_INSTR_OFFSETS
	.align		4
        /*02ac*/ 	.byte	0x04, 0x1c
        /*02ae*/ 	.short	(.L_255 - .L_254)


	//   ....[0]....
.L_254:
        /*02b0*/ 	.word	0x00002910


	//----- nvinfo : EIATTR_MAX_THREADS
	.align		4
.L_255:
        /*02b4*/ 	.byte	0x04, 0x05
        /*02b6*/ 	.short	(.L_257 - .L_256)
.L_256:
        /*02b8*/ 	.word	0x00000080
        /*02bc*/ 	.word	0x00000001
        /*02c0*/ 	.word	0x00000001


	//----- nvinfo : EIATTR_CRS_STACK_SIZE
	.align		4
.L_257:
        /*02c4*/ 	.byte	0x04, 0x1e
        /*02c6*/ 	.short	(.L_259 - .L_258)
.L_258:
        /*02c8*/ 	.word	0x00000000


	//----- nvinfo : EIATTR_CBANK_PARAM_SIZE
	.align		4
.L_259:
        /*02cc*/ 	.byte	0x03, 0x19
        /*02ce*/ 	.short	0x0018


	//----- nvinfo : EIATTR_PARAM_CBANK
	.align		4
        /*02d0*/ 	.byte	0x04, 0x0a
        /*02d2*/ 	.short	(.L_261 - .L_260)
	.align		4
.L_260:
        /*02d4*/ 	.word	index@(.nv.constant0._Z30router_gemm_kernel_bf16_outputI13__nv_bfloat16Li128ELi8ELi15ELi384ELi7168EEvPS0_PKT_S4_)
        /*02d8*/ 	.short	0x0380
        /*02da*/ 	.short	0x0018


	//----- nvinfo : EIATTR_SW_WAR
	.align		4
.L_261:
        /*02dc*/ 	.byte	0x04, 0x36
        /*02de*/ 	.short	(.L_263 - .L_262)
.L_262:
        /*02e0*/ 	.word	0x00000008
.L_263:


//--------------------- .nv.info._Z30router_gemm_kernel_bf16_outputI13__nv_bfloat16Li128ELi8ELi14ELi384ELi7168EEvPS0_PKT_S4_ --------------------------
	.section	.nv.info._Z30router_gemm_kernel_bf16_outputI13__nv_bfloat16Li128ELi8ELi14ELi384ELi7168EEvPS0_PKT_S4_,"",@"SHT_CUDA_INFO"
	.sectionflags	@""
	.align	4


	//----- nvinfo : EIATTR_CUDA_API_VERSION
	.align		4
        /*0000*/ 	.byte	0x04, 0x37
        /*0002*/ 	.short	(.L_265 - .L_264)
.L_264:
        /*0004*/ 	.word	0x00000082


	//----- nvinfo : EIATTR_KPARAM_INFO
	.align		4
.L_265:
        /*0008*/ 	.byte	0x04, 0x17
        /*000a*/ 	.short	(.L_267 - .L_266)
.L_266:
        /*000c*/ 	.word	0x00000000
        /*0010*/ 	.short	0x0002
        /*0012*/ 	.short	0x0010
        /*0014*/ 	.byte	0x00, 0xf5, 0x21, 0x00


	//----- nvinfo : EIATTR_KPARAM_INFO
	.align		4
.L_267:
        /*0018*/ 	.byte	0x04, 0x17
        /*001a*/ 	.short	(.L_269 - .L_268)
.L_268:
        /*001c*/ 	.word	0x00000000
        /*0020*/ 	.short	0x0001
        /*0022*/ 	.short	0x0008
        /*0024*/ 	.byte	0x00, 0xf5, 0x21, 0x00


	//----- nvinfo : EIATTR_KPARAM_INFO
	.align		4
.L_269:
        /*0028*/ 	.byte	0x04, 0x17
        /*002a*/ 	.short	(.L_271 - .L_270)
.L_270:
        /*002c*/ 	.word	0x00000000
        /*0030*/ 	.short	0x0000
        /*0032*/ 	.short	0x0000
        /*0034*/ 	.byte	0x00, 0xf5, 0x21, 0x00


	//----- nvinfo : EIATTR_SPARSE_MMA_MASK
	.align		4
.L_271:
        /*0038*/ 	.byte	0x03, 0x50
        /*003a*/ 	.short	0x0000


	//----- nvinfo : EIATTR_MAXREG_COUNT
	.align		4
        /*003c*/ 	.byte	0x03, 0x1b
        /*003e*/ 	.short	0x00ff


	//----- nvinfo : EIATTR_NUM_BARRIERS
	.align		4
        /*0040*/ 	.byte	0x02, 0x4c
        /*0042*/ 	.byte	0x01
	.zero		1


	//----- nvinfo : EIATTR_MERCURY_ISA_VERSION
	.align		4
        /*0044*/ 	.byte	0x03, 0x5f
        /*0046*/ 	.short	0x0101


	//----- nvinfo : EIATTR_COOP_GROUP_MASK_REGIDS
	.align		4
        /*0048*/ 	.byte	0x04, 0x29
        /*004a*/ 	.short	(.L_273 - .L_272)


	//   ....[0]....
.L_272:
        /*004c*/ 	.word	0xffffffff


	//   ....[1]....
        /*0050*/ 	.word	0xffffffff


	//   ....[2]....
        /*0054*/ 	.word	0xffffffff


	//   ....[3]....
        /*0058*/ 	.word	0xffffffff


	//   ....[4]....
        /*005c*/ 	.word	0xffffffff


	//   ....[5]....
        /*0060*/ 	.word	0xffffffff


	//   ....[6]....
        /*0064*/ 	.word	0xffffffff


	//   ....[7]....
        /*0068*/ 	.word	0xffffffff


	//   ....[8]....
        /*006c*/ 	.word	0xffffffff


	//   ....[9]....
        /*0070*/ 	.word	0xffffffff


	//   ....[10]....
        /*0074*/ 	.word	0xffffffff


	//   ....[11]....
        /*0078*/ 	.word	0xffffffff


	//   ....[12]....
        /*007c*/ 	.word	0xffffffff


	//   ....[13]....
        /*0080*/ 	.word	0xffffffff


	//   ....[14]....
        /*0084*/ 	.word	0xffffffff


	//   ....[15]....
        /*0088*/ 	.word	0xffffffff


	//   ....[16]....
        /*008c*/ 	.word	0xffffffff


	//   ....[17]....
        /*0090*/ 	.word	0xffffffff


	//   ....[18]....
        /*0094*/ 	.word	0xffffffff


	//   ....[19]....
        /*0098*/ 	.word	0xffffffff


	//   ....[20]....
        /*009c*/ 	.word	0xffffffff


	//   ....[21]....
        /*00a0*/ 	.word	0xffffffff


	//   ....[22]....
        /*00a4*/ 	.word	0xffffffff


	//   ....[23]....
        /*00a8*/ 	.word	0xffffffff


	//   ....[24]....
        /*00ac*/ 	.word	0xffffffff


	//   ....[25]....
        /*00b0*/ 	.word	0xffffffff


	//   ....[26]....
        /*00b4*/ 	.word	0xffffffff


	//   ....[27]....
        /*00b8*/ 	.word	0xffffffff


	//   ....[28]....
        /*00bc*/ 	.word	0xffffffff


	//   ....[29]....
        /*00c0*/ 	.word	0xffffffff


	//   ....[30]....
        /*00c4*/ 	.word	0xffffffff


	//   ....[31]....
        /*00c8*/ 	.word	0xffffffff


	//   ....[32]....
        /*00cc*/ 	.word	0xffffffff


	//   ....[33]....
        /*00d0*/ 	.word	0xffffffff


	//   ....[34]....
        /*00d4*/ 	.word	0xffffffff


	//   ....[35]....
        /*00d8*/ 	.word	0xffffffff


	//   ....[36]....
        /*00dc*/ 	.word	0xffffffff


	//   ....[37]....
        /*00e0*/ 	.word	0xffffffff


	//   ....[38]....
        /*00e4*/ 	.word	0xffffffff


	//   ....[39]....
        /*00e8*/ 	.word	0xffffffff


	//   ....[40]....
        /*00ec*/ 	.word	0xffffffff


	//   ....[41]....
        /*00f0*/ 	.word	0xffffffff


	//   ....[42]....
        /*00f4*/ 	.word	0xffffffff


	//   ....[43]....
        /*00f8*/ 	.word	0xffffffff


	//   ....[44]....
        /*00fc*/ 	.word	0xffffffff


	//   ....[45]....
        /*0100*/ 	.word	0xffffffff


	//   ....[46]....
        /*0104*/ 	.word	0xffffffff


	//   ....[47]....
        /*0108*/ 	.word	0xffffffff


	//   ....[48]....
        /*010c*/ 	.word	0xffffffff


	//   ....[49]....
        /*0110*/ 	.word	0xffffffff


	//   ....[50]....
        /*0114*/ 	.word	0xffffffff


	//   ....[51]....
        /*0118*/ 	.word	0xffffffff


	//   ....[52]....
        /*011c*/ 	.word	0xffffffff


	//   ....[53]....
        /*0120*/ 	.word	0xffffffff


	//   ....[54]....
        /*0124*/ 	.word	0xffffffff


	//   ....[55]....
        /*0128*/ 	.word	0xffffffff


	//   ....[56]....
        /*012c*/ 	.word	0xffffffff


	//   ....[57]....
        /*0130*/ 	.word	0xffffffff


	//   ....[58]....
        /*0134*/ 	.word	0xffffffff


	//   ....[59]....
        /*0138*/ 	.word	0xffffffff


	//   ....[60]....
        /*013c*/ 	.word	0xffffffff


	//   ....[61]....
        /*0140*/ 	.word	0xffffffff


	//   ....[62]....
        /*0144*/ 	.word	0xffffffff


	//   ....[63]....
        /*0148*/ 	.word	0xffffffff


	//   ....[64]....
        /*014c*/ 	.word	0xffffffff


	//   ....[65]....
        /*0150*/ 	.word	0xffffffff


	//   ....[66]....
        /*0154*/ 	.word	0xffffffff


	//   ....[67]....
        /*0158*/ 	.word	0xffffffff


	//   ....[68]....
        /*015c*/ 	.word	0xffffffff


	//   ....[69]....
        /*0160*/ 	.word	0xffffffff


	//----- nvinfo : EIATTR_COOP_GROUP_INSTR_OFFSETS
	.align		4
.L_273:
        /*0164*/ 	.byte	0x04, 0x28
        /*0166*/ 	.short	(.L_275 - .L_274)


	//   ....[0]....
.L_274:
        /*0168*/ 	.word	0x000015b0


	//   ....[1]....
        /*016c*/ 	.word	0x000015f0


	//   ....[2]....
        /*0170*/ 	.word	0x00001600


	//   ....[3]....
        /*0174*/ 	.word	0x00001610


	//   ....[4]....
        /*0178*/ 	.word	0x00001620


	//   ....[5]....
        /*017c*/ 	.word	0x00001630


	//   ....[6]....
        /*0180*/ 	.word	0x00001640


	//   ....[7]....
        /*0184*/ 	.word	0x00001670


	//   ....[8]....
        /*0188*/ 	.word	0x00001690


	//   ....[9]....
        /*018c*/ 	.word	0x000016b0


	//   ....[10]....
        /*0190*/ 	.word	0x000016d0


	//   ....[11]....
        /*0194*/ 	.word	0x000016f0


	//   ....[12]....
        /*0198*/ 	.word	0x00001710


	//   ....[13]....
        /*019c*/ 	.word	0x00001730


	//   ....[14]....
        /*01a0*/ 	.word	0x00001750


	//   ....[15]....
        /*01a4*/ 	.word	0x00001770


	//   ....[16]....
        /*01a8*/ 	.word	0x000017a0


	//   ....[17]....
        /*01ac*/ 	.word	0x000017c0


	//   ....[18]....
        /*01b0*/ 	.word	0x000017e0


	//   ....[19]....
        /*01b4*/ 	.word	0x00001800


	//   ....[20]....
        /*01b8*/ 	.word	0x00001820


	//   ....[21]....
        /*01bc*/ 	.word	0x00001840


	//   ....[22]....
        /*01c0*/ 	.word	0x00001850


	//   ....[23]....
        /*01c4*/ 	.word	0x00001870


	//   ....[24]....
        /*01c8*/ 	.word	0x00001890


	//   ....[25]....
        /*01cc*/ 	.word	0x000018b0


	//   ....[26]....
        /*01d0*/ 	.word	0x000018d0


	//   ....[27]....
        /*01d4*/ 	.word	0x000018f0


	//   ....[28]....
        /*01d8*/ 	.word	0x00001910


	//   ....[29]....
        /*01dc*/ 	.word	0x00001930


	//   ....[30]....
        /*01e0*/ 	.word	0x00001960


	//   ....[31]....
        /*01e4*/ 	.word	0x00001980


	//   ....[32]....
        /*01e8*/ 	.word	0x000019a0


	//   ....[33]....
        /*01ec*/ 	.word	0x000019c0


	//   ....[34]....
        /*01f0*/ 	.word	0x000019e0


	//   ....[35]....
        /*01f4*/ 	.word	0x00001a00


	//   ....[36]....
        /*01f8*/ 	.word	0x00001a10


	//   ....[37]....
        /*01fc*/ 	.word	0x00001a30


	//   ....[38]....
        /*0200*/ 	.word	0x00001a50


	//   ....[39]....
        /*0204*/ 	.word	0x00001a70


	//   ....[40]....
        /*0208*/ 	.word	0x00001a90


	//   ....[41]....
        /*020c*/ 	.word	0x00001ab0


	//   ....[42]....
        /*0210*/ 	.word	0x00001ad0


	//   ....[43]....
        /*0214*/ 	.word	0x00001af0


	//   ....[44]....
        /*0218*/ 	.word	0x00001b20


	//   ....[45]....
        /*021c*/ 	.word	0x00001b40


	//   ....[46]....
        /*0220*/ 	.word	0x00001b60


	//   ....[47]....
        /*0224*/ 	.word	0x00001b80


	//   ....[48]....
        /*0228*/ 	.word	0x00001ba0


	//   ....[49]....
        /*022c*/ 	.word	0x00001bd0


	//   ....[50]....
        /*0230*/ 	.word	0x00001c00


	//   ....[51]....
        /*0234*/ 	.word	0x00001c30


	//   ....[52]....
        /*0238*/ 	.word	0x00001c50


	//   ....[53]....
        /*023c*/ 	.word	0x00001c70


	//   ....[54]....
        /*0240*/ 	.word	0x00001c90


	//   ....[55]....
        /*0244*/ 	.word	0x00001cb0


	//   ....[56]....
        /*0248*/ 	.word	0x00001cd0


	//   ....[57]....
        /*024c*/ 	.word	0x00001d00


	//   ....[58]....
        /*0250*/ 	.word	0x00001d20


	//   ....[59]....
        /*0254*/ 	.word	0x00001d40


	//   ....[60]....
        /*0258*/ 	.word	0x00001d60


	//   ....[61]....
        /*025c*/ 	.word	0x00001d80


	//   ....[62]....
        /*0260*/ 	.word	0x00001da0


	//   ....[63]....
        /*0264*/ 	.word	0x00001db0


	//   ....[64]....
        /*0268*/ 	.word	0x00001dd0


	//   ....[65]....
        /*026c*/ 	.word	0x00001df0


	//   ....[66]....
        /*0270*/ 	.word	0x00001e10


	//   ....[67]....
        /*0274*/ 	.word	0x00001e30


	//   ....[68]....
        /*0278*/ 	.word	0x00001e50


	//   ....[69]....
        /*027c*/ 	.word	0x00001e70


	//----- nvinfo : EIATTR_VRC_CTA_INIT_COUNT
	.align		4
.L_275:
        /*0280*/ 	.byte	0x02, 0x4a
	.zero		1
	.zero		1


	//----- nvinfo : EIATTR_EXIT_INSTR_OFFSETS
	.align		4
        /*0284*/ 	.byte	0x04, 0x1c
        /*0286*/ 	.short	(.L_277 - .L_276)


	//   ....[0]....
.L_276:
        /*0288*/ 	.word	0x00002690


	//----- nvinfo : EIATTR_MAX_THREADS
	.align		4
.L_277:
        /*028c*/ 	.byte	0x04, 0x05
        /*028e*/ 	.short	(.L_279 - .L_278)
.L_278:
        /*0290*/ 	.word	0x00000080
        /*0294*/ 	.word	0x00000001
        /*0298*/ 	.word	0x00000001


	//----- nvinfo : EIATTR_CRS_STACK_SIZE
	.align		4
.L_279:
        /*029c*/ 	.byte	0x04, 0x1e
        /*029e*/ 	.short	(.L_281 - .L_280)
.L_280:
        /*02a0*/ 	.word	0x00000000


	//----- nvinfo : EIATTR_CBANK_PARAM_SIZE
	.align		4
.L_281:
        /*02a4*/ 	.byte	0x03, 0x19
        /*02a6*/ 	.short	0x0018


	//----- nvinfo : EIATTR_PARAM_CBANK
	.align		4
        /*02a8*/ 	.byte	0x04, 0x0a
        /*02aa*/ 	.short	(.L_283 - .L_282)
	.align		4
.L_282:
        /*02ac*/ 	.word	index@(.nv.constant0._Z30router_gemm_kernel_bf16_outputI13__nv_bfloat16Li128ELi8ELi14ELi384ELi7168EEvPS0_PKT_S4_)
        /*02b0*/ 	.short	0x0380
        /*02b2*/ 	.short	0x0018


	//----- nvinfo : EIATTR_SW_WAR
	.align		4
.L_283:
        /*02b4*/ 	.byte	0x04, 0x36
        /*02b6*/ 	.short	(.L_285 - .L_284)
.L_284:
        /*02b8*/ 	.word	0x00000008
.L_285:


//--------------------- .nv.info._Z30router_gemm_kernel_bf16_outputI13__nv_bfloat16Li128ELi8ELi13ELi384ELi7168EEvPS0_PKT_S4_ --------------------------
	.section	.nv.info._Z30router_gemm_kernel_bf16_outputI13__nv_bfloat16Li128ELi8ELi13ELi384ELi7168EEvPS0_PKT_S4_,"",@"SHT_CUDA_INFO"
	.sectionflags	@""
	.align	4


	//----- nvinfo : EIATTR_CUDA_API_VERSION
	.align		4
        /*0000*/ 	.byte	0x04, 0x37
        /*0002*/ 	.short	(.L_287 - .L_286)
.L_286:
        /*0004*/ 	.word	0x00000082


	//----- nvinfo : EIATTR_KPARAM_INFO
	.align		4
.L_287:
        /*0008*/ 	.byte	0x04, 0x17
        /*000a*/ 	.short	(.L_289 - .L_288)
.L_288:
        /*000c*/ 	.word	0x00000000
        /*0010*/ 	.short	0x0002
        /*0012*/ 	.short	0x0010
        /*0014*/ 	.byte	0x00, 0xf5, 0x21, 0x00


	//----- nvinfo : EIATTR_KPARAM_INFO
	.align		4
.L_289:
        /*0018*/ 	.byte	0x04, 0x17
        /*001a*/ 	.short	(.L_291 - .L_290)
.L_290:
        /*001c*/ 	.word	0x00000000
        /*0020*/ 	.short	0x0001
        /*0022*/ 	.short	0x0008
        /*0024*/ 	.byte	0x00, 0xf5, 0x21, 0x00


	//----- nvinfo : EIATTR_KPARAM_INFO
	.align		4
.L_291:
        /*0028*/ 	.byte	0x04, 0x17
        /*002a*/ 	.short	(.L_293 - .L_292)
.L_292:
        /*002c*/ 	.word	0x00000000
        /*0030*/ 	.short	0x0000
        /*0032*/ 	.short	0x0000
        /*0034*/ 	.byte	0x00, 0xf5, 0x21, 0x00


	//----- nvinfo : EIATTR_SPARSE_MMA_MASK
	.align		4
.L_293:
        /*0038*/ 	.byte	0x03, 0x50
        /*003a*/ 	.short	0x0000


	//----- nvinfo : EIATTR_MAXREG_COUNT
	.align		4
        /*003c*/ 	.byte	0x03, 0x1b
        /*003e*/ 	.short	0x00ff


	//----- nvinfo : EIATTR_NUM_BARRIERS
	.align		4
        /*0040*/ 	.byte	0x02, 0x4c
        /*0042*/ 	.byte	0x01
	.zero		1


	//----- nvinfo : EIATTR_MERCURY_ISA_VERSION
	.align		4
        /*0044*/ 	.byte	0x03, 0x5f
        /*0046*/ 	.short	0x0101


	//----- nvinfo : EIATTR_COOP_GROUP_MASK_REGIDS
	.align		4
        /*0048*/ 	.byte	0x04, 0x29
        /*004a*/ 	.short	(.L_295 - .L_294)


	//   ....[0]....
.L_294:
        /*004c*/ 	.word	0xffffffff


	//   ....[1]....
        /*0050*/ 	.word	0xffffffff


	//   ....[2]....
        /*0054*/ 	.word	0xffffffff


	//   ....[3]....
        /*0058*/ 	.word	0xffffffff


	//   ....[4]....
        /*005c*/ 	.word	0xffffffff


	//   ....[5]....
        /*0060*/ 	.word	0xffffffff


	//   ....[6]....
        /*0064*/ 	.word	0xffffffff


	//   ....[7]....
        /*0068*/ 	.word	0xffffffff


	//   ....[8]....
        /*006c*/ 	.word	0xffffffff


	//   ....[9]....
        /*0070*/ 	.word	0xffffffff


	//   ....[10]....
        /*0074*/ 	.word	0xffffffff


	//   ....[11]....
        /*0078*/ 	.word	0xffffffff


	//   ....[12]....
        /*007c*/ 	.word	0xffffffff


	//   ....[13]....
        /*0080*/ 	.word	0xffffffff


	//   ....[14]....
        /*0084*/ 	.word	0xffffffff


	//   ....[15]....
        /*0088*/ 	.word	0xffffffff


	//   ....[16]....
        /*008c*/ 	.word	0xffffffff


	//   ....[17]....
        /*0090*/ 	.word	0xffffffff


	//   ....[18]....
        /*0094*/ 	.word	0xffffffff


	//   ....[19]....
        /*0098*/ 	.word	0xffffffff


	//   ....[20]....
        /*009c*/ 	.word	0xffffffff


	//   ....[21]....
        /*00a0*/ 	.word	0xffffffff


	//   ....[22]....
        /*00a4*/ 	.word	0xffffffff


	//   ....[23]....
        /*00a8*/ 	.word	0xffffffff


	//   ....[24]....
        /*00ac*/ 	.word	0xffffffff


	//   ....[25]....
        /*00b0*/ 	.word	0xffffffff


	//   ....[26]....
        /*00b4*/ 	.word	0xffffffff


	//   ....[27]....
        /*00b8*/ 	.word	0xffffffff


	//   ....[28]....
        /*00bc*/ 	.word	0xffffffff


	//   ....[29]....
        /*00c0*/ 	.word	0xffffffff


	//   ....[30]....
        /*00c4*/ 	.word	0xffffffff


	//   ....[31]....
        /*00c8*/ 	.word	0xffffffff


	//   ....[32]....
        /*00cc*/ 	.word	0xffffffff


	//   ....[33]....
        /*00d0*/ 	.word	0xffffffff


	//   ....[34]....
        /*00d4*/ 	.word	0xffffffff


	//   ....[35]....
        /*00d8*/ 	.word	0xffffffff


	//   ....[36]....
        /*00dc*/ 	.word	0xffffffff


	//   ....[37]....
        /*00e0*/ 	.word	0xffffffff


	//   ....[38]....
        /*00e4*/ 	.word	0xffffffff


	//   ....[39]....
        /*00e8*/ 	.word	0xffffffff


	//   ....[40]....
        /*00ec*/ 	.word	0xffffffff


	//   ....[41]....
        /*00f0*/ 	.word	0xffffffff


	//   ....[42]....
        /*00f4*/ 	.word	0xffffffff


	//   ....[43]....
        /*00f8*/ 	.word	0xffffffff


	//   ....[44]....
        /*00fc*/ 	.word	0xffffffff


	//   ....[45]....
        /*0100*/ 	.word	0xffffffff


	//   ....[46]....
        /*0104*/ 	.word	0xffffffff


	//   ....[47]....
        /*0108*/ 	.word	0xffffffff


	//   ....[48]....
        /*010c*/ 	.word	0xffffffff


	//   ....[49]....
        /*0110*/ 	.word	0xffffffff


	//   ....[50]....
        /*0114*/ 	.word	0xffffffff


	//   ....[51]....
        /*0118*/ 	.word	0xffffffff


	//   ....[52]....
        /*011c*/ 	.word	0xffffffff


	//   ....[53]....
        /*0120*/ 	.word	0xffffffff


	//   ....[54]....
        /*0124*/ 	.word	0xffffffff


	//   ....[55]....
        /*0128*/ 	.word	0xffffffff


	//   ....[56]....
        /*012c*/ 	.word	0xffffffff


	//   ....[57]....
        /*0130*/ 	.word	0xffffffff


	//   ....[58]....
        /*0134*/ 	.word	0xffffffff


	//   ....[59]....
        /*0138*/ 	.word	0xffffffff


	//   ....[60]....
        /*013c*/ 	.word	0xffffffff


	//   ....[61]....
        /*0140*/ 	.word	0xffffffff


	//   ....[62]....
        /*0144*/ 	.word	0xffffffff


	//   ....[63]....
        /*0148*/ 	.word	0xffffffff


	//   ....[64]....
        /*014c*/ 	.word	0xffffffff


	//----- nvinfo : EIATTR_COOP_GROUP_INSTR_OFFSETS
	.align		4
.L_295:
        /*0150*/ 	.byte	0x04, 0x28
        /*0152*/ 	.short	(.L_297 - .L_296)


	//   ....[0]....
.L_296:
        /*0154*/ 	.word	0x00001470


	//   ....[1]....
        /*0158*/ 	.word	0x000014b0


	//   ....[2]....
        /*015c*/ 	.word	0x000014c0


	//   ....[3]....
        /*0160*/ 	.word	0x000014d0


	//   ....[4]....
        /*0164*/ 	.word	0x000014e0


	//   ....[5]....
        /*0168*/ 	.word	0x000014f0


	//   ....[6]....
        /*016c*/ 	.word	0x00001500


	//   ....[7]....
        /*0170*/ 	.word	0x00001530


	//   ....[8]....
        /*0174*/ 	.word	0x00001550


	//   ....[9]....
        /*0178*/ 	.word	0x00001570


	//   ....[10]....
        /*017c*/ 	.word	0x00001590


	//   ....[11]....
        /*0180*/ 	.word	0x000015b0


	//   ....[12]....
        /*0184*/ 	.word	0x000015d0


	//   ....[13]....
        /*0188*/ 	.word	0x000015f0


	//   ....[14]....
        /*018c*/ 	.word	0x00001610


	//   ....[15]....
        /*0190*/ 	.word	0x00001640


	//   ....[16]....
        /*0194*/ 	.word	0x00001660


	//   ....[17]....
        /*0198*/ 	.word	0x00001680


	//   ....[18]....
        /*019c*/ 	.word	0x000016a0


	//   ....[19]....
        /*01a0*/ 	.word	0x000016c0


	//   ....[20]....
        /*01a4*/ 	.word	0x000016e0


	//   ....[21]....
        /*01a8*/ 	.word	0x000016f0


	//   ....[22]....
        /*01ac*/ 	.word	0x00001710


	//   ....[23]....
        /*01b0*/ 	.word	0x00001730


	//   ....[24]....
        /*01b4*/ 	.word	0x00001750


	//   ....[25]....
        /*01b8*/ 	.word	0x00001770


	//   ....[26]....
        /*01bc*/ 	.word	0x00001790


	//   ....[27]....
        /*01c0*/ 	.word	0x000017b0


	//   ....[28]....
        /*01c4*/ 	.word	0x000017e0


	//   ....[29]....
        /*01c8*/ 	.word	0x00001800


	//   ....[30]....
        /*01cc*/ 	.word	0x00001820


	//   ....[31]....
        /*01d0*/ 	.word	0x00001840


	//   ....[32]....
        /*01d4*/ 	.word	0x00001860


	//   ....[33]....
        /*01d8*/ 	.word	0x00001880


	//   ....[34]....
        /*01dc*/ 	.word	0x00001890


	//   ....[35]....
        /*01e0*/ 	.word	0x000018b0


	//   ....[36]....
        /*01e4*/ 	.word	0x000018d0


	//   ....[37]....
        /*01e8*/ 	.word	0x000018f0


	//   ....[38]....
        /*01ec*/ 	.word	0x00001910


	//   ....[39]....
        /*01f0*/ 	.word	0x00001930


	//   ....[40]....
        /*01f4*/ 	.word	0x00001950


	//   ....[41]....
        /*01f8*/ 	.word	0x00001980


	//   ....[42]....
        /*01fc*/ 	.word	0x000019a0


	//   ....[43]....
        /*0200*/ 	.word	0x000019c0


	//   ....[44]....
        /*0204*/ 	.word	0x000019e0


	//   ....[45]....
        /*0208*/ 	.word	0x00001a00


	//   ....[46]....
        /*020c*/ 	.word	0x00001a30


	//   ....[47]....
        /*0210*/ 	.word	0x00001a60


	//   ....[48]....
        /*0214*/ 	.word	0x00001a90


	//   ....[49]....
        /*0218*/ 	.word	0x00001ab0


	//   ....[50]....
        /*021c*/ 	.word	0x00001ad0


	//   ....[51]....
        /*0220*/ 	.word	0x00001af0


	//   ....[52]....
        /*0224*/ 	.word	0x00001b10


	//   ....[53]....
        /*0228*/ 	.word	0x00001b40


	//   ....[54]....
        /*022c*/ 	.word	0x00001b60


	//   ....[55]....
        /*0230*/ 	.word	0x00001b80


	//   ....[56]....
        /*0234*/ 	.word	0x00001ba0


	//   ....[57]....
        /*0238*/ 	.word	0x00001bc0


	//   ....[58]....
        /*023c*/ 	.word	0x00001be0


	//   ....[59]....
        /*0240*/ 	.word	0x00001bf0


	//   ....[60]....
        /*0244*/ 	.word	0x00001c10


	//   ....[61]....
        /*0248*/ 	.word	0x00001c30


	//   ....[62]....
        /*024c*/ 	.word	0x00001c50


	//   ....[63]....
        /*0250*/ 	.word	0x00001c70


	//   ....[64]....
        /*0254*/ 	.word	0x00001c90


	//----- nvinfo : EIATTR_VRC_CTA_INIT_COUNT
	.align		4
.L_297:
        /*0258*/ 	.byte	0x02, 0x4a
	.zero		1
	.zero		1


	//----- nvinfo : EIATTR_EXIT_INSTR_OFFSETS
	.align		4
        /*025c*/ 	.byte	0x04, 0x1c
        /*025e*/ 	.short	(.L_299 - .L_298)


	//   ....[0]....
.L_298:
        /*0260*/ 	.word	0x00002420


	//----- nvinfo : EIATTR_MAX_THREADS
	.align		4
.L_299:
        /*0264*/ 	.byte	0x04, 0x05
        /*0266*/ 	.short	(.L_301 - .L_300)
.L_300:
        /*0268*/ 	.word	0x00000080
        /*026c*/ 	.word	0x00000001
        /*0270*/ 	.word	0x00000001


	//----- nvinfo : EIATTR_CRS_STACK_SIZE
	.align		4
.L_301:
        /*0274*/ 	.byte	0x04, 0x1e
        /*0276*/ 	.short	(.L_303 - .L_302)
.L_302:
        /*0278*/ 	.word	0x00000000


	//----- nvinfo : EIATTR_CBANK_PARAM_SIZE
	.align		4
.L_303:
        /*027c*/ 	.byte	0x03, 0x19
        /*027e*/ 	.short	0x0018


	//----- nvinfo : EIATTR_PARAM_CBANK
	.align		4
        /*0280*/ 	.byte	0x04, 0x0a
        /*0282*/ 	.short	(.L_305 - .L_304)
	.align		4
.L_304:
        /*0284*/ 	.word	index@(.nv.constant0._Z30router_gemm_kernel_bf16_outputI13__nv_bfloat16Li128ELi8ELi13ELi384ELi7168EEvPS0_PKT_S4_)
        /*0288*/ 	.short	0x0380
        /*028a*/ 	.short	0x0018


	//----- nvinfo : EIATTR_SW_WAR
	.align		4
.L_305:
        /*028c*/ 	.byte	0x04, 0x36
        /*028e*/ 	.short	(.L_307 - .L_306)
.L_306:
        /*0290*/ 	.word	0x00000008
.L_307:


//--------------------- .nv.info._Z30router_gemm_kernel_bf16_outputI13__nv_bfloat16Li128ELi8ELi12ELi384ELi7168EEvPS0_PKT_S4_ --------------------------
	.section	.nv.info._Z30router_gemm_kernel_bf16_outputI13__nv_bfloat16Li128ELi8ELi12ELi384ELi7168EEvPS0_PKT_S4_,"",@"SHT_CUDA_INFO"
	.sectionflags	@""
	.align	4


	//----- nvinfo : EIATTR_CUDA_API_VERSION
	.align		4
        /*0000*/ 	.byte	0x04, 0x37
        /*0002*/ 	.short	(.L_309 - .L_308)
.L_308:
        /*0004*/ 	.word	0x00000082


	//----- nvinfo : EIATTR_KPARAM_INFO
	.align		4
.L_309:
        /*0008*/ 	.byte	0x04, 0x17
        /*000a*/ 	.short	(.L_311 - .L_310)
.L_310:
        /*000c*/ 	.word	0x00000000
        /*0010*/ 	.short	0x0002
        /*0012*/ 	.short	0x0010
        /*0014*/ 	.byte	0x00, 0xf5, 0x21, 0x00


	//----- nvinfo : EIATTR_KPARAM_INFO
	.align		4
.L_311:
        /*0018*/ 	.byte	0x04, 0x17
        /*001a*/ 	.short	(.L_313 - .L_312)
.L_312:
        /*001c*/ 	.word	0x00000000
        /*0020*/ 	.short	0x0001
        /*0022*/ 	.short	0x0008
        /*0024*/ 	.byte	0x00, 0xf5, 0x21, 0x00


	//----- nvinfo : EIATTR_KPARAM_INFO
	.align		4
.L_313:
        /*0028*/ 	.byte	0x04, 0x17
        /*002a*/ 	.short	(.L_315 - .L_314)
.L_314:
        /*002c*/ 	.word	0x00000000
        /*0030*/ 	.short	0x0000
        /*0032*/ 	.short	0x0000
        /*0034*/ 	.byte	0x00, 0xf5, 0x21, 0x00


	//----- nvinfo : EIATTR_SPARSE_MMA_MASK
	.align		4
.L_315:
        /*0038*/ 	.byte	0x03, 0x50
        /*003a*/ 	.short	0x0000


	//----- nvinfo : EIATTR_MAXREG_COUNT
	.align		4
        /*003c*/ 	.byte	0x03, 0x1b
        /*003e*/ 	.short	0x00ff


	//----- nvinfo : EIATTR_NUM_BARRIERS
	.align		4
        /*0040*/ 	.byte	0x02, 0x4c
        /*0042*/ 	.byte	0x01
	.zero		1


	//----- nvinfo : EIATTR_MERCURY_ISA_VERSION
	.align		4
        /*0044*/ 	.byte	0x03, 0x5f
        /*0046*/ 	.short	0x0101


	//----- nvinfo : EIATTR_COOP_GROUP_MASK_REGIDS
	.align		4
        /*0048*/ 	.byte	0x04, 0x29
        /*004a*/ 	.short	(.L_317 - .L_316)


	//   ....[0]....
.L_316:
        /*004c*/ 	.word	0xffffffff


	//   ....[1]....
        /*0050*/ 	.word	0xffffffff


	//   ....[2]....
        /*0054*/ 	.word	0xffffffff


	//   ....[3]....
        /*0058*/ 	.word	0xffffffff


	//   ....[4]....
        /*005c*/ 	.word	0xffffffff


	//   ....[5]....
        /*0060*/ 	.word	0xffffffff


	//   ....[6]....
        /*0064*/ 	.word	0xffffffff


	//   ....[7]....
        /*0068*/ 	.word	0xffffffff


	//   ....[8]....
        /*006c*/ 	.word	0xffffffff


	//   ....[9]....
        /*0070*/ 	.word	0xffffffff


	//   ....[10]....
        /*0074*/ 	.word	0xffffffff


	//   ....[11]....
        /*0078*/ 	.word	0xffffffff


	//   ....[12]....
        /*007c*/ 	.word	0xffffffff


	//   ....[13]....
        /*0080*/ 	.word	0xffffffff


	//   ....[14]....
        /*0084*/ 	.word	0xffffffff


	//   ....[15]....
        /*0088*/ 	.word	0xffffffff


	//   ....[16]....
        /*008c*/ 	.word	0xffffffff


	//   ....[17]....
        /*0090*/ 	.word	0xffffffff


	//   ....[18]....
        /*0094*/ 	.word	0xffffffff


	//   ....[19]....
        /*0098*/ 	.word	0xffffffff


	//   ....[20]....
        /*009c*/ 	.word	0xffffffff


	//   ....[21]....
        /*00a0*/ 	.word	0xffffffff


	//   ....[22]....
        /*00a4*/ 	.word	0xffffffff


	//   ....[23]....
        /*00a8*/ 	.word	0xffffffff


	//   ....[24]....
        /*00ac*/ 	.word	0xffffffff


	//   ....[25]....
        /*00b0*/ 	.word	0xffffffff


	//   ....[26]....
        /*00b4*/ 	.word	0xffffffff


	//   ....[27]....
        /*00b8*/ 	.word	0xffffffff


	//   ....[28]....
        /*00bc*/ 	.word	0xffffffff


	//   ....[29]....
        /*00c0*/ 	.word	0xffffffff


	//   ....[30]....
        /*00c4*/ 	.word	0xffffffff


	//   ....[31]....
        /*00c8*/ 	.word	0xffffffff


	//   ....[32]....
        /*00cc*/ 	.word	0xffffffff


	//   ....[33]....
        /*00d0*/ 	.word	0xffffffff


	//   ....[34]....
        /*00d4*/ 	.word	0xffffffff


	//   ....[35]....
        /*00d8*/ 	.word	0xffffffff


	//   ....[36]....
        /*00dc*/ 	.word	0xffffffff


	//   ....[37]....
        /*00e0*/ 	.word	0xffffffff


	//   ....[38]....
        /*00e4*/ 	.word	0xffffffff


	//   ....[39]....
        /*00e8*/ 	.word	0xffffffff


	//   ....[40]....
        /*00ec*/ 	.word	0xffffffff


	//   ....[41]....
        /*00f0*/ 	.word	0xffffffff


	//   ....[42]....
        /*00f4*/ 	.word	0xffffffff


	//   ....[43]....
        /*00f8*/ 	.word	0xffffffff


	//   ....[44]....
        /*00fc*/ 	.word	0xffffffff


	//   ....[45]....
        /*0100*/ 	.word	0xffffffff


	//   ....[46]....
        /*0104*/ 	.word	0xffffffff


	//   ....[47]....
        /*0108*/ 	.word	0xffffffff


	//   ....[48]....
        /*010c*/ 	.word	0xffffffff


	//   ....[49]....
        /*0110*/ 	.word	0xffffffff


	//   ....[50]....
        /*0114*/ 	.word	0xffffffff


	//   ....[51]....
        /*0118*/ 	.word	0xffffffff


	//   ....[52]....
        /*011c*/ 	.word	0xffffffff


	//   ....[53]....
        /*0120*/ 	.word	0xffffffff


	//   ....[54]....
        /*0124*/ 	.word	0xffffffff


	//   ....[55]....
        /*0128*/ 	.word	0xffffffff


	//   ....[56]....
        /*012c*/ 	.word	0xffffffff


	//   ....[57]....
        /*0130*/ 	.word	0xffffffff


	//   ....[58]....
        /*0134*/ 	.word	0xffffffff


	//   ....[59]....
        /*0138*/ 	.word	0xffffffff


	//----- nvinfo : EIATTR_COOP_GROUP_INSTR_OFFSETS
	.align		4
.L_317:
        /*013c*/ 	.byte	0x04, 0x28
        /*013e*/ 	.short	(.L_319 - .L_318)


	//   ....[0]....
.L_318:
        /*0140*/ 	.word	0x00001310


	//   ....[1]....
        /*0144*/ 	.word	0x00001350


	//   ....[2]....
        /*0148*/ 	.word	0x00001360


	//   ....[3]....
        /*014c*/ 	.word	0x00001370


	//   ....[4]....
        /*0150*/ 	.word	0x00001380


	//   ....[5]....
        /*0154*/ 	.word	0x00001390


	//   ....[6]....
        /*0158*/ 	.word	0x000013a0


	//   ....[7]....
        /*015c*/ 	.word	0x000013d0


	//   ....[8]....
        /*0160*/ 	.word	0x000013f0


	//   ....[9]....
        /*0164*/ 	.word	0x00001410


	//   ....[10]....
        /*0168*/ 	.word	0x00001430


	//   ....[11]....
        /*016c*/ 	.word	0x00001450


	//   ....[12]....
        /*0170*/ 	.word	0x00001470


	//   ....[13]....
        /*0174*/ 	.word	0x00001490


	//   ....[14]....
        /*0178*/ 	.word	0x000014c0


	//   ....[15]....
        /*017c*/ 	.word	0x000014e0


	//   ....[16]....
        /*0180*/ 	.word	0x00001500


	//   ....[17]....
        /*0184*/ 	.word	0x00001520


	//   ....[18]....
        /*0188*/ 	.word	0x00001540


	//   ....[19]....
        /*018c*/ 	.word	0x00001560


	//   ....[20]....
        /*0190*/ 	.word	0x00001570


	//   ....[21]....
        /*0194*/ 	.word	0x00001590


	//   ....[22]....
        /*0198*/ 	.word	0x000015b0


	//   ....[23]....
        /*019c*/ 	.word	0x000015d0


	//   ....[24]....
        /*01a0*/ 	.word	0x000015f0


	//   ....[25]....
        /*01a4*/ 	.word	0x00001610


	//   ....[26]....
        /*01a8*/ 	.word	0x00001640


	//   ....[27]....
        /*01ac*/ 	.word	0x00001660


	//   ....[28]....
        /*01b0*/ 	.word	0x00001680


	//   ....[29]....
        /*01b4*/ 	.word	0x000016a0


	//   ....[30]....
        /*01b8*/ 	.word	0x000016c0


	//   ....[31]....
        /*01bc*/ 	.word	0x000016e0


	//   ....[32]....
        /*01c0*/ 	.word	0x000016f0


	//   ....[33]....
        /*01c4*/ 	.word	0x00001710


	//   ....[34]....
        /*01c8*/ 	.word	0x00001730


	//   ....[35]....
        /*01cc*/ 	.word	0x00001750


	//   ....[36]....
        /*01d0*/ 	.word	0x00001770


	//   ....[37]....
        /*01d4*/ 	.word	0x00001790


	//   ....[38]....
        /*01d8*/ 	.word	0x000017c0


	//   ....[39]....
        /*01dc*/ 	.word	0x000017e0


	//   ....[40]....
        /*01e0*/ 	.word	0x00001800


	//   ....[41]....
        /*01e4*/ 	.word	0x00001820


	//   ....[42]....
        /*01e8*/ 	.word	0x00001840


	//   ....[43]....
        /*01ec*/ 	.word	0x00001870


	//   ....[44]....
        /*01f0*/ 	.word	0x000018a0


	//   ....[45]....
        /*01f4*/ 	.word	0x000018d0


	//   ....[46]....
        /*01f8*/ 	.word	0x000018f0


	//   ....[47]....
        /*01fc*/ 	.word	0x00001910


	//   ....[48]....
        /*0200*/ 	.word	0x00001930


	//   ....[49]....
        /*0204*/ 	.word	0x00001960


	//   ....[50]....
        /*0208*/ 	.word	0x00001980


	//   ....[51]....
        /*020c*/ 	.word	0x000019a0


	//   ....[52]....
        /*0210*/ 	.word	0x000019c0


	//   ....[53]....
        /*0214*/ 	.word	0x000019e0


	//   ....[54]....
        /*0218*/ 	.word	0x00001a00


	//   ....[55]....
        /*021c*/ 	.word	0x00001a10


	//   ....[56]....
        /*0220*/ 	.word	0x00001a30


	//   ....[57]....
        /*0224*/ 	.word	0x00001a50


	//   ....[58]....
        /*0228*/ 	.word	0x00001a70


	//   ....[59]....
        /*022c*/ 	.word	0x00001a90


	//----- nvinfo : EIATTR_VRC_CTA_INIT_COUNT
	.align		4
.L_319:
        /*0230*/ 	.byte	0x02, 0x4a
	.zero		1
	.zero		1


	//----- nvinfo : EIATTR_EXIT_INSTR_OFFSETS
	.align		4
        /*0234*/ 	.byte	0x04, 0x1c
        /*0236*/ 	.short	(.L_321 - .L_320)


	//   ....[0]....
.L_320:
        /*0238*/ 	.word	0x00002190


	//----- nvinfo : EIATTR_MAX_THREADS
	.align		4
.L_321:
        /*023c*/ 	.byte	0x04, 0x05
        /*023e*/ 	.short	(.L_323 - .L_322)
.L_322:
        /*0240*/ 	.word	0x00000080
        /*0244*/ 	.word	0x00000001
        /*0248*/ 	.word	0x00000001


	//----- nvinfo : EIATTR_CRS_STACK_SIZE
	.align		4
.L_323:
        /*024c*/ 	.byte	0x04, 0x1e
        /*024e*/ 	.short	(.L_325 - .L_324)
.L_324:
        /*0250*/ 	.word	0x00000000


	//----- nvinfo : EIATTR_CBANK_PARAM_SIZE
	.align		4
.L_325:
        /*0254*/ 	.byte	0x03, 0x19
        /*0256*/ 	.short	0x0018


	//----- nvinfo : EIATTR_PARAM_CBANK
	.align		4
        /*0258*/ 	.byte	0x04, 0x0a
        /*025a*/ 	.short	(.L_327 - .L_326)
	.align		4
.L_326:
        /*025c*/ 	.word	index@(.nv.constant0._Z30router_gemm_kernel_bf16_outputI13__nv_bfloat16Li128ELi8ELi12ELi384ELi7168EEvPS0_PKT_S4_)
        /*0260*/ 	.short	0x0380
        /*0262*/ 	.short	0x0018


	//----- nvinfo : EIATTR_SW_WAR
	.align		4
.L_327:
        /*0264*/ 	.byte	0x04, 0x36
        /*0266*/ 	.short	(.L_329 - .L_328)
.L_328:
        /*0268*/ 	.word	0x00000008
.L_329:


//--------------------- .nv.info._Z30router_gemm_kernel_bf16_outputI13__nv_bfloat16Li128ELi8ELi11ELi384ELi7168EEvPS0_PKT_S4_ --------------------------
	.section	.nv.info._Z30router_gemm_kernel_bf16_outputI13__nv_bfloat16Li128ELi8ELi11ELi384ELi7168EEvPS0_PKT_S4_,"",@"SHT_CUDA_INFO"
	.sectionflags	@""
	.align	4


	//----- nvinfo : EIATTR_CUDA_API_VERSION
	.align		4
        /*0000*/ 	.byte	0x04, 0x37
        /*0002*/ 	.short	(.L_331 - .L_330)
.L_330:
        /*0004*/ 	.word	0x00000082


	//----- nvinfo : EIATTR_KPARAM_INFO
	.align		4
.L_331:
        /*0008*/ 	.byte	0x04, 0x17
        /*000a*/ 	.short	(.L_333 - .L_332)
.L_332:
        /*000c*/ 	.word	0x00000000
        /*0010*/ 	.short	0x0002
        /*0012*/ 	.short	0x0010
        /*0014*/ 	.byte	0x00, 0xf5, 0x21, 0x00


	//----- nvinfo : EIATTR_KPARAM_INFO
	.align		4
.L_333:
        /*0018*/ 	.byte	0x04, 0x17
        /*001a*/ 	.short	(.L_335 - .L_334)
.L_334:
        /*001c*/ 	.word	0x00000000
        /*0020*/ 	.short	0x0001
        /*0022*/ 	.short	0x0008
        /*0024*/ 	.byte	0x00, 0xf5, 0x21, 0x00


	//----- nvinfo : EIATTR_KPARAM_INFO
	.align		4
.L_335:
        /*0028*/ 	.byte	0x04, 0x17
        /*002a*/ 	.short	(.L_337 - .L_336)
.L_336:
        /*002c*/ 	.word	0x00000000
        /*0030*/ 	.short	0x0000
        /*0032*/ 	.short	0x0000
        /*0034*/ 	.byte	0x00, 0xf5, 0x21, 0x00


	//----- nvinfo : EIATTR_SPARSE_MMA_MASK
	.align		4
.L_337:
        /*0038*/ 	.byte	0x03, 0x50
        /*003a*/ 	.short	0x0000


	//----- nvinfo : EIATTR_MAXREG_COUNT
	.align		4
        /*003c*/ 	.byte	0x03, 0x1b
        /*003e*/ 	.short	0x00ff


	//----- nvinfo : EIATTR_NUM_BARRIERS
	.align		4
        /*0040*/ 	.byte	0x02, 0x4c
        /*0042*/ 	.byte	0x01
	.zero		1


	//----- nvinfo : EIATTR_MERCURY_ISA_VERSION
	.align		4
        /*0044*/ 	.byte	0x03, 0x5f
        /*0046*/ 	.short	0x0101


	//----- nvinfo : EIATTR_COOP_GROUP_MASK_REGIDS
	.align		4
        /*0048*/ 	.byte	0x04, 0x29
        /*004a*/ 	.short	(.L_339 - .L_338)


	//   ....[0]....
.L_338:
        /*004c*/ 	.word	0xffffffff


	//   ....[1]....
        /*0050*/ 	.word	0xffffffff


	//   ....[2]....
        /*0054*/ 	.word	0xffffffff


	//   ....[3]....
        /*0058*/ 	.word	0xffffffff


	//   ....[4]....
        /*005c*/ 	.word	0xffffffff


	//   ....[5]....
        /*0060*/ 	.word	0xffffffff


	//   ....[6]....
        /*0064*/ 	.word	0xffffffff


	//   ....[7]....
        /*0068*/ 	.word	0xffffffff


	//   ....[8]....
        /*006c*/ 	.word	0xffffffff


	//   ....[9]....
        /*0070*/ 	.word	0xffffffff


	//   ....[10]....
        /*0074*/ 	.word	0xffffffff


	//   ....[11]....
        /*0078*/ 	.word	0xffffffff


	//   ....[12]....
        /*007c*/ 	.word	0xffffffff


	//   ....[13]....
        /*0080*/ 	.word	0xffffffff


	//   ....[14]....
        /*0084*/ 	.word	0xffffffff


	//   ....[15]....
        /*0088*/ 	.word	0xffffffff


	//   ....[16]....
        /*008c*/ 	.word	0xffffffff


	//   ....[17]....
        /*0090*/ 	.word	0xffffffff


	//   ....[18]....
        /*0094*/ 	.word	0xffffffff


	//   ....[19]....
        /*0098*/ 	.word	0xffffffff


	//   ....[20]....
        /*009c*/ 	.word	0xffffffff


	//   ....[21]....
        /*00a0*/ 	.word	0xffffffff


	//   ....[22]....
        /*00a4*/ 	.word	0xffffffff


	//   ....[23]....
        /*00a8*/ 	.word	0xffffffff


	//   ....[24]....
        /*00ac*/ 	.word	0xffffffff


	//   ....[25]....
        /*00b0*/ 	.word	0xffffffff


	//   ....[26]....
        /*00b4*/ 	.word	0xffffffff


	//   ....[27]....
        /*00b8*/ 	.word	0xffffffff


	//   ....[28]....
        /*00bc*/ 	.word	0xffffffff


	//   ....[29]....
        /*00c0*/ 	.word	0xffffffff


	//   ....[30]....
        /*00c4*/ 	.word	0xffffffff


	//   ....[31]....
        /*00c8*/ 	.word	0xffffffff


	//   ....[32]....
        /*00cc*/ 	.word	0xffffffff


	//   ....[33]....
        /*00d0*/ 	.word	0xffffffff


	//   ....[34]....
        /*00d4*/ 	.word	0xffffffff


	//   ....[35]....
        /*00d8*/ 	.word	0xffffffff


	//   ....[36]....
        /*00dc*/ 	.word	0xffffffff


	//   ....[37]....
        /*00e0*/ 	.word	0xffffffff


	//   ....[38]....
        /*00e4*/ 	.word	0xffffffff


	//   ....[39]....
        /*00e8*/ 	.word	0xffffffff


	//   ....[40]....
        /*00ec*/ 	.word	0xffffffff


	//   ....[41]....
        /*00f0*/ 	.word	0xffffffff


	//   ....[42]....
        /*00f4*/ 	.word	0xffffffff


	//   ....[43]....
        /*00f8*/ 	.word	0xffffffff


	//   ....[44]....
        /*00fc*/ 	.word	0xffffffff


	//   ....[45]....
        /*0100*/ 	.word	0xffffffff


	//   ....[46]....
        /*0104*/ 	.word	0xffffffff


	//   ....[47]....
        /*0108*/ 	.word	0xffffffff


	//   ....[48]....
        /*010c*/ 	.word	0xffffffff


	//   ....[49]....
        /*0110*/ 	.word	0xffffffff


	//   ....[50]....
        /*0114*/ 	.word	0xffffffff


	//   ....[51]....
        /*0118*/ 	.word	0xffffffff


	//   ....[52]....
        /*011c*/ 	.word	0xffffffff


	//   ....[53]....
        /*0120*/ 	.word	0xffffffff


	//   ....[54]....
        /*0124*/ 	.word	0xffffffff


	//----- nvinfo : EIATTR_COOP_GROUP_INSTR_OFFSETS
	.align		4
.L_339:
        /*0128*/ 	.byte	0x04, 0x28
        /*012a*/ 	.short	(.L_341 - .L_340)


	//   ....[0]....
.L_340:
        /*012c*/ 	.word	0x000011c0


	//   ....[1]....
        /*0130*/ 	.word	0x00001200


	//   ....[2]....
        /*0134*/ 	.word	0x00001210


	//   ....[3]....
        /*0138*/ 	.word	0x00001220


	//   ....[4]....
        /*013c*/ 	.word	0x00001230


	//   ....[5]....
        /*0140*/ 	.word	0x00001240


	//   ....[6]....
        /*0144*/ 	.word	0x00001250


	//   ....[7]....
        /*0148*/ 	.word	0x00001280


	//   ....[8]....
        /*014c*/ 	.word	0x000012a0


	//   ....[9]....
        /*0150*/ 	.word	0x000012c0


	//   ....[10]....
        /*0154*/ 	.word	0x000012e0


	//   ....[11]....
        /*0158*/ 	.word	0x00001300


	//   ....[12]....
        /*015c*/ 	.word	0x00001320


	//   ....[13]....
        /*0160*/ 	.word	0x00001350


	//   ....[14]....
        /*0164*/ 	.word	0x00001370


	//   ....[15]....
        /*0168*/ 	.word	0x00001390


	//   ....[16]....
        /*016c*/ 	.word	0x000013b0


	//   ....[17]....
        /*0170*/ 	.word	0x000013d0


	//   ....[18]....
        /*0174*/ 	.word	0x000013f0


	//   ....[19]....
        /*0178*/ 	.word	0x00001400


	//   ....[20]....
        /*017c*/ 	.word	0x00001420


	//   ....[21]....
        /*0180*/ 	.word	0x00001440


	//   ....[22]....
        /*0184*/ 	.word	0x00001460


	//   ....[23]....
        /*0188*/ 	.word	0x00001480


	//   ....[24]....
        /*018c*/ 	.word	0x000014b0


	//   ....[25]....
        /*0190*/ 	.word	0x000014d0


	//   ....[26]....
        /*0194*/ 	.word	0x000014f0


	//   ....[27]....
        /*0198*/ 	.word	0x00001510


	//   ....[28]....
        /*019c*/ 	.word	0x00001530


	//   ....[29]....
        /*01a0*/ 	.word	0x00001550


	//   ....[30]....
        /*01a4*/ 	.word	0x00001560


	//   ....[31]....
        /*01a8*/ 	.word	0x00001580


	//   ....[32]....
        /*01ac*/ 	.word	0x000015a0


	//   ....[33]....
        /*01b0*/ 	.word	0x000015c0


	//   ....[34]....
        /*01b4*/ 	.word	0x000015e0


	//   ....[35]....
        /*01b8*/ 	.word	0x00001610


	//   ....[36]....
        /*01bc*/ 	.word	0x00001630


	//   ....[37]....
        /*01c0*/ 	.word	0x00001650


	//   ....[38]....
        /*01c4*/ 	.word	0x00001670


	//   ....[39]....
        /*01c8*/ 	.word	0x00001690


	//   ....[40]....
        /*01cc*/ 	.word	0x000016c0


	//   ....[41]....
        /*01d0*/ 	.word	0x000016f0


	//   ....[42]....
        /*01d4*/ 	.word	0x00001720


	//   ....[43]....
        /*01d8*/ 	.word	0x00001740


	//   ....[44]....
        /*01dc*/ 	.word	0x00001760


	//   ....[45]....
        /*01e0*/ 	.word	0x00001790


	//   ....[46]....
        /*01e4*/ 	.word	0x000017b0


	//   ....[47]....
        /*01e8*/ 	.word	0x000017d0


	//   ....[48]....
        /*01ec*/ 	.word	0x000017f0


	//   ....[49]....
        /*01f0*/ 	.word	0x00001810


	//   ....[50]....
        /*01f4*/ 	.word	0x00001830


	//   ....[51]....
        /*01f8*/ 	.word	0x00001840


	//   ....[52]....
        /*01fc*/ 	.word	0x00001860


	//   ....[53]....
        /*0200*/ 	.word	0x00001880


	//   ....[54]....
        /*0204*/ 	.word	0x000018a0


	//----- nvinfo : EIATTR_VRC_CTA_INIT_COUNT
	.align		4
.L_341:
        /*0208*/ 	.byte	0x02, 0x4a
	.zero		1
	.zero		1


	//----- nvinfo : EIATTR_EXIT_INSTR_OFFSETS
	.align		4
        /*020c*/ 	.byte	0x04, 0x1c
        /*020e*/ 	.short	(.L_343 - .L_342)


	//   ....[0]....
.L_342:
        /*0210*/ 	.word	0x00001f10


	//----- nvinfo : EIATTR_MAX_THREADS
	.align		4
.L_343:
        /*0214*/ 	.byte	0x04, 0x05
        /*0216*/ 	.short	(.L_345 - .L_344)
.L_344:
        /*0218*/ 	.word	0x00000080
        /*021c*/ 	.word	0x00000001
        /*0220*/ 	.word	0x00000001


	//----- nvinfo : EIATTR_CRS_STACK_SIZE
	.align		4
.L_345:
        /*0224*/ 	.byte	0x04, 0x1e
        /*0226*/ 	.short	(.L_347 - .L_346)
.L_346:
        /*0228*/ 	.word	0x00000000


	//----- nvinfo : EIATTR_CBANK_PARAM_SIZE
	.align		4
.L_347:
        /*022c*/ 	.byte	0x03, 0x19
        /*022e*/ 	.short	0x0018


	//----- nvinfo : EIATTR_PARAM_CBANK
	.align		4
        /*0230*/ 	.byte	0x04, 0x0a
        /*0232*/ 	.short	(.L_349 - .L_348)
	.align		4
.L_348:
        /*0234*/ 	.word	index@(.nv.constant0._Z30router_gemm_kernel_bf16_outputI13__nv_bfloat16Li128ELi8ELi11ELi384ELi7168EEvPS0_PKT_S4_)
        /*0238*/ 	.short	0x0380
        /*023a*/ 	.short	0x0018


	//----- nvinfo : EIATTR_SW_WAR
	.align		4
.L_349:
        /*023c*/ 	.byte	0x04, 0x36
        /*023e*/ 	.short	(.L_351 - .L_350)
.L_350:
        /*0240*/ 	.word	0x00000008
.L_351:


//--------------------- .nv.info._Z30router_gemm_kernel_bf16_outputI13__nv_bfloat16Li128ELi8ELi10ELi384ELi7168EEvPS0_PKT_S4_ --------------------------
	.section	.nv.info._Z30router_gemm_kernel_bf16_outputI13__nv_bfloat16Li128ELi8ELi10ELi384ELi7168EEvPS0_PKT_S4_,"",@"SHT_CUDA_INFO"
	.sectionflags	@""
	.align	4


	//----- nvinfo : EIATTR_CUDA_API_VERSION
	.align		4
        /*0000*/ 	.byte	0x04, 0x37
        /*0002*/ 	.short	(.L_353 - .L_352)
.L_352:
        /*0004*/ 	.word	0x00000082


	//----- nvinfo : EIATTR_KPARAM_INFO
	.align		4
.L_353:
        /*0008*/ 	.byte	0x04, 0x17
        /*000a*/ 	.short	(.L_355 - .L_354)
.L_354:
        /*000c*/ 	.word	0x00000000
        /*0010*/ 	.short	0x0002
        /*0012*/ 	.short	0x0010
        /*0014*/ 	.byte	0x00, 0xf5, 0x21, 0x00


	//----- nvinfo : EIATTR_KPARAM_INFO
	.align		4
.L_355:
        /*0018*/ 	.byte	0x04, 0x17
        /*001a*/ 	.short	(.L_357 - .L_356)
.L_356:
        /*001c*/ 	.word	0x00000000
        /*0020*/ 	.short	0x0001
        /*0022*/ 	.short	0x0008
        /*0024*/ 	.byte	0x00, 0xf5, 0x21, 0x00


	//----- nvinfo : EIATTR_KPARAM_INFO
	.align		4
.L_357:
        /*0028*/ 	.byte	0x04, 0x17
        /*002a*/ 	.short	(.L_359 - .L_358)
.L_358:
        /*002c*/ 	.word	0x00000000
        /*0030*/ 	.short	0x0000
        /*0032*/ 	.short	0x0000
        /*0034*/ 	.byte	0x00, 0xf5, 0x21, 0x00


	//----- nvinfo : EIATTR_SPARSE_MMA_MASK
	.align		4
.L_359:
        /*0038*/ 	.byte	0x03, 0x50
        /*003a*/ 	.short	0x0000


	//----- nvinfo : EIATTR_MAXREG_COUNT
	.align		4
        /*003c*/ 	.byte	0x03, 0x1b
        /*003e*/ 	.short	0x00ff


	//----- nvinfo : EIATTR_NUM_BARRIERS
	.align		4
        /*0040*/ 	.byte	0x02, 0x4c
        /*0042*/ 	.byte	0x01
	.zero		1


	//----- nvinfo : EIATTR_MERCURY_ISA_VERSION
	.align		4
        /*0044*/ 	.byte	0x03, 0x5f
        /*0046*/ 	.short	0x0101


	//----- nvinfo : EIATTR_COOP_GROUP_MASK_REGIDS
	.align		4
        /*0048*/ 	.byte	0x04, 0x29
        /*004a*/ 	.short	(.L_361 - .L_360)


	//   ....[0]....
.L_360:
        /*004c*/ 	.word	0xffffffff


	//   ....[1]....
        /*0050*/ 	.word	0xffffffff


	//   ....[2]....
        /*0054*/ 	.word	0xffffffff


	//   ....[3]....
        /*0058*/ 	.word	0xffffffff


	//   ....[4]....
        /*005c*/ 	.word	0xffffffff


	//   ....[5]....
        /*0060*/ 	.word	0xffffffff


	//   ....[6]....
        /*0064*/ 	.word	0xffffffff


	//   ....[7]....
        /*0068*/ 	.word	0xffffffff


	//   ....[8]....
        /*006c*/ 	.word	0xffffffff


	//   ....[9]....
        /*0070*/ 	.word	0xffffffff


	//   ....[10]....
        /*0074*/ 	.word	0xffffffff


	//   ....[11]....
        /*0078*/ 	.word	0xffffffff


	//   ....[12]....
        /*007c*/ 	.word	0xffffffff


	//   ....[13]....
        /*0080*/ 	.word	0xffffffff


	//   ....[14]....
        /*0084*/ 	.word	0xffffffff


	//   ....[15]....
        /*0088*/ 	.word	0xffffffff


	//   ....[16]....
        /*008c*/ 	.word	0xffffffff


	//   ....[17]....
        /*0090*/ 	.word	0xffffffff


	//   ....[18]....
        /*0094*/ 	.word	0xffffffff


	//   ....[19]....
        /*0098*/ 	.word	0xffffffff


	//   ....[20]....
        /*009c*/ 	.word	0xffffffff


	//   ....[21]....
        /*00a0*/ 	.word	0xffffffff


	//   ....[22]....
        /*00a4*/ 	.word	0xffffffff


	//   ....[23]....
        /*00a8*/ 	.word	0xffffffff


	//   ....[24]....
        /*00ac*/ 	.word	0xffffffff


	//   ....[25]....
        /*00b0*/ 	.word	0xffffffff


	//   ....[26]....
        /*00b4*/ 	.word	0xffffffff


	//   ....[27]....
        /*00b8*/ 	.word	0xffffffff


	//   ....[28]....
        /*00bc*/ 	.word	0xffffffff


	//   ....[29]....
        /*00c0*/ 	.word	0xffffffff


	//   ....[30]....
        /*00c4*/ 	.word	0xffffffff


	//   ....[31]....
        /*00c8*/ 	.word	0xffffffff


	//   ....[32]....
        /*00cc*/ 	.word	0xffffffff


	//   ....[33]....
        /*00d0*/ 	.word	0xffffffff


	//   ....[34]....
        /*00d4*/ 	.word	0xffffffff


	//   ....[35]....
        /*00d8*/ 	.word	0xffffffff


	//   ....[36]....
        /*00dc*/ 	.word	0xffffffff


	//   ....[37]....
        /*00e0*/ 	.word	0xffffffff


	//   ....[38]....
        /*00e4*/ 	.word	0xffffffff


	//   ....[39]....
        /*00e8*/ 	.word	0xffffffff


	//   ....[40]....
        /*00ec*/ 	.word	0xffffffff


	//   ....[41]....
        /*00f0*/ 	.word	0xffffffff


	//   ....[42]....
        /*00f4*/ 	.word	0xffffffff


	//   ....[43]....
        /*00f8*/ 	.word	0xffffffff


	//   ....[44]....
        /*00fc*/ 	.word	0xffffffff


	//   ....[45]....
        /*0100*/ 	.word	0xffffffff


	//   ....[46]....
        /*0104*/ 	.word	0xffffffff


	//   ....[47]....
        /*0108*/ 	.word	0xffffffff


	//   ....[48]....
        /*010c*/ 	.word	0xffffffff


	//   ....[49]....
        /*0110*/ 	.word	0xffffffff


	//----- nvinfo : EIATTR_COOP_GROUP_INSTR_OFFSETS
	.align		4
.L_361:
        /*0114*/ 	.byte	0x04, 0x28
        /*0116*/ 	.short	(.L_363 - .L_362)


	//   ....[0]....
.L_362:
        /*0118*/ 	.word	0x00001050


	//   ....[1]....
        /*011c*/ 	.word	0x00001090


	//   ....[2]....
        /*0120*/ 	.word	0x000010a0


	//   ....[3]....
        /*0124*/ 	.word	0x000010b0


	//   ....[4]....
        /*0128*/ 	.word	0x000010c0


	//   ....[5]....
        /*012c*/ 	.word	0x000010d0


	//   ....[6]....
        /*0130*/ 	.word	0x000010e0


	//   ....[7]....
        /*0134*/ 	.word	0x00001110


	//   ....[8]....
        /*0138*/ 	.word	0x00001130


	//   ....[9]....
        /*013c*/ 	.word	0x00001150


	//   ....[10]....
        /*0140*/ 	.word	0x00001170


	//   ....[11]....
        /*0144*/ 	.word	0x000011a0


	//   ....[12]....
        /*0148*/ 	.word	0x000011c0


	//   ....[13]....
        /*014c*/ 	.word	0x000011e0


	//   ....[14]....
        /*0150*/ 	.word	0x00001200


	//   ....[15]....
        /*0154*/ 	.word	0x00001220


	//   ....[16]....
        /*0158*/ 	.word	0x00001240


	//   ....[17]....
        /*015c*/ 	.word	0x00001250


	//   ....[18]....
        /*0160*/ 	.word	0x00001270


	//   ....[19]....
        /*0164*/ 	.word	0x00001290


	//   ....[20]....
        /*0168*/ 	.word	0x000012b0


	//   ....[21]....
        /*016c*/ 	.word	0x000012e0


	//   ....[22]....
        /*0170*/ 	.word	0x00001300


	//   ....[23]....
        /*0174*/ 	.word	0x00001320


	//   ....[24]....
        /*0178*/ 	.word	0x00001340


	//   ....[25]....
        /*017c*/ 	.word	0x00001360


	//   ....[26]....
        /*0180*/ 	.word	0x00001380


	//   ....[27]....
        /*0184*/ 	.word	0x00001390


	//   ....[28]....
        /*0188*/ 	.word	0x000013b0


	//   ....[29]....
        /*018c*/ 	.word	0x000013d0


	//   ....[30]....
        /*0190*/ 	.word	0x000013f0


	//   ....[31]....
        /*0194*/ 	.word	0x00001420


	//   ....[32]....
        /*0198*/ 	.word	0x00001440


	//   ....[33]....
        /*019c*/ 	.word	0x00001460


	//   ....[34]....
        /*01a0*/ 	.word	0x00001480


	//   ....[35]....
        /*01a4*/ 	.word	0x000014a0


	//   ....[36]....
        /*01a8*/ 	.word	0x000014c0


	//   ....[37]....
        /*01ac*/ 	.word	0x000014e0


	//   ....[38]....
        /*01b0*/ 	.word	0x00001510


	//   ....[39]....
        /*01b4*/ 	.word	0x00001540


	//   ....[40]....
        /*01b8*/ 	.word	0x00001570


	//   ....[41]....
        /*01bc*/ 	.word	0x000015a0


	//   ....[42]....
        /*01c0*/ 	.word	0x000015c0


	//   ....[43]....
        /*01c4*/ 	.word	0x000015e0


	//   ....[44]....
        /*01c8*/ 	.word	0x00001600


	//   ....[45]....
        /*01cc*/ 	.word	0x00001620


	//   ....[46]....
        /*01d0*/ 	.word	0x00001640


	//   ....[47]....
        /*01d4*/ 	.word	0x00001650


	//   ....[48]....
        /*01d8*/ 	.word	0x00001670


	//   ....[49]....
        /*01dc*/ 	.word	0x00001690


	//----- nvinfo : EIATTR_VRC_CTA_INIT_COUNT
	.align		4
.L_363:
        /*01e0*/ 	.byte	0x02, 0x4a
	.zero		1
	.zero		1


	//----- nvinfo : EIATTR_EXIT_INSTR_OFFSETS
	.align		4
        /*01e4*/ 	.byte	0x04, 0x1c
        /*01e6*/ 	.short	(.L_365 - .L_364)


	//   ....[0]....
.L_364:
        /*01e8*/ 	.word	0x00001c80


	//----- nvinfo : EIATTR_MAX_THREADS
	.align		4
.L_365:
        /*01ec*/ 	.byte	0x04, 0x05
        /*01ee*/ 	.short	(.L_367 - .L_366)
.L_366:
        /*01f0*/ 	.word	0x00000080
        /*01f4*/ 	.word	0x00000001
        /*01f8*/ 	.word	0x00000001


	//----- nvinfo : EIATTR_CRS_STACK_SIZE
	.align		4
.L_367:
        /*01fc*/ 	.byte	0x04, 0x1e
        /*01fe*/ 	.short	(.L_369 - .L_368)
.L_368:
        /*0200*/ 	.word	0x00000000


	//----- nvinfo : EIATTR_CBANK_PARAM_SIZE
	.align		4
.L_369:
        /*0204*/ 	.byte	0x03, 0x19
        /*0206*/ 	.short	0x0018


	//----- nvinfo : EIATTR_PARAM_CBANK
	.align		4
        /*0208*/ 	.byte	0x04, 0x0a
        /*020a*/ 	.short	(.L_371 - .L_370)
	.align		4
.L_370:
        /*020c*/ 	.word	index@(.nv.constant0._Z30router_gemm_kernel_bf16_outputI13__nv_bfloat16Li128ELi8ELi10ELi384ELi7168EEvPS0_PKT_S4_)
        /*0210*/ 	.short	0x0380
        /*0212*/ 	.short	0x0018


	//----- nvinfo : EIATTR_SW_WAR
	.align		4
.L_371:
        /*0214*/ 	.byte	0x04, 0x36
        /*0216*/ 	.short	(.L_373 - .L_372)
.L_372:
        /*0218*/ 	.word	0x00000008
.L_373:


//--------------------- .nv.info._Z30router_gemm_kernel_bf16_outputI13__nv_bfloat16Li128ELi8ELi9ELi384ELi7168EEvPS0_PKT_S4_ --------------------------
	.section	.nv.info._Z30router_gemm_kernel_bf16_outputI13__nv_bfloat16Li128ELi8ELi9ELi384ELi7168EEvPS0_PKT_S4_,"",@"SHT_CUDA_INFO"
	.sectionflags	@""
	.align	4


	//----- nvinfo : EIATTR_CUDA_API_VERSION
	.align		4
        /*0000*/ 	.byte	0x04, 0x37
        /*0002*/ 	.short	(.L_375 - .L_374)
.L_374:
        /*0004*/ 	.word	0x00000082


	//----- nvinfo : EIATTR_KPARAM_INFO
	.align		4
.L_375:
        /*0008*/ 	.byte	0x04, 0x17
        /*000a*/ 	.short	(.L_377 - .L_376)
.L_376:
        /*000c*/ 	.word	0x00000000
        /*0010*/ 	.short	0x0002
        /*0012*/ 	.short	0x0010
        /*0014*/ 	.byte	0x00, 0xf5, 0x21, 0x00


	//----- nvinfo : EIATTR_KPARAM_INFO
	.align		4
.L_377:
        /*0018*/ 	.byte	0x04, 0x17
        /*001a*/ 	.short	(.L_379 - .L_378)
.L_378:
        /*001c*/ 	.word	0x00000000
        /*0020*/ 	.short	0x0001
        /*0022*/ 	.short	0x0008
        /*0024*/ 	.byte	0x00, 0xf5, 0x21, 0x00


	//----- nvinfo : EIATTR_KPARAM_INFO
	.align		4
.L_379:
        /*0028*/ 	.byte	0x04, 0x17
        /*002a*/ 	.short	(.L_381 - .L_380)
.L_380:
        /*002c*/ 	.word	0x00000000
        /*0030*/ 	.short	0x0000
        /*0032*/ 	.short	0x0000
        /*0034*/ 	.byte	0x00, 0xf5, 0x21, 0x00


	//----- nvinfo : EIATTR_SPARSE_MMA_MASK
	.align		4
.L_381:
        /*0038*/ 	.byte	0x03, 0x50
        /*003a*/ 	.short	0x0000


	//----- nvinfo : EIATTR_MAXREG_COUNT
	.align		4
        /*003c*/ 	.byte	0x03, 0x1b
        /*003e*/ 	.short	0x00ff


	//----- nvinfo : EIATTR_NUM_BARRIERS
	.align		4
        /*0040*/ 	.byte	0x02, 0x4c
        /*0042*/ 	.byte	0x01
	.zero		1


	//----- nvinfo : EIATTR_MERCURY_ISA_VERSION
	.align		4
        /*0044*/ 	.byte	0x03, 0x5f
        /*0046*/ 	.short	0x0101


	//----- nvinfo : EIATTR_COOP_GROUP_MASK_REGIDS
	.align		4
        /*0048*/ 	.byte	0x04, 0x29
        /*004a*/ 	.short	(.L_383 - .L_382)


	//   ....[0]....
.L_382:
        /*004c*/ 	.word	0xffffffff


	//   ....[1]....
        /*0050*/ 	.word	0xffffffff


	//   ....[2]....
        /*0054*/ 	.word	0xffffffff


	//   ....[3]....
        /*0058*/ 	.word	0xffffffff


	//   ....[4]....
        /*005c*/ 	.word	0xffffffff


	//   ....[5]....
        /*0060*/ 	.word	0xffffffff


	//   ....[6]....
        /*0064*/ 	.word	0xffffffff


	//   ....[7]....
        /*0068*/ 	.word	0xffffffff


	//   ....[8]....
        /*006c*/ 	.word	0xffffffff


	//   ....[9]....
        /*0070*/ 	.word	0xffffffff


	//   ....[10]....
        /*0074*/ 	.word	0xffffffff


	//   ....[11]....
        /*0078*/ 	.word	0xffffffff


	//   ....[12]....
        /*007c*/ 	.word	0xffffffff


	//   ....[13]....
        /*0080*/ 	.word	0xffffffff


	//   ....[14]....
        /*0084*/ 	.word	0xffffffff


	//   ....[15]....
        /*0088*/ 	.word	0xffffffff


	//   ....[16]....
        /*008c*/ 	.word	0xffffffff


	//   ....[17]....
        /*0090*/ 	.word	0xffffffff


	//   ....[18]....
        /*0094*/ 	.word	0xffffffff


	//   ....[19]....
        /*0098*/ 	.word	0xffffffff


	//   ....[20]....
        /*009c*/ 	.word	0xffffffff


	//   ....[21]....
        /*00a0*/ 	.word	0xffffffff


	//   ....[22]....
        /*00a4*/ 	.word	0xffffffff


	//   ....[23]....
        /*00a8*/ 	.word	0xffffffff


	//   ....[24]....
        /*00ac*/ 	.word	0xffffffff


	//   ....[25]....
        /*00b0*/ 	.word	0xffffffff


	//   ....[26]....
        /*00b4*/ 	.word	0xffffffff


	//   ....[27]....
        /*00b8*/ 	.word	0xffffffff


	//   ....[28]....
        /*00bc*/ 	.word	0xffffffff


	//   ....[29]....
        /*00c0*/ 	.word	0xffffffff


	//   ....[30]....
        /*00c4*/ 	.word	0xffffffff


	//   ....[31]....
        /*00c8*/ 	.word	0xffffffff


	//   ....[32]....
        /*00cc*/ 	.word	0xffffffff


	//   ....[33]....
        /*00d0*/ 	.word	0xffffffff


	//   ....[34]....
        /*00d4*/ 	.word	0xffffffff


	//   ....[35]....
        /*00d8*/ 	.word	0xffffffff


	//   ....[36]....
        /*00dc*/ 	.word	0xffffffff


	//   ....[37]....
        /*00e0*/ 	.word	0xffffffff


	//   ....[38]....
        /*00e4*/ 	.word	0xffffffff


	//   ....[39]....
        /*00e8*/ 	.word	0xffffffff


	//   ....[40]....
        /*00ec*/ 	.word	0xffffffff


	//   ....[41]....
        /*00f0*/ 	.word	0xffffffff


	//   ....[42]....
        /*00f4*/ 	.word	0xffffffff


	//   ....[43]....
        /*00f8*/ 	.word	0xffffffff


	//   ....[44]....
        /*00fc*/ 	.word	0xffffffff


	//----- nvinfo : EIATTR_COOP_GROUP_INSTR_OFFSETS
	.align		4
.L_383:
        /*0100*/ 	.byte	0x04, 0x28
        /*0102*/ 	.short	(.L_385 - .L_384)


	//   ....[0]....
.L_384:
        /*0104*/ 	.word	0x00000f10


	//   ....[1]....
        /*0108*/ 	.word	0x00000f50


	//   ....[2]....
        /*010c*/ 	.word	0x00000f60


	//   ....[3]....
        /*0110*/ 	.word	0x00000f70


	//   ....[4]....
        /*0114*/ 	.word	0x00000f80


	//   ....[5]....
        /*0118*/ 	.word	0x00000f90


	//   ....[6]....
        /*011c*/ 	.word	0x00000fa0


	//   ....[7]....
        /*0120*/ 	.word	0x00000fd0


	//   ....[8]....
        /*0124*/ 	.word	0x00000ff0


	//   ....[9]....
        /*0128*/ 	.word	0x00001010


	//   ....[10]....
        /*012c*/ 	.word	0x00001040


	//   ....[11]....
        /*0130*/ 	.word	0x00001060


	//   ....[12]....
        /*0134*/ 	.word	0x00001080


	//   ....[13]....
        /*0138*/ 	.word	0x000010a0


	//   ....[14]....
        /*013c*/ 	.word	0x000010c0


	//   ....[15]....
        /*0140*/ 	.word	0x000010e0


	//   ....[16]....
        /*0144*/ 	.word	0x000010f0


	//   ....[17]....
        /*0148*/ 	.word	0x00001110


	//   ....[18]....
        /*014c*/ 	.word	0x00001130


	//   ....[19]....
        /*0150*/ 	.word	0x00001160


	//   ....[20]....
        /*0154*/ 	.word	0x00001180


	//   ....[21]....
        /*0158*/ 	.word	0x000011a0


	//   ....[22]....
        /*015c*/ 	.word	0x000011c0


	//   ....[23]....
        /*0160*/ 	.word	0x000011e0


	//   ....[24]....
        /*0164*/ 	.word	0x00001200


	//   ....[25]....
        /*0168*/ 	.word	0x00001210


	//   ....[26]....
        /*016c*/ 	.word	0x00001230


	//   ....[27]....
        /*0170*/ 	.word	0x00001250


	//   ....[28]....
        /*0174*/ 	.word	0x00001280


	//   ....[29]....
        /*0178*/ 	.word	0x000012a0


	//   ....[30]....
        /*017c*/ 	.word	0x000012c0


	//   ....[31]....
        /*0180*/ 	.word	0x000012e0


	//   ....[32]....
        /*0184*/ 	.word	0x00001300


	//   ....[33]....
        /*0188*/ 	.word	0x00001320


	//   ....[34]....
        /*018c*/ 	.word	0x00001340


	//   ....[35]....
        /*0190*/ 	.word	0x00001370


	//   ....[36]....
        /*0194*/ 	.word	0x000013a0


	//   ....[37]....
        /*0198*/ 	.word	0x000013e0


	//   ....[38]....
        /*019c*/ 	.word	0x00001400


	//   ....[39]....
        /*01a0*/ 	.word	0x00001420


	//   ....[40]....
        /*01a4*/ 	.word	0x00001440


	//   ....[41]....
        /*01a8*/ 	.word	0x00001460


	//   ....[42]....
        /*01ac*/ 	.word	0x00001480


	//   ....[43]....
        /*01b0*/ 	.word	0x00001490


	//   ....[44]....
        /*01b4*/ 	.word	0x000014b0


	//----- nvinfo : EIATTR_VRC_CTA_INIT_COUNT
	.align		4
.L_385:
        /*01b8*/ 	.byte	0x02, 0x4a
	.zero		1
	.zero		1


	//----- nvinfo : EIATTR_EXIT_INSTR_OFFSETS
	.align		4
        /*01bc*/ 	.byte	0x04, 0x1c
        /*01be*/ 	.short	(.L_387 - .L_386)


	//   ....[0]....
.L_386:
        /*01c0*/ 	.word	0x00001a20


	//----- nvinfo : EIATTR_MAX_THREADS
	.align		4
.L_387:
        /*01c4*/ 	.byte	0x04, 0x05
        /*01c6*/ 	.short	(.L_389 - .L_388)
.L_388:
        /*01c8*/ 	.word	0x00000080
        /*01cc*/ 	.word	0x00000001
        /*01d0*/ 	.word	0x00000001


	//----- nvinfo : EIATTR_CRS_STACK_SIZE
	.align		4
.L_389:
        /*01d4*/ 	.byte	0x04, 0x1e
        /*01d6*/ 	.short	(.L_391 - .L_390)
.L_390:
        /*01d8*/ 	.word	0x00000000


	//----- nvinfo : EIATTR_CBANK_PARAM_SIZE
	.align		4
.L_391:
        /*01dc*/ 	.byte	0x03, 0x19
        /*01de*/ 	.short	0x0018


	//----- nvinfo : EIATTR_PARAM_CBANK
	.align		4
        /*01e0*/ 	.byte	0x04, 0x0a
        /*01e2*/ 	.short	(.L_393 - .L_392)
	.align		4
.L_392:
        /*01e4*/ 	.word	index@(.nv.constant0._Z30router_gemm_kernel_bf16_outputI13__nv_bfloat16Li128ELi8ELi9ELi384ELi7168EEvPS0_PKT_S4_)
        /*01e8*/ 	.short	0x0380
        /*01ea*/ 	.short	0x0018


	//----- nvinfo : EIATTR_SW_WAR
	.align		4
.L_393:
        /*01ec*/ 	.byte	0x04, 0x36
        /*01ee*/ 	.short	(.L_395 - .L_394)
.L_394:
        /*01f0*/ 	.word	0x00000008
.L_395:


//--------------------- .nv.info._Z30router_gemm_kernel_bf16_outputI13__nv_bfloat16Li128ELi8ELi8ELi384ELi7168EEvPS0_PKT_S4_ --------------------------
	.section	.nv.info._Z30router_gemm_kernel_bf16_outputI13__nv_bfloat16Li128ELi8ELi8ELi384ELi7168EEvPS0_PKT_S4_,"",@"SHT_CUDA_INFO"
	.sectionflags	@""
	.align	4


	//----- nvinfo : EIATTR_CUDA_API_VERSION
	.align		4
        /*0000*/ 	.byte	0x04, 0x37
        /*0002*/ 	.short	(.L_397 - .L_396)
.L_396:
        /*0004*/ 	.word	0x00000082


	//----- nvinfo : EIATTR_KPARAM_INFO
	.align		4
.L_397:
        /*0008*/ 	.byte	0x04, 0x17
        /*000a*/ 	.short	(.L_399 - .L_398)
.L_398:
        /*000c*/ 	.word	0x00000000
        /*0010*/ 	.short	0x0002
        /*0012*/ 	.short	0x0010
        /*0014*/ 	.byte	0x00, 0xf5, 0x21, 0x00


	//----- nvinfo : EIATTR_KPARAM_INFO
	.align		4
.L_399:
        /*0018*/ 	.byte	0x04, 0x17
        /*001a*/ 	.short	(.L_401 - .L_400)
.L_400:
        /*001c*/ 	.word	0x00000000
        /*0020*/ 	.short	0x0001
        /*0022*/ 	.short	0x0008
        /*0024*/ 	.byte	0x00, 0xf5, 0x21, 0x00


	//----- nvinfo : EIATTR_KPARAM_INFO
	.align		4
.L_401:
        /*0028*/ 	.byte	0x04, 0x17
        /*002a*/ 	.short	(.L_403 - .L_402)
.L_402:
        /*002c*/ 	.word	0x00000000
        /*0030*/ 	.short	0x0000
        /*0032*/ 	.short	0x0000
        /*0034*/ 	.byte	0x00, 0xf5, 0x21, 0x00


	//----- nvinfo : EIATTR_SPARSE_MMA_MASK
	.align		4
.L_403:
        /*0038*/ 	.byte	0x03, 0x50
        /*003a*/ 	.short	0x0000


	//----- nvinfo : EIATTR_MAXREG_COUNT
	.align		4
        /*003c*/ 	.byte	0x03, 0x1b
        /*003e*/ 	.short	0x00ff


	//----- nvinfo : EIATTR_NUM_BARRIERS
	.align		4
        /*0040*/ 	.byte	0x02, 0x4c
        /*0042*/ 	.byte	0x01
	.zero		1


	//----- nvinfo : EIATTR_MERCURY_ISA_VERSION
	.align		4
        /*0044*/ 	.byte	0x03, 0x5f
        /*0046*/ 	.short	0x0101


	//----- nvinfo : EIATTR_COOP_GROUP_MASK_REGIDS
	.align		4
        /*0048*/ 	.byte	0x04, 0x29
        /*004a*/ 	.short	(.L_405 - .L_404)


	//   ....[0]....
.L_404:
        /*004c*/ 	.word	0xffffffff


	//   ....[1]....
        /*0050*/ 	.word	0xffffffff


	//   ....[2]....
        /*0054*/ 	.word	0xffffffff


	//   ....[3]....
        /*0058*/ 	.word	0xffffffff


	//   ....[4]....
        /*005c*/ 	.word	0xffffffff


	//   ....[5]....
        /*0060*/ 	.word	0xffffffff


	//   ....[6]....
        /*0064*/ 	.word	0xffffffff


	//   ....[7]....
        /*0068*/ 	.word	0xffffffff


	//   ....[8]....
        /*006c*/ 	.word	0xffffffff


	//   ....[9]....
        /*0070*/ 	.word	0xffffffff


	//   ....[10]....
        /*0074*/ 	.word	0xffffffff


	//   ....[11]....
        /*0078*/ 	.word	0xffffffff


	//   ....[12]....
        /*007c*/ 	.word	0xffffffff


	//   ....[13]....
        /*0080*/ 	.word	0xffffffff


	//   ....[14]....
        /*0084*/ 	.word	0xffffffff


	//   ....[15]....
        /*0088*/ 	.word	0xffffffff


	//   ....[16]....
        /*008c*/ 	.word	0xffffffff


	//   ....[17]....
        /*0090*/ 	.word	0xffffffff


	//   ....[18]....
        /*0094*/ 	.word	0xffffffff


	//   ....[19]....
        /*0098*/ 	.word	0xffffffff


	//   ....[20]....
        /*009c*/ 	.word	0xffffffff


	//   ....[21]....
        /*00a0*/ 	.word	0xffffffff


	//   ....[22]....
        /*00a4*/ 	.word	0xffffffff


	//   ....[23]....
        /*00a8*/ 	.word	0xffffffff


	//   ....[24]....
        /*00ac*/ 	.word	0xffffffff


	//   ....[25]....
        /*00b0*/ 	.word	0xffffffff


	//   ....[26]....
        /*00b4*/ 	.word	0xffffffff


	//   ....[27]....
        /*00b8*/ 	.word	0xffffffff


	//   ....[28]....
        /*00bc*/ 	.word	0xffffffff


	//   ....[29]....
        /*00c0*/ 	.word	0xffffffff


	//   ....[30]....
        /*00c4*/ 	.word	0xffffffff


	//   ....[31]....
        /*00c8*/ 	.word	0xffffffff


	//   ....[32]....
        /*00cc*/ 	.word	0xffffffff


	//   ....[33]....
        /*00d0*/ 	.word	0xffffffff


	//   ....[34]....
        /*00d4*/ 	.word	0xffffffff


	//   ....[35]....
        /*00d8*/ 	.word	0xffffffff


	//   ....[36]....
        /*00dc*/ 	.word	0xffffffff


	//   ....[37]....
        /*00e0*/ 	.word	0xffffffff


	//   ....[38]....
        /*00e4*/ 	.word	0xffffffff


	//   ....[39]....
        /*00e8*/ 	.word	0xffffffff


	//----- nvinfo : EIATTR_COOP_GROUP_INSTR_OFFSETS
	.align		4
.L_405:
        /*00ec*/ 	.byte	0x04, 0x28
        /*00ee*/ 	.short	(.L_407 - .L_406)


	//   ....[0]....
.L_406:
        /*00f0*/ 	.word	0x00004f80


	//   ....[1]....
        /*00f4*/ 	.word	0x00004fd0


	//   ....[2]....
        /*00f8*/ 	.word	0x00004ff0


	//   ....[3]....
        /*00fc*/ 	.word	0x00005010


	//   ....[4]....
        /*0100*/ 	.word	0x00005030


	//   ....[5]....
        /*0104*/ 	.word	0x00005040


	//   ....[6]....
        /*0108*/ 	.word	0x00005050


	//   ....[7]....
        /*010c*/ 	.word	0x00005060


	//   ....[8]....
        /*0110*/ 	.word	0x000050b0


	//   ....[9]....
        /*0114*/ 	.word	0x000050d0


	//   ....[10]....
        /*0118*/ 	.word	0x000050e0


	//   ....[11]....
        /*011c*/ 	.word	0x00005110


	//   ....[12]....
        /*0120*/ 	.word	0x00005130


	//   ....[13]....
        /*0124*/ 	.word	0x00005140


	//   ....[14]....
        /*0128*/ 	.word	0x00005150


	//   ....[15]....
        /*012c*/ 	.word	0x00005160


	//   ....[16]....
        /*0130*/ 	.word	0x000051a0


	//   ....[17]....
        /*0134*/ 	.word	0x000051c0


	//   ....[18]....
        /*0138*/ 	.word	0x000051d0


	//   ....[19]....
        /*013c*/ 	.word	0x00005220


	//   ....[20]....
        /*0140*/ 	.word	0x00005230


	//   ....[21]....
        /*0144*/ 	.word	0x00005240


	//   ....[22]....
        /*0148*/ 	.word	0x00005250


	//   ....[23]....
        /*014c*/ 	.word	0x00005260


	//   ....[24]....
        /*0150*/ 	.word	0x000052a0


	//   ....[25]....
        /*0154*/ 	.word	0x000052b0


	//   ....[26]....
        /*0158*/ 	.word	0x00005310


	//   ....[27]....
        /*015c*/ 	.word	0x00005320


	//   ....[28]....
        /*0160*/ 	.word	0x00005330


	//   ....[29]....
        /*0164*/ 	.word	0x00005340


	//   ....[30]....
        /*0168*/ 	.word	0x00005350


	//   ....[31]....
        /*016c*/ 	.word	0x00005360


	//   ....[32]....
        /*0170*/ 	.word	0x000053a0


	//   ....[33]....
        /*0174*/ 	.word	0x00005410


	//   ....[34]....
        /*0178*/ 	.word	0x00005430


	//   ....[35]....
        /*017c*/ 	.word	0x00005440


	//   ....[36]....
        /*0180*/ 	.word	0x00005450


	//   ....[37]....
        /*0184*/ 	.word	0x00005460


	//   ....[38]....
        /*0188*/ 	.word	0x00005470


	//   ....[39]....
        /*018c*/ 	.word	0x00005480


	//----- nvinfo : EIATTR_VRC_CTA_INIT_COUNT
	.align		4
.L_407:
        /*0190*/ 	.byte	0x02, 0x4a
	.zero		1
	.zero		1


	//----- nvinfo : EIATTR_EXIT_INSTR_OFFSETS
	.align		4
        /*0194*/ 	.byte	0x04, 0x1c
        /*0196*/ 	.short	(.L_409 - .L_408)


	//   ....[0]....
.L_408:
        /*0198*/ 	.word	0x000059e0


	//----- nvinfo : EIATTR_MAX_THREADS
	.align		4
.L_409:
        /*019c*/ 	.byte	0x04, 0x05
        /*019e*/ 	.short	(.L_411 - .L_410)
.L_410:
        /*01a0*/ 	.word	0x00000080
        /*01a4*/ 	.word	0x00000001
        /*01a8*/ 	.word	0x00000001


	//----- nvinfo : EIATTR_CRS_STACK_SIZE
	.align		4
.L_411:
        /*01ac*/ 	.byte	0x04, 0x1e
        /*01ae*/ 	.short	(.L_413 - .L_412)
.L_412:
        /*01b0*/ 	.word	0x00000000


	//----- nvinfo : EIATTR_CBANK_PARAM_SIZE
	.align		4
.L_413:
        /*01b4*/ 	.byte	0x03, 0x19
        /*01b6*/ 	.short	0x0018


	//----- nvinfo : EIATTR_PARAM_CBANK
	.align		4
        /*01b8*/ 	.byte	0x04, 0x0a
        /*01ba*/ 	.short	(.L_415 - .L_414)
	.align		4
.L_414:
        /*01bc*/ 	.word	index@(.nv.constant0._Z30router_gemm_kernel_bf16_outputI13__nv_bfloat16Li128ELi8ELi8ELi384ELi7168EEvPS0_PKT_S4_)
        /*01c0*/ 	.short	0x0380
        /*01c2*/ 	.short	0x0018


	//----- nvinfo : EIATTR_SW_WAR
	.align		4
.L_415:
        /*01c4*/ 	.byte	0x04, 0x36
        /*01c6*/ 	.short	(.L_417 - .L_416)
.L_416:
        /*01c8*/ 	.word	0x00000008
.L_417:


//--------------------- .nv.info._Z30router_gemm_kernel_bf16_outputI13__nv_bfloat16Li128ELi8ELi7ELi384ELi7168EEvPS0_PKT_S4_ --------------------------
	.section	.nv.info._Z30router_gemm_kernel_bf16_outputI13__nv_bfloat16Li128ELi8ELi7ELi384ELi7168EEvPS0_PKT_S4_,"",@"SHT_CUDA_INFO"
	.sectionflags	@""
	.align	4


	//----- nvinfo : EIATTR_CUDA_API_VERSION
	.align		4
        /*0000*/ 	.byte	0x04, 0x37
        /*0002*/ 	.short	(.L_419 - .L_418)
.L_418:
        /*0004*/ 	.word	0x00000082


	//----- nvinfo : EIATTR_KPARAM_INFO
	.align		4
.L_419:
        /*0008*/ 	.byte	0x04, 0x17
        /*000a*/ 	.short	(.L_421 - .L_420)
.L_420:
        /*000c*/ 	.word	0x00000000
        /*0010*/ 	.short	0x0002
        /*0012*/ 	.short	0x0010
        /*0014*/ 	.byte	0x00, 0xf5, 0x21, 0x00


	//----- nvinfo : EIATTR_KPARAM_INFO
	.align		4
.L_421:
        /*0018*/ 	.byte	0x04, 0x17
        /*001a*/ 	.short	(.L_423 - .L_422)
.L_422:
        /*001c*/ 	.word	0x00000000
        /*0020*/ 	.short	0x0001
        /*0022*/ 	.short	0x0008
        /*0024*/ 	.byte	0x00, 0xf5, 0x21, 0x00


	//----- nvinfo : EIATTR_KPARAM_INFO
	.align		4
.L_423:
        /*0028*/ 	.byte	0x04, 0x17
        /*002a*/ 	.short	(.L_425 - .L_424)
.L_424:
        /*002c*/ 	.word	0x00000000
        /*0030*/ 	.short	0x0000
        /*0032*/ 	.short	0x0000
        /*0034*/ 	.byte	0x00, 0xf5, 0x21, 0x00


	//----- nvinfo : EIATTR_SPARSE_MMA_MASK
	.align		4
.L_425:
        /*0038*/ 	.byte	0x03, 0x50
        /*003a*/ 	.short	0x0000


	//----- nvinfo : EIATTR_MAXREG_COUNT
	.align		4
        /*003c*/ 	.byte	0x03, 0x1b
        /*003e*/ 	.short	0x00ff


	//----- nvinfo : EIATTR_NUM_BARRIERS
	.align		4
        /*0040*/ 	.byte	0x02, 0x4c
        /*0042*/ 	.byte	0x01
	.zero		1


	//----- nvinfo : EIATTR_MERCURY_ISA_VERSION
	.align		4
        /*0044*/ 	.byte	0x03, 0x5f
        /*0046*/ 	.short	0x0101


	//----- nvinfo : EIATTR_COOP_GROUP_MASK_REGIDS
	.align		4
        /*0048*/ 	.byte	0x04, 0x29
        /*004a*/ 	.short	(.L_427 - .L_426)


	//   ....[0]....
.L_426:
        /*004c*/ 	.word	0xffffffff


	//   ....[1]....
        /*0050*/ 	.word	0xffffffff


	//   ....[2]....
        /*0054*/ 	.word	0xffffffff


	//   ....[3]....
        /*0058*/ 	.word	0xffffffff


	//   ....[4]....
        /*005c*/ 	.word	0xffffffff


	//   ....[5]....
        /*0060*/ 	.word	0xffffffff


	//   ....[6]....
        /*0064*/ 	.word	0xffffffff


	//   ....[7]....
        /*0068*/ 	.word	0xffffffff


	//   ....[8]....
        /*006c*/ 	.word	0xffffffff


	//   ....[9]....
        /*0070*/ 	.word	0xffffffff


	//   ....[10]....
        /*0074*/ 	.word	0xffffffff


	//   ....[11]....
        /*0078*/ 	.word	0xffffffff


	//   ....[12]....
        /*007c*/ 	.word	0xffffffff


	//   ....[13]....
        /*0080*/ 	.word	0xffffffff


	//   ....[14]....
        /*0084*/ 	.word	0xffffffff


	//   ....[15]....
        /*0088*/ 	.word	0xffffffff


	//   ....[16]....
        /*008c*/ 	.word	0xffffffff


	//   ....[17]....
        /*0090*/ 	.word	0xffffffff


	//   ....[18]....
        /*0094*/ 	.word	0xffffffff


	//   ....[19]....
        /*0098*/ 	.word	0xffffffff


	//   ....[20]....
        /*009c*/ 	.word	0xffffffff


	//   ....[21]....
        /*00a0*/ 	.word	0xffffffff


	//   ....[22]....
        /*00a4*/ 	.word	0xffffffff


	//   ....[23]....
        /*00a8*/ 	.word	0xffffffff


	//   ....[24]....
        /*00ac*/ 	.word	0xffffffff


	//   ....[25]....
        /*00b0*/ 	.word	0xffffffff


	//   ....[26]....
        /*00b4*/ 	.word	0xffffffff


	//   ....[27]....
        /*00b8*/ 	.word	0xffffffff


	//   ....[28]....
        /*00bc*/ 	.word	0xffffffff


	//   ....[29]....
        /*00c0*/ 	.word	0xffffffff


	//   ....[30]....
        /*00c4*/ 	.word	0xffffffff


	//   ....[31]....
        /*00c8*/ 	.word	0xffffffff


	//   ....[32]....
        /*00cc*/ 	.word	0xffffffff


	//   ....[33]....
        /*00d0*/ 	.word	0xffffffff


	//   ....[34]....
        /*00d4*/ 	.word	0xffffffff


	//----- nvinfo : EIATTR_COOP_GROUP_INSTR_OFFSETS
	.align		4
.L_427:
        /*00d8*/ 	.byte	0x04, 0x28
        /*00da*/ 	.short	(.L_429 - .L_428)


	//   ....[0]....
.L_428:
        /*00dc*/ 	.word	0x00004620


	//   ....[1]....
        /*00e0*/ 	.word	0x00004690


	//   ....[2]....
        /*00e4*/ 	.word	0x000046e0


	//   ....[3]....
        /*00e8*/ 	.word	0x000046f0


	//   ....[4]....
        /*00ec*/ 	.word	0x00004700


	//   ....[5]....
        /*00f0*/ 	.word	0x00004710


	//   ....[6]....
        /*00f4*/ 	.word	0x00004720


	//   ....[7]....
        /*00f8*/ 	.word	0x00004750


	//   ....[8]....
        /*00fc*/ 	.word	0x00004760


	//   ....[9]....
        /*0100*/ 	.word	0x000047c0


	//   ....[10]....
        /*0104*/ 	.word	0x000047d0


	//   ....[11]....
        /*0108*/ 	.word	0x000047e0


	//   ....[12]....
        /*010c*/ 	.word	0x000047f0


	//   ....[13]....
        /*0110*/ 	.word	0x00004800


	//   ....[14]....
        /*0114*/ 	.word	0x00004830


	//   ....[15]....
        /*0118*/ 	.word	0x00004840


	//   ....[16]....
        /*011c*/ 	.word	0x000048a0


	//   ....[17]....
        /*0120*/ 	.word	0x000048b0


	//   ....[18]....
        /*0124*/ 	.word	0x000048c0


	//   ....[19]....
        /*0128*/ 	.word	0x000048d0


	//   ....[20]....
        /*012c*/ 	.word	0x000048e0


	//   ....[21]....
        /*0130*/ 	.word	0x00004910


	//   ....[22]....
        /*0134*/ 	.word	0x00004920


	//   ....[23]....
        /*0138*/ 	.word	0x00004980


	//   ....[24]....
        /*013c*/ 	.word	0x00004990


	//   ....[25]....
        /*0140*/ 	.word	0x000049a0


	//   ....[26]....
        /*0144*/ 	.word	0x000049b0


	//   ....[27]....
        /*0148*/ 	.word	0x000049c0


	//   ....[28]....
        /*014c*/ 	.word	0x00004a00


	//   ....[29]....
        /*0150*/ 	.word	0x00004a60


	//   ....[30]....
        /*0154*/ 	.word	0x00004a80


	//   ....[31]....
        /*0158*/ 	.word	0x00004a90


	//   ....[32]....
        /*015c*/ 	.word	0x00004aa0


	//   ....[33]....
        /*0160*/ 	.word	0x00004ab0


	//   ....[34]....
        /*0164*/ 	.word	0x00004ac0


	//----- nvinfo : EIATTR_VRC_CTA_INIT_COUNT
	.align		4
.L_429:
        /*0168*/ 	.byte	0x02, 0x4a
	.zero		1
	.zero		1


	//----- nvinfo : EIATTR_EXIT_INSTR_OFFSETS
	.align		4
        /*016c*/ 	.byte	0x04, 0x1c
        /*016e*/ 	.short	(.L_431 - .L_430)


	//   ....[0]....
.L_430:
        /*0170*/ 	.word	0x00004f90


	//----- nvinfo : EIATTR_MAX_THREADS
	.align		4
.L_431:
        /*0174*/ 	.byte	0x04, 0x05
        /*0176*/ 	.short	(.L_433 - .L_432)
.L_432:
        /*0178*/ 	.word	0x00000080
        /*017c*/ 	.word	0x00000001
        /*0180*/ 	.word	0x00000001


	//----- nvinfo : EIATTR_CRS_STACK_SIZE
	.align		4
.L_433:
        /*0184*/ 	.byte	0x04, 0x1e
        /*0186*/ 	.short	(.L_435 - .L_434)
.L_434:
        /*0188*/ 	.word	0x00000000


	//----- nvinfo : EIATTR_CBANK_PARAM_SIZE
	.align		4
.L_435:
        /*018c*/ 	.byte	0x03, 0x19
        /*018e*/ 	.short	0x0018


	//----- nvinfo : EIATTR_PARAM_CBANK
	.align		4
        /*0190*/ 	.byte	0x04, 0x0a
        /*0192*/ 	.short	(.L_437 - .L_436)
	.align		4
.L_436:
        /*0194*/ 	.word	index@(.nv.constant0._Z30router_gemm_kernel_bf16_outputI13__nv_bfloat16Li128ELi8ELi7ELi384ELi7168EEvPS0_PKT_S4_)
        /*0198*/ 	.short	0x0380
        /*019a*/ 	.short	0x0018


	//----- nvinfo : EIATTR_SW_WAR
	.align		4
.L_437:
        /*019c*/ 	.byte	0x04, 0x36
        /*019e*/ 	.short	(.L_439 - .L_438)
.L_438:
        /*01a0*/ 	.word	0x00000008
.L_439:


//--------------------- .nv.info._Z30router_gemm_kernel_bf16_outputI13__nv_bfloat16Li128ELi8ELi6ELi384ELi7168EEvPS0_PKT_S4_ --------------------------
	.section	.nv.info._Z30router_gemm_kernel_bf16_outputI13__nv_bfloat16Li128ELi8ELi6ELi384ELi7168EEvPS0_PKT_S4_,"",@"SHT_CUDA_INFO"
	.sectionflags	@""
	.align	4


	//----- nvinfo : EIATTR_CUDA_API_VERSION
	.align		4
        /*0000*/ 	.byte	0x04, 0x37
        /*0002*/ 	.short	(.L_441 - .L_440)
.L_440:
        /*0004*/ 	.word	0x00000082


	//----- nvinfo : EIATTR_KPARAM_INFO
	.align		4
.L_441:
        /*0008*/ 	.byte	0x04, 0x17
        /*000a*/ 	.short	(.L_443 - .L_442)
.L_442:
        /*000c*/ 	.word	0x00000000
        /*0010*/ 	.short	0x0002
        /*0012*/ 	.short	0x0010
        /*0014*/ 	.byte	0x00, 0xf5, 0x21, 0x00


	//----- nvinfo : EIATTR_KPARAM_INFO
	.align		4
.L_443:
        /*0018*/ 	.byte	0x04, 0x17
        /*001a*/ 	.short	(.L_445 - .L_444)
.L_444:
        /*001c*/ 	.word	0x00000000
        /*0020*/ 	.short	0x0001
        /*0022*/ 	.short	0x0008
        /*0024*/ 	.byte	0x00, 0xf5, 0x21, 0x00


	//----- nvinfo : EIATTR_KPARAM_INFO
	.align		4
.L_445:
        /*0028*/ 	.byte	0x04, 0x17
        /*002a*/ 	.short	(.L_447 - .L_446)
.L_446:
        /*002c*/ 	.word	0x00000000
        /*0030*/ 	.short	0x0000
        /*0032*/ 	.short	0x0000
        /*0034*/ 	.byte	0x00, 0xf5, 0x21, 0x00


	//----- nvinfo : EIATTR_SPARSE_MMA_MASK
	.align		4
.L_447:
        /*0038*/ 	.byte	0x03, 0x50
        /*003a*/ 	.short	0x0000


	//----- nvinfo : EIATTR_MAXREG_COUNT
	.align		4
        /*003c*/ 	.byte	0x03, 0x1b
        /*003e*/ 	.short	0x00ff


	//----- nvinfo : EIATTR_NUM_BARRIERS
	.align		4
        /*0040*/ 	.byte	0x02, 0x4c
        /*0042*/ 	.byte	0x01
	.zero		1


	//----- nvinfo : EIATTR_MERCURY_ISA_VERSION
	.align		4
        /*0044*/ 	.byte	0x03, 0x5f
        /*0046*/ 	.short	0x0101


	//----- nvinfo : EIATTR_COOP_GROUP_MASK_REGIDS
	.align		4
        /*0048*/ 	.byte	0x04, 0x29
        /*004a*/ 	.short	(.L_449 - .L_448)


	//   ....[0]....
.L_448:
        /*004c*/ 	.word	0xffffffff


	//   ....[1]....
        /*0050*/ 	.word	0xffffffff


	//   ....[2]....
        /*0054*/ 	.word	0xffffffff


	//   ....[3]....
        /*0058*/ 	.word	0xffffffff


	//   ....[4]....
        /*005c*/ 	.word	0xffffffff


	//   ....[5]....
        /*0060*/ 	.word	0xffffffff


	//   ....[6]....
        /*0064*/ 	.word	0xffffffff


	//   ....[7]....
        /*0068*/ 	.word	0xffffffff


	//   ....[8]....
        /*006c*/ 	.word	0xffffffff


	//   ....[9]....
        /*0070*/ 	.word	0xffffffff


	//   ....[10]....
        /*0074*/ 	.word	0xffffffff


	//   ....[11]....
        /*0078*/ 	.word	0xffffffff


	//   ....[12]....
        /*007c*/ 	.word	0xffffffff


	//   ....[13]....
        /*0080*/ 	.word	0xffffffff


	//   ....[14]....
        /*0084*/ 	.word	0xffffffff


	//   ....[15]....
        /*0088*/ 	.word	0xffffffff


	//   ....[16]....
        /*008c*/ 	.word	0xffffffff


	//   ....[17]....
        /*0090*/ 	.word	0xffffffff


	//   ....[18]....
        /*0094*/ 	.word	0xffffffff


	//   ....[19]....
        /*0098*/ 	.word	0xffffffff


	//   ....[20]....
        /*009c*/ 	.word	0xffffffff


	//   ....[21]....
        /*00a0*/ 	.word	0xffffffff


	//   ....[22]....
        /*00a4*/ 	.word	0xffffffff


	//   ....[23]....
        /*00a8*/ 	.word	0xffffffff


	//   ....[24]....
        /*00ac*/ 	.word	0xffffffff


	//   ....[25]....
        /*00b0*/ 	.word	0xffffffff


	//   ....[26]....
        /*00b4*/ 	.word	0xffffffff


	//   ....[27]....
        /*00b8*/ 	.word	0xffffffff


	//   ....[28]....
        /*00bc*/ 	.word	0xffffffff


	//   ....[29]....
        /*00c0*/ 	.word	0xffffffff


	//----- nvinfo : EIATTR_COOP_GROUP_INSTR_OFFSETS
	.align		4
.L_449:
        /*00c4*/ 	.byte	0x04, 0x28
        /*00c6*/ 	.short	(.L_451 - .L_450)


	//   ....[0]....
.L_450:
        /*00c8*/ 	.word	0x00003cf0


	//   ....[1]....
        /*00cc*/ 	.word	0x00003da0


	//   ....[2]....
        /*00d0*/ 	.word	0x00003db0


	//   ....[3]....
        /*00d4*/ 	.word	0x00003dc0


	//   ....[4]....
        /*00d8*/ 	.word	0x00003dd0


	//   ....[5]....
        /*00dc*/ 	.word	0x00003de0


	//   ....[6]....
        /*00e0*/ 	.word	0x00003e00


	//   ....[7]....
        /*00e4*/ 	.word	0x00003e60


	//   ....[8]....
        /*00e8*/ 	.word	0x00003e70


	//   ....[9]....
        /*00ec*/ 	.word	0x00003e80


	//   ....[10]....
        /*00f0*/ 	.word	0x00003e90


	//   ....[11]....
        /*00f4*/ 	.word	0x00003ea0


	//   ....[12]....
        /*00f8*/ 	.word	0x00003ec0


	//   ....[13]....
        /*00fc*/ 	.word	0x00003f20


	//   ....[14]....
        /*0100*/ 	.word	0x00003f30


	//   ....[15]....
        /*0104*/ 	.word	0x00003f40


	//   ....[16]....
        /*0108*/ 	.word	0x00003f50


	//   ....[17]....
        /*010c*/ 	.word	0x00003f60


	//   ....[18]....
        /*0110*/ 	.word	0x00003f80


	//   ....[19]....
        /*0114*/ 	.word	0x00003fe0


	//   ....[20]....
        /*0118*/ 	.word	0x00003ff0


	//   ....[21]....
        /*011c*/ 	.word	0x00004000


	//   ....[22]....
        /*0120*/ 	.word	0x00004010


	//   ....[23]....
        /*0124*/ 	.word	0x00004020


	//   ....[24]....
        /*0128*/ 	.word	0x00004050


	//   ....[25]....
        /*012c*/ 	.word	0x000040b0


	//   ....[26]....
        /*0130*/ 	.word	0x000040c0


	//   ....[27]....
        /*0134*/ 	.word	0x000040d0


	//   ....[28]....
        /*0138*/ 	.word	0x000040e0


	//   ....[29]....
        /*013c*/ 	.word	0x000040f0


	//----- nvinfo : EIATTR_VRC_CTA_INIT_COUNT
	.align		4
.L_451:
        /*0140*/ 	.byte	0x02, 0x4a
	.zero		1
	.zero		1


	//----- nvinfo : EIATTR_EXIT_INSTR_OFFSETS
	.align		4
        /*0144*/ 	.byte	0x04, 0x1c
        /*0146*/ 	.short	(.L_453 - .L_452)


	//   ....[0]....
.L_452:
        /*0148*/ 	.word	0x00004540


	//----- nvinfo : EIATTR_MAX_THREADS
	.align		4
.L_453:
        /*014c*/ 	.byte	0x04, 0x05
        /*014e*/ 	.short	(.L_455 - .L_454)
.L_454:
        /*0150*/ 	.word	0x00000080
        /*0154*/ 	.word	0x00000001
        /*0158*/ 	.word	0x00000001


	//----- nvinfo : EIATTR_CRS_STACK_SIZE
	.align		4
.L_455:
        /*015c*/ 	.byte	0x04, 0x1e
        /*015e*/ 	.short	(.L_457 - .L_456)
.L_456:
        /*0160*/ 	.word	0x00000000


	//----- nvinfo : EIATTR_CBANK_PARAM_SIZE
	.align		4
.L_457:
        /*0164*/ 	.byte	0x03, 0x19
        /*0166*/ 	.short	0x0018


	//----- nvinfo : EIATTR_PARAM_CBANK
	.align		4
        /*0168*/ 	.byte	0x04, 0x0a
        /*016a*/ 	.short	(.L_459 - .L_458)
	.align		4
.L_458:
        /*016c*/ 	.word	index@(.nv.constant0._Z30router_gemm_kernel_bf16_outputI13__nv_bfloat16Li128ELi8ELi6ELi384ELi7168EEvPS0_PKT_S4_)
        /*0170*/ 	.short	0x0380
        /*0172*/ 	.short	0x0018


	//----- nvinfo : EIATTR_SW_WAR
	.align		4
.L_459:
        /*0174*/ 	.byte	0x04, 0x36
        /*0176*/ 	.short	(.L_461 - .L_460)
.L_460:
        /*0178*/ 	.word	0x00000008
.L_461:


//--------------------- .nv.info._Z30router_gemm_kernel_bf16_outputI13__nv_bfloat16Li128ELi8ELi5ELi384ELi7168EEvPS0_PKT_S4_ --------------------------
	.section	.nv.info._Z30router_gemm_kernel_bf16_outputI13__nv_bfloat16Li128ELi8ELi5ELi384ELi7168EEvPS0_PKT_S4_,"",@"SHT_CUDA_INFO"
	.sectionflags	@""
	.align	4


	//----- nvinfo : EIATTR_CUDA_API_VERSION
	.align		4
        /*0000*/ 	.byte	0x04, 0x37
        /*0002*/ 	.short	(.L_463 - .L_462)
.L_462:
        /*0004*/ 	.word	0x00000082


	//----- nvinfo : EIATTR_KPARAM_INFO
	.align		4
.L_463:
        /*0008*/ 	.byte	0x04, 0x17
        /*000a*/ 	.short	(.L_465 - .L_464)
.L_464:
        /*000c*/ 	.word	0x00000000
        /*0010*/ 	.short	0x0002
        /*0012*/ 	.short	0x0010
        /*0014*/ 	.byte	0x00, 0xf5, 0x21, 0x00


	//----- nvinfo : EIATTR_KPARAM_INFO
	.align		4
.L_465:
        /*0018*/ 	.byte	0x04, 0x17
        /*001a*/ 	.short	(.L_467 - .L_466)
.L_466:
        /*001c*/ 	.word	0x00000000
        /*0020*/ 	.short	0x0001
        /*0022*/ 	.short	0x0008
        /*0024*/ 	.byte	0x00, 0xf5, 0x21, 0x00


	//----- nvinfo : EIATTR_KPARAM_INFO
	.align		4
.L_467:
        /*0028*/ 	.byte	0x04, 0x17
        /*002a*/ 	.short	(.L_469 - .L_468)
.L_468:
        /*002c*/ 	.word	0x00000000
        /*0030*/ 	.short	0x0000
        /*0032*/ 	.short	0x0000
        /*0034*/ 	.byte	0x00, 0xf5, 0x21, 0x00


	//----- nvinfo : EIATTR_SPARSE_MMA_MASK
	.align		4
.L_469:
        /*0038*/ 	.byte	0x03, 0x50
        /*003a*/ 	.short	0x0000


	//----- nvinfo : EIATTR_MAXREG_COUNT
	.align		4
        /*003c*/ 	.byte	0x03, 0x1b
        /*003e*/ 	.short	0x00ff


	//----- nvinfo : EIATTR_NUM_BARRIERS
	.align		4
        /*0040*/ 	.byte	0x02, 0x4c
        /*0042*/ 	.byte	0x01
	.zero		1


	//----- nvinfo : EIATTR_MERCURY_ISA_VERSION
	.align		4
        /*0044*/ 	.byte	0x03, 0x5f
        /*0046*/ 	.short	0x0101


	//----- nvinfo : EIATTR_COOP_GROUP_MASK_REGIDS
	.align		4
        /*0048*/ 	.byte	0x04, 0x29
        /*004a*/ 	.short	(.L_471 - .L_470)


	//   ....[0]....
.L_470:
        /*004c*/ 	.word	0xffffffff


	//   ....[1]....
        /*0050*/ 	.word	0xffffffff


	//   ....[2]....
        /*0054*/ 	.word	0xffffffff


	//   ....[3]....
        /*0058*/ 	.word	0xffffffff


	//   ....[4]....
        /*005c*/ 	.word	0xffffffff


	//   ....[5]....
        /*0060*/ 	.word	0xffffffff


	//   ....[6]....
        /*0064*/ 	.word	0xffffffff


	//   ....[7]....
        /*0068*/ 	.word	0xffffffff


	//   ....[8]....
        /*006c*/ 	.word	0xffffffff


	//   ....[9]....
        /*0070*/ 	.word	0xffffffff


	//   ....[10]....
        /*0074*/ 	.word	0xffffffff


	//   ....[11]....
        /*0078*/ 	.word	0xffffffff


	//   ....[12]....
        /*007c*/ 	.word	0xffffffff


	//   ....[13]....
        /*0080*/ 	.word	0xffffffff


	//   ....[14]....
        /*0084*/ 	.word	0xffffffff


	//   ....[15]....
        /*0088*/ 	.word	0xffffffff


	//   ....[16]....
        /*008c*/ 	.word	0xffffffff


	//   ....[17]....
        /*0090*/ 	.word	0xffffffff


	//   ....[18]....
        /*0094*/ 	.word	0xffffffff


	//   ....[19]....
        /*0098*/ 	.word	0xffffffff


	//   ....[20]....
        /*009c*/ 	.word	0xffffffff


	//   ....[21]....
        /*00a0*/ 	.word	0xffffffff


	//   ....[22]....
        /*00a4*/ 	.word	0xffffffff


	//   ....[23]....
        /*00a8*/ 	.word	0xffffffff


	//   ....[24]....
        /*00ac*/ 	.word	0xffffffff


	//----- nvinfo : EIATTR_COOP_GROUP_INSTR_OFFSETS
	.align		4
.L_471:
        /*00b0*/ 	.byte	0x04, 0x28
        /*00b2*/ 	.short	(.L_473 - .L_472)


	//   ....[0]....
.L_472:
        /*00b4*/ 	.word	0x00003430


	//   ....[1]....
        /*00b8*/ 	.word	0x00003460


	//   ....[2]....
        /*00bc*/ 	.word	0x00003470


	//   ....[3]....
        /*00c0*/ 	.word	0x00003490


	//   ....[4]....
        /*00c4*/ 	.word	0x000034a0


	//   ....[5]....
        /*00c8*/ 	.word	0x000034d0


	//   ....[6]....
        /*00cc*/ 	.word	0x000034f0


	//   ....[7]....
        /*00d0*/ 	.word	0x00003510


	//   ....[8]....
        /*00d4*/ 	.word	0x00003530


	//   ....[9]....
        /*00d8*/ 	.word	0x00003540


	//   ....[10]....
        /*00dc*/ 	.word	0x00003580


	//   ....[11]....
        /*00e0*/ 	.word	0x000035a0


	//   ....[12]....
        /*00e4*/ 	.word	0x000035c0


	//   ....[13]....
        /*00e8*/ 	.word	0x000035d0


	//   ....[14]....
        /*00ec*/ 	.word	0x000035e0


	//   ....[15]....
        /*00f0*/ 	.word	0x00003610


	//   ....[16]....
        /*00f4*/ 	.word	0x00003650


	//   ....[17]....
        /*00f8*/ 	.word	0x00003660


	//   ....[18]....
        /*00fc*/ 	.word	0x00003670


	//   ....[19]....
        /*0100*/ 	.word	0x00003680


	//   ....[20]....
        /*0104*/ 	.word	0x000036b0


	//   ....[21]....
        /*0108*/ 	.word	0x00003700


	//   ....[22]....
        /*010c*/ 	.word	0x00003720


	//   ....[23]....
        /*0110*/ 	.word	0x00003730


	//   ....[24]....
        /*0114*/ 	.word	0x00003740


	//----- nvinfo : EIATTR_VRC_CTA_INIT_COUNT
	.align		4
.L_473:
        /*0118*/ 	.byte	0x02, 0x4a
	.zero		1
	.zero		1


	//----- nvinfo : EIATTR_EXIT_INSTR_OFFSETS
	.align		4
        /*011c*/ 	.byte	0x04, 0x1c
        /*011e*/ 	.short	(.L_475 - .L_474)


	//   ....[0]....
.L_474:
        /*0120*/ 	.word	0x00003af0


	//----- nvinfo : EIATTR_MAX_THREADS
	.align		4
.L_475:
        /*0124*/ 	.byte	0x04, 0x05
        /*0126*/ 	.short	(.L_477 - .L_476)
.L_476:
        /*0128*/ 	.word	0x00000080
        /*012c*/ 	.word	0x00000001
        /*0130*/ 	.word	0x00000001


	//----- nvinfo : EIATTR_CRS_STACK_SIZE
	.align		4
.L_477:
        /*0134*/ 	.byte	0x04, 0x1e
        /*0136*/ 	.short	(.L_479 - .L_478)
.L_478:
        /*0138*/ 	.word	0x00000000


	//----- nvinfo : EIATTR_CBANK_PARAM_SIZE
	.align		4
.L_479:
        /*013c*/ 	.byte	0x03, 0x19
        /*013e*/ 	.short	0x0018


	//----- nvinfo : EIATTR_PARAM_CBANK
	.align		4
        /*0140*/ 	.byte	0x04, 0x0a
        /*0142*/ 	.short	(.L_481 - .L_480)
	.align		4
.L_480:
        /*0144*/ 	.word	index@(.nv.constant0._Z30router_gemm_kernel_bf16_outputI13__nv_bfloat16Li128ELi8ELi5ELi384ELi7168EEvPS0_PKT_S4_)
        /*0148*/ 	.short	0x0380
        /*014a*/ 	.short	0x0018


	//----- nvinfo : EIATTR_SW_WAR
	.align		4
.L_481:
        /*014c*/ 	.byte	0x04, 0x36
        /*014e*/ 	.short	(.L_483 - .L_482)
.L_482:
        /*0150*/ 	.word	0x00000008
.L_483:


//--------------------- .nv.info._Z30router_gemm_kernel_bf16_outputI13__nv_bfloat16Li128ELi8ELi4ELi384ELi7168EEvPS0_PKT_S4_ --------------------------
	.section	.nv.info._Z30router_gemm_kernel_bf16_outputI13__nv_bfloat16Li128ELi8ELi4ELi384ELi7168EEvPS0_PKT_S4_,"",@"SHT_CUDA_INFO"
	.sectionflags	@""
	.align	4


	//----- nvinfo : EIATTR_CUDA_API_VERSION
	.align		4
        /*0000*/ 	.byte	0x04, 0x37
        /*0002*/ 	.short	(.L_485 - .L_484)
.L_484:
        /*0004*/ 	.word	0x00000082


	//----- nvinfo : EIATTR_KPARAM_INFO
	.align		4
.L_485:
        /*0008*/ 	.byte	0x04, 0x17
        /*000a*/ 	.short	(.L_487 - .L_486)
.L_486:
        /*000c*/ 	.word	0x00000000
        /*0010*/ 	.short	0x0002
        /*0012*/ 	.short	0x0010
        /*0014*/ 	.byte	0x00, 0xf5, 0x21, 0x00


	//----- nvinfo : EIATTR_KPARAM_INFO
	.align		4
.L_487:
        /*0018*/ 	.byte	0x04, 0x17
        /*001a*/ 	.short	(.L_489 - .L_488)
.L_488:
        /*001c*/ 	.word	0x00000000
        /*0020*/ 	.short	0x0001
        /*0022*/ 	.short	0x0008
        /*0024*/ 	.byte	0x00, 0xf5, 0x21, 0x00


	//----- nvinfo : EIATTR_KPARAM_INFO
	.align		4
.L_489:
        /*0028*/ 	.byte	0x04, 0x17
        /*002a*/ 	.short	(.L_491 - .L_490)
.L_490:
        /*002c*/ 	.word	0x00000000
        /*0030*/ 	.short	0x0000
        /*0032*/ 	.short	0x0000
        /*0034*/ 	.byte	0x00, 0xf5, 0x21, 0x00


	//----- nvinfo : EIATTR_SPARSE_MMA_MASK
	.align		4
.L_491:
        /*0038*/ 	.byte	0x03, 0x50
        /*003a*/ 	.short	0x0000


	//----- nvinfo : EIATTR_MAXREG_COUNT
	.align		4
        /*003c*/ 	.byte	0x03, 0x1b
        /*003e*/ 	.short	0x00ff


	//----- nvinfo : EIATTR_NUM_BARRIERS
	.align		4
        /*0040*/ 	.byte	0x02, 0x4c
        /*0042*/ 	.byte	0x01
	.zero		1


	//----- nvinfo : EIATTR_MERCURY_ISA_VERSION
	.align		4
        /*0044*/ 	.byte	0x03, 0x5f
        /*0046*/ 	.short	0x0101


	//----- nvinfo : EIATTR_COOP_GROUP_MASK_REGIDS
	.align		4
        /*0048*/ 	.byte	0x04, 0x29
        /*004a*/ 	.short	(.L_493 - .L_492)


	//   ....[0]....
.L_492:
        /*004c*/ 	.word	0xffffffff


	//   ....[1]....
        /*0050*/ 	.word	0xffffffff


	//   ....[2]....
        /*0054*/ 	.word	0xffffffff


	//   ....[3]....
        /*0058*/ 	.word	0xffffffff


	//   ....[4]....
        /*005c*/ 	.word	0xffffffff


	//   ....[5]....
        /*0060*/ 	.word	0xffffffff


	//   ....[6]....
        /*0064*/ 	.word	0xffffffff


	//   ....[7]....
        /*0068*/ 	.word	0xffffffff


	//   ....[8]....
        /*006c*/ 	.word	0xffffffff


	//   ....[9]....
        /*0070*/ 	.word	0xffffffff


	//   ....[10]....
        /*0074*/ 	.word	0xffffffff


	//   ....[11]....
        /*0078*/ 	.word	0xffffffff


	//   ....[12]....
        /*007c*/ 	.word	0xffffffff


	//   ....[13]....
        /*0080*/ 	.word	0xffffffff


	//   ....[14]....
        /*0084*/ 	.word	0xffffffff


	//   ....[15]....
        /*0088*/ 	.word	0xffffffff


	//   ....[16]....
        /*008c*/ 	.word	0xffffffff


	//   ....[17]....
        /*0090*/ 	.word	0xffffffff


	//   ....[18]....
        /*0094*/ 	.word	0xffffffff


	//   ....[19]....
        /*0098*/ 	.word	0xffffffff


	//----- nvinfo : EIATTR_COOP_GROUP_INSTR_OFFSETS
	.align		4
.L_493:
        /*009c*/ 	.byte	0x04, 0x28
        /*009e*/ 	.short	(.L_495 - .L_494)


	//   ....[0]....
.L_494:
        /*00a0*/ 	.word	0x00002ad0


	//   ....[1]....
        /*00a4*/ 	.word	0x00002b20


	//   ....[2]....
        /*00a8*/ 	.word	0x00002b50


	//   ....[3]....
        /*00ac*/ 	.word	0x00002b60


	//   ....[4]....
        /*00b0*/ 	.word	0x00002b90


	//   ....[5]....
        /*00b4*/ 	.word	0x00002bc0


	//   ....[6]....
        /*00b8*/ 	.word	0x00002bd0


	//   ....[7]....
        /*00bc*/ 	.word	0x00002be0


	//   ....[8]....
        /*00c0*/ 	.word	0x00002c00


	//   ....[9]....
        /*00c4*/ 	.word	0x00002c40


	//   ....[10]....
        /*00c8*/ 	.word	0x00002c50


	//   ....[11]....
        /*00cc*/ 	.word	0x00002c60


	//   ....[12]....
        /*00d0*/ 	.word	0x00002c80


	//   ....[13]....
        /*00d4*/ 	.word	0x00002cc0


	//   ....[14]....
        /*00d8*/ 	.word	0x00002cd0


	//   ....[15]....
        /*00dc*/ 	.word	0x00002ce0


	//   ....[16]....
        /*00e0*/ 	.word	0x00002d10


	//   ....[17]....
        /*00e4*/ 	.word	0x00002d60


	//   ....[18]....
        /*00e8*/ 	.word	0x00002d70


	//   ....[19]....
        /*00ec*/ 	.word	0x00002d80


	//----- nvinfo : EIATTR_VRC_CTA_INIT_COUNT
	.align		4
.L_495:
        /*00f0*/ 	.byte	0x02, 0x4a
	.zero		1
	.zero		1


	//----- nvinfo : EIATTR_EXIT_INSTR_OFFSETS
	.align		4
        /*00f4*/ 	.byte	0x04, 0x1c
        /*00f6*/ 	.short	(.L_497 - .L_496)


	//   ....[0]....
.L_496:
        /*00f8*/ 	.word	0x000030a0


	//----- nvinfo : EIATTR_MAX_THREADS
	.align		4
.L_497:
        /*00fc*/ 	.byte	0x04, 0x05
        /*00fe*/ 	.short	(.L_499 - .L_498)
.L_498:
        /*0100*/ 	.word	0x00000080
        /*0104*/ 	.word	0x00000001
        /*0108*/ 	.word	0x00000001


	//----- nvinfo : EIATTR_CRS_STACK_SIZE
	.align		4
.L_499:
        /*010c*/ 	.byte	0x04, 0x1e
        /*010e*/ 	.short	(.L_501 - .L_500)
.L_500:
        /*0110*/ 	.word	0x00000000


	//----- nvinfo : EIATTR_CBANK_PARAM_SIZE
	.align		4
.L_501:
        /*0114*/ 	.byte	0x03, 0x19
        /*0116*/ 	.short	0x0018


	//----- nvinfo : EIATTR_PARAM_CBANK
	.align		4
        /*0118*/ 	.byte	0x04, 0x0a
        /*011a*/ 	.short	(.L_503 - .L_502)
	.align		4
.L_502:
        /*011c*/ 	.word	index@(.nv.constant0._Z30router_gemm_kernel_bf16_outputI13__nv_bfloat16Li128ELi8ELi4ELi384ELi7168EEvPS0_PKT_S4_)
        /*0120*/ 	.short	0x0380
        /*0122*/ 	.short	0x0018


	//----- nvinfo : EIATTR_SW_WAR
	.align		4
.L_503:
        /*0124*/ 	.byte	0x04, 0x36
        /*0126*/ 	.short	(.L_505 - .L_504)
.L_504:
        /*0128*/ 	.word	0x00000008
.L_505:


//--------------------- .nv.info._Z30router_gemm_kernel_bf16_outputI13__nv_bfloat16Li128ELi8ELi3ELi384ELi7168EEvPS0_PKT_S4_ --------------------------
	.section	.nv.info._Z30router_gemm_kernel_bf16_outputI13__nv_bfloat16Li128ELi8ELi3ELi384ELi7168EEvPS0_PKT_S4_,"",@"SHT_CUDA_INFO"
	.sectionflags	@""
	.align	4


	//----- nvinfo : EIATTR_CUDA_API_VERSION
	.align		4
        /*0000*/ 	.byte	0x04, 0x37
        /*0002*/ 	.short	(.L_507 - .L_506)
.L_506:
        /*0004*/ 	.word	0x00000082


	//----- nvinfo : EIATTR_KPARAM_INFO
	.align		4
.L_507:
        /*0008*/ 	.byte	0x04, 0x17
        /*000a*/ 	.short	(.L_509 - .L_508)
.L_508:
        /*000c*/ 	.word	0x00000000
        /*0010*/ 	.short	0x0002
        /*0012*/ 	.short	0x0010
        /*0014*/ 	.byte	0x00, 0xf5, 0x21, 0x00


	//----- nvinfo : EIATTR_KPARAM_INFO
	.align		4
.L_509:
        /*0018*/ 	.byte	0x04, 0x17
        /*001a*/ 	.short	(.L_511 - .L_510)
.L_510:
        /*001c*/ 	.word	0x00000000
        /*0020*/ 	.short	0x0001
        /*0022*/ 	.short	0x0008
        /*0024*/ 	.byte	0x00, 0xf5, 0x21, 0x00


	//----- nvinfo : EIATTR_KPARAM_INFO
	.align		4
.L_511:
        /*0028*/ 	.byte	0x04, 0x17
        /*002a*/ 	.short	(.L_513 - .L_512)
.L_512:
        /*002c*/ 	.word	0x00000000
        /*0030*/ 	.short	0x0000
        /*0032*/ 	.short	0x0000
        /*0034*/ 	.byte	0x00, 0xf5, 0x21, 0x00


	//----- nvinfo : EIATTR_SPARSE_MMA_MASK
	.align		4
.L_513:
        /*0038*/ 	.byte	0x03, 0x50
        /*003a*/ 	.short	0x0000


	//----- nvinfo : EIATTR_MAXREG_COUNT
	.align		4
        /*003c*/ 	.byte	0x03, 0x1b
        /*003e*/ 	.short	0x00ff


	//----- nvinfo : EIATTR_NUM_BARRIERS
	.align		4
        /*0040*/ 	.byte	0x02, 0x4c
        /*0042*/ 	.byte	0x01
	.zero		1


	//----- nvinfo : EIATTR_MERCURY_ISA_VERSION
	.align		4
        /*0044*/ 	.byte	0x03, 0x5f
        /*0046*/ 	.short	0x0101


	//----- nvinfo : EIATTR_COOP_GROUP_MASK_REGIDS
	.align		4
        /*0048*/ 	.byte	0x04, 0x29
        /*004a*/ 	.short	(.L_515 - .L_514)


	//   ....[0]....
.L_514:
        /*004c*/ 	.word	0xffffffff


	//   ....[1]....
        /*0050*/ 	.word	0xffffffff


	//   ....[2]....
        /*0054*/ 	.word	0xffffffff


	//   ....[3]....
        /*0058*/ 	.word	0xffffffff


	//   ....[4]....
        /*005c*/ 	.word	0xffffffff


	//   ....[5]....
        /*0060*/ 	.word	0xffffffff


	//   ....[6]....
        /*0064*/ 	.word	0xffffffff


	//   ....[7]....
        /*0068*/ 	.word	0xffffffff


	//   ....[8]....
        /*006c*/ 	.word	0xffffffff


	//   ....[9]....
        /*0070*/ 	.word	0xffffffff


	//   ....[10]....
        /*0074*/ 	.word	0xffffffff


	//   ....[11]....
        /*0078*/ 	.word	0xffffffff


	//   ....[12]....
        /*007c*/ 	.word	0xffffffff


	//   ....[13]....
        /*0080*/ 	.word	0xffffffff


	//   ....[14]....
        /*0084*/ 	.word	0xffffffff


	//----- nvinfo : EIATTR_COOP_GROUP_INSTR_OFFSETS
	.align		4
.L_515:
        /*0088*/ 	.byte	0x04, 0x28
        /*008a*/ 	.short	(.L_517 - .L_516)


	//   ....[0]....
.L_516:
        /*008c*/ 	.word	0x000021d0


	//   ....[1]....
        /*0090*/ 	.word	0x00002200


	//   ....[2]....
        /*0094*/ 	.word	0x00002220


	//   ....[3]....
        /*0098*/ 	.word	0x00002250


	//   ....[4]....
        /*009c*/ 	.word	0x00002270


	//   ....[5]....
        /*00a0*/ 	.word	0x00002280


	//   ....[6]....
        /*00a4*/ 	.word	0x000022a0


	//   ....[7]....
        /*00a8*/ 	.word	0x000022d0


	//   ....[8]....
        /*00ac*/ 	.word	0x000022e0


	//   ....[9]....
        /*00b0*/ 	.word	0x00002300


	//   ....[10]....
        /*00b4*/ 	.word	0x00002330


	//   ....[11]....
        /*00b8*/ 	.word	0x00002340


	//   ....[12]....
        /*00bc*/ 	.word	0x00002370


	//   ....[13]....
        /*00c0*/ 	.word	0x000023a0


	//   ....[14]....
        /*00c4*/ 	.word	0x000023c0


	//----- nvinfo : EIATTR_VRC_CTA_INIT_COUNT
	.align		4
.L_517:
        /*00c8*/ 	.byte	0x02, 0x4a
	.zero		1
	.zero		1


	//----- nvinfo : EIATTR_EXIT_INSTR_OFFSETS
	.align		4
        /*00cc*/ 	.byte	0x04, 0x1c
        /*00ce*/ 	.short	(.L_519 - .L_518)


	//   ....[0]....
.L_518:
        /*00d0*/ 	.word	0x00002650


	//----- nvinfo : EIATTR_MAX_THREADS
	.align		4
.L_519:
        /*00d4*/ 	.byte	0x04, 0x05
        /*00d6*/ 	.short	(.L_521 - .L_520)
.L_520:
        /*00d8*/ 	.word	0x00000080
        /*00dc*/ 	.word	0x00000001
        /*00e0*/ 	.word	0x00000001


	//----- nvinfo : EIATTR_CRS_STACK_SIZE
	.align		4
.L_521:
        /*00e4*/ 	.byte	0x04, 0x1e
        /*00e6*/ 	.short	(.L_523 - .L_522)
.L_522:
        /*00e8*/ 	.word	0x00000000


	//----- nvinfo : EIATTR_CBANK_PARAM_SIZE
	.align		4
.L_523:
        /*00ec*/ 	.byte	0x03, 0x19
        /*00ee*/ 	.short	0x0018


	//----- nvinfo : EIATTR_PARAM_CBANK
	.align		4
        /*00f0*/ 	.byte	0x04, 0x0a
        /*00f2*/ 	.short	(.L_525 - .L_524)
	.align		4
.L_524:
        /*00f4*/ 	.word	index@(.nv.constant0._Z30router_gemm_kernel_bf16_outputI13__nv_bfloat16Li128ELi8ELi3ELi384ELi7168EEvPS0_PKT_S4_)
        /*00f8*/ 	.short	0x0380
        /*00fa*/ 	.short	0x0018


	//----- nvinfo : EIATTR_SW_WAR
	.align		4
.L_525:
        /*00fc*/ 	.byte	0x04, 0x36
        /*00fe*/ 	.short	(.L_527 - .L_526)
.L_526:
        /*0100*/ 	.word	0x00000008
.L_527:


//--------------------- .nv.info._Z30router_gemm_kernel_bf16_outputI13__nv_bfloat16Li128ELi8ELi2ELi384ELi7168EEvPS0_PKT_S4_ --------------------------
	.section	.nv.info._Z30router_gemm_kernel_bf16_outputI13__nv_bfloat16Li128ELi8ELi2ELi384ELi7168EEvPS0_PKT_S4_,"",@"SHT_CUDA_INFO"
	.sectionflags	@""
	.align	4


	//----- nvinfo : EIATTR_CUDA_API_VERSION
	.align		4
        /*0000*/ 	.byte	0x04, 0x37
        /*0002*/ 	.short	(.L_529 - .L_528)
.L_528:
        /*0004*/ 	.word	0x00000082


	//----- nvinfo : EIATTR_KPARAM_INFO
	.align		4
.L_529:
        /*0008*/ 	.byte	0x04, 0x17
        /*000a*/ 	.short	(.L_531 - .L_530)
.L_530:
        /*000c*/ 	.word	0x00000000
        /*0010*/ 	.short	0x0002
        /*0012*/ 	.short	0x0010
        /*0014*/ 	.byte	0x00, 0xf5, 0x21, 0x00


	//----- nvinfo : EIATTR_KPARAM_INFO
	.align		4
.L_531:
        /*0018*/ 	.byte	0x04, 0x17
        /*001a*/ 	.short	(.L_533 - .L_532)
.L_532:
        /*001c*/ 	.word	0x00000000
        /*0020*/ 	.short	0x0001
        /*0022*/ 	.short	0x0008
        /*0024*/ 	.byte	0x00, 0xf5, 0x21, 0x00


	//----- nvinfo : EIATTR_KPARAM_INFO
	.align		4
.L_533:
        /*0028*/ 	.byte	0x04, 0x17
        /*002a*/ 	.short	(.L_535 - .L_534)
.L_534:
        /*002c*/ 	.word	0x00000000
        /*0030*/ 	.short	0x0000
        /*0032*/ 	.short	0x0000
        /*0034*/ 	.byte	0x00, 0xf5, 0x21, 0x00


	//----- nvinfo : EIATTR_SPARSE_MMA_MASK
	.align		4
.L_535:
        /*0038*/ 	.byte	0x03, 0x50
        /*003a*/ 	.short	0x0000


	//----- nvinfo : EIATTR_MAXREG_COUNT
	.align		4
        /*003c*/ 	.byte	0x03, 0x1b
        /*003e*/ 	.short	0x00ff


	//----- nvinfo : EIATTR_NUM_BARRIERS
	.align		4
        /*0040*/ 	.byte	0x02, 0x4c
        /*0042*/ 	.byte	0x01
	.zero		1


	//----- nvinfo : EIATTR_MERCURY_ISA_VERSION
	.align		4
        /*0044*/ 	.byte	0x03, 0x5f
        /*0046*/ 	.short	0x0101


	//----- nvinfo : EIATTR_COOP_GROUP_MASK_REGIDS
	.align		4
        /*0048*/ 	.byte	0x04, 0x29
        /*004a*/ 	.short	(.L_537 - .L_536)


	//   ....[0]....
.L_536:
        /*004c*/ 	.word	0xffffffff


	//   ....[1]....
        /*0050*/ 	.word	0xffffffff


	//   ....[2]....
        /*0054*/ 	.word	0xffffffff


	//   ....[3]....
        /*0058*/ 	.word	0xffffffff


	//   ....[4]....
        /*005c*/ 	.word	0xffffffff


	//   ....[5]....
        /*0060*/ 	.word	0xffffffff


	//   ....[6]....
        /*0064*/ 	.word	0xffffffff


	//   ....[7]....
        /*0068*/ 	.word	0xffffffff


	//   ....[8]....
        /*006c*/ 	.word	0xffffffff


	//   ....[9]....
        /*0070*/ 	.word	0xffffffff


	//----- nvinfo : EIATTR_COOP_GROUP_INSTR_OFFSETS
	.align		4
.L_537:
        /*0074*/ 	.byte	0x04, 0x28
        /*0076*/ 	.short	(.L_539 - .L_538)


	//   ....[0]....
.L_538:
        /*0078*/ 	.word	0x000018d0


	//   ....[1]....
        /*007c*/ 	.word	0x000018e0


	//   ....[2]....
        /*0080*/ 	.word	0x00001910


	//   ....[3]....
        /*0084*/ 	.word	0x00001920


	//   ....[4]....
        /*0088*/ 	.word	0x00001950


	//   ....[5]....
        /*008c*/ 	.word	0x00001960


	//   ....[6]....
        /*0090*/ 	.word	0x00001980


	//   ....[7]....
        /*0094*/ 	.word	0x000019a0


	//   ....[8]....
        /*0098*/ 	.word	0x000019d0


	//   ....[9]....
        /*009c*/ 	.word	0x00001a00


	//----- nvinfo : EIATTR_VRC_CTA_INIT_COUNT
	.align		4
.L_539:
        /*00a0*/ 	.byte	0x02, 0x4a
	.zero		1
	.zero		1


	//----- nvinfo : EIATTR_EXIT_INSTR_OFFSETS
	.align		4
        /*00a4*/ 	.byte	0x04, 0x1c
        /*00a6*/ 	.short	(.L_541 - .L_540)


	//   ....[0]....
.L_540:
        /*00a8*/ 	.word	0x00001c00


	//----- nvinfo : EIATTR_MAX_THREADS
	.align		4
.L_541:
        /*00ac*/ 	.byte	0x04, 0x05
        /*00ae*/ 	.short	(.L_543 - .L_542)
.L_542:
        /*00b0*/ 	.word	0x00000080
        /*00b4*/ 	.word	0x00000001
        /*00b8*/ 	.word	0x00000001


	//----- nvinfo : EIATTR_CRS_STACK_SIZE
	.align		4
.L_543:
        /*00bc*/ 	.byte	0x04, 0x1e
        /*00be*/ 	.short	(.L_545 - .L_544)
.L_544:
        /*00c0*/ 	.word	0x00000000


	//----- nvinfo : EIATTR_CBANK_PARAM_SIZE
	.align		4
.L_545:
        /*00c4*/ 	.byte	0x03, 0x19
        /*00c6*/ 	.short	0x0018


	//----- nvinfo : EIATTR_PARAM_CBANK
	.align		4
        /*00c8*/ 	.byte	0x04, 0x0a
        /*00ca*/ 	.short	(.L_547 - .L_546)
	.align		4
.L_546:
        /*00cc*/ 	.word	index@(.nv.constant0._Z30router_gemm_kernel_bf16_outputI13__nv_bfloat16Li128ELi8ELi2ELi384ELi7168EEvPS0_PKT_S4_)
        /*00d0*/ 	.short	0x0380
        /*00d2*/ 	.short	0x0018


	//----- nvinfo : EIATTR_SW_WAR
	.align		4
.L_547:
        /*00d4*/ 	.byte	0x04, 0x36
        /*00d6*/ 	.short	(.L_549 - .L_548)
.L_548:
        /*00d8*/ 	.word	0x00000008
.L_549:


//--------------------- .nv.info._Z30router_gemm_kernel_bf16_outputI13__nv_bfloat16Li128ELi8ELi1ELi384ELi7168EEvPS0_PKT_S4_ --------------------------
	.section	.nv.info._Z30router_gemm_kernel_bf16_outputI13__nv_bfloat16Li128ELi8ELi1ELi384ELi7168EEvPS0_PKT_S4_,"",@"SHT_CUDA_INFO"
	.sectionflags	@""
	.align	4


	//----- nvinfo : EIATTR_CUDA_API_VERSION
	.align		4
        /*0000*/ 	.byte	0x04, 0x37
        /*0002*/ 	.short	(.L_551 - .L_550)
.L_550:
        /*0004*/ 	.word	0x00000082


	//----- nvinfo : EIATTR_KPARAM_INFO
	.align		4
.L_551:
        /*0008*/ 	.byte	0x04, 0x17
        /*000a*/ 	.short	(.L_553 - .L_552)
.L_552:
        /*000c*/ 	.word	0x00000000
        /*0010*/ 	.short	0x0002
        /*0012*/ 	.short	0x0010
        /*0014*/ 	.byte	0x00, 0xf5, 0x21, 0x00


	//----- nvinfo : EIATTR_KPARAM_INFO
	.align		4
.L_553:
        /*0018*/ 	.byte	0x04, 0x17
        /*001a*/ 	.short	(.L_555 - .L_554)
.L_554:
        /*001c*/ 	.word	0x00000000
        /*0020*/ 	.short	0x0001
        /*0022*/ 	.short	0x0008
        /*0024*/ 	.byte	0x00, 0xf5, 0x21, 0x00


	//----- nvinfo : EIATTR_KPARAM_INFO
	.align		4
.L_555:
        /*0028*/ 	.byte	0x04, 0x17
        /*002a*/ 	.short	(.L_557 - .L_556)
.L_556:
        /*002c*/ 	.word	0x00000000
        /*0030*/ 	.short	0x0000
        /*0032*/ 	.short	0x0000
        /*0034*/ 	.byte	0x00, 0xf5, 0x21, 0x00


	//----- nvinfo : EIATTR_SPARSE_MMA_MASK
	.align		4
.L_557:
        /*0038*/ 	.byte	0x03, 0x50
        /*003a*/ 	.short	0x0000


	//----- nvinfo : EIATTR_MAXREG_COUNT
	.align		4
        /*003c*/ 	.byte	0x03, 0x1b
        /*003e*/ 	.short	0x00ff


	//----- nvinfo : EIATTR_NUM_BARRIERS
	.align		4
        /*0040*/ 	.byte	0x02, 0x4c
        /*0042*/ 	.byte	0x01
	.zero		1


	//----- nvinfo : EIATTR_MERCURY_ISA_VERSION
	.align		4
        /*0044*/ 	.byte	0x03, 0x5f
        /*0046*/ 	.short	0x0101


	//----- nvinfo : EIATTR_COOP_GROUP_MASK_REGIDS
	.align		4
        /*0048*/ 	.byte	0x04, 0x29
        /*004a*/ 	.short	(.L_559 - .L_558)


	//   ....[0]....
.L_558:
        /*004c*/ 	.word	0xffffffff


	//   ....[1]....
        /*0050*/ 	.word	0xffffffff


	//   ....[2]....
        /*0054*/ 	.word	0xffffffff


	//   ....[3]....
        /*0058*/ 	.word	0xffffffff


	//   ....[4]....
        /*005c*/ 	.word	0xffffffff


	//----- nvinfo : EIATTR_COOP_GROUP_INSTR_OFFSETS
	.align		4
.L_559:
        /*0060*/ 	.byte	0x04, 0x28
        /*0062*/ 	.short	(.L_561 - .L_560)


	//   ....[0]....
.L_560:
        /*0064*/ 	.word	0x00000fa0


	//   ....[1]....
        /*0068*/ 	.word	0x00000fc0


	//   ....[2]....
        /*006c*/ 	.word	0x00000fe0


	//   ....[3]....
        /*0070*/ 	.word	0x00001010


	//   ....[4]....
        /*0074*/ 	.word	0x00001040


	//----- nvinfo : EIATTR_VRC_CTA_INIT_COUNT
	.align		4
.L_561:
        /*0078*/ 	.byte	0x02, 0x4a
	.zero		1
	.zero		1


	//----- nvinfo : EIATTR_EXIT_INSTR_OFFSETS
	.align		4
        /*007c*/ 	.byte	0x04, 0x1c
        /*007e*/ 	.short	(.L_563 - .L_562)


	//   ....[0]....
.L_562:
        /*0080*/ 	.word	0x000011c0


	//----- nvinfo : EIATTR_MAX_THREADS
	.align		4
.L_563:
        /*0084*/ 	.byte	0x04, 0x05
        /*0086*/ 	.short	(.L_565 - .L_564)
.L_564:
        /*0088*/ 	.word	0x00000080
        /*008c*/ 	.word	0x00000001
        /*0090*/ 	.word	0x00000001


	//----- nvinfo : EIATTR_CRS_STACK_SIZE
	.align		4
.L_565:
        /*0094*/ 	.byte	0x04, 0x1e
        /*0096*/ 	.short	(.L_567 - .L_566)
.L_566:
        /*0098*/ 	.word	0x00000000


	//----- nvinfo : EIATTR_CBANK_PARAM_SIZE
	.align		4
.L_567:
        /*009c*/ 	.byte	0x03, 0x19
        /*009e*/ 	.short	0x0018


	//----- nvinfo : EIATTR_PARAM_CBANK
	.align		4
        /*00a0*/ 	.byte	0x04, 0x0a
        /*00a2*/ 	.short	(.L_569 - .L_568)
	.align		4
.L_568:
        /*00a4*/ 	.word	index@(.nv.constant0._Z30router_gemm_kernel_bf16_outputI13__nv_bfloat16Li128ELi8ELi1ELi384ELi7168EEvPS0_PKT_S4_)
        /*00a8*/ 	.short	0x0380
        /*00aa*/ 	.short	0x0018


	//----- nvinfo : EIATTR_SW_WAR
	.align		4
.L_569:
        /*00ac*/ 	.byte	0x04, 0x36
        /*00ae*/ 	.short	(.L_571 - .L_570)
.L_570:
        /*00b0*/ 	.word	0x00000008
.L_571:


//--------------------- .nv.info._Z30router_gemm_kernel_bf16_outputI13__nv_bfloat16Li128ELi8ELi16ELi256ELi7168EEvPS0_PKT_S4_ --------------------------
	.section	.nv.info._Z30router_gemm_kernel_bf16_outputI13__nv_bfloat16Li128ELi8ELi16ELi256ELi7168EEvPS0_PKT_S4_,"",@"SHT_CUDA_INFO"
	.sectionflags	@""
	.align	4


	//----- nvinfo : EIATTR_CUDA_API_VERSION
	.align		4
        /*0000*/ 	.byte	0x04, 0x37
        /*0002*/ 	.short	(.L_573 - .L_572)
.L_572:
        /*0004*/ 	.word	0x00000082


	//----- nvinfo : EIATTR_KPARAM_INFO
	.align		4
.L_573:
        /*0008*/ 	.byte	0x04, 0x17
        /*000a*/ 	.short	(.L_575 - .L_574)
.L_574:
        /*000c*/ 	.word	0x00000000
        /*0010*/ 	.short	0x0002
        /*0012*/ 	.short	0x0010
        /*0014*/ 	.byte	0x00, 0xf5, 0x21, 0x00


	//----- nvinfo : EIATTR_KPARAM_INFO
	.align		4
.L_575:
        /*0018*/ 	.byte	0x04, 0x17
        /*001a*/ 	.short	(.L_577 - .L_576)
.L_576:
        /*001c*/ 	.word	0x00000000
        /*0020*/ 	.short	0x0001
        /*0022*/ 	.short	0x0008
        /*0024*/ 	.byte	0x00, 0xf5, 0x21, 0x00


	//----- nvinfo : EIATTR_KPARAM_INFO
	.align		4
.L_577:
        /*0028*/ 	.byte	0x04, 0x17
        /*002a*/ 	.short	(.L_579 - .L_578)
.L_578:
        /*002c*/ 	.word	0x00000000
        /*0030*/ 	.short	0x0000
        /*0032*/ 	.short	0x0000
        /*0034*/ 	.byte	0x00, 0xf5, 0x21, 0x00


	//----- nvinfo : EIATTR_SPARSE_MMA_MASK
	.align		4
.L_579:
        /*0038*/ 	.byte	0x03, 0x50
        /*003a*/ 	.short	0x0000


	//----- nvinfo : EIATTR_MAXREG_COUNT
	.align		4
        /*003c*/ 	.byte	0x03, 0x1b
        /*003e*/ 	.short	0x00ff


	//----- nvinfo : EIATTR_NUM_BARRIERS
	.align		4
        /*0040*/ 	.byte	0x02, 0x4c
        /*0042*/ 	.byte	0x01
	.zero		1


	//----- nvinfo : EIATTR_MERCURY_ISA_VERSION
	.align		4
        /*0044*/ 	.byte	0x03, 0x5f
        /*0046*/ 	.short	0x0101


	//----- nvinfo : EIATTR_COOP_GROUP_MASK_REGIDS
	.align		4
        /*0048*/ 	.byte	0x04, 0x29
        /*004a*/ 	.short	(.L_581 - .L_580)


	//   ....[0]....
.L_580:
        /*004c*/ 	.word	0xffffffff


	//   ....[1]....
        /*0050*/ 	.word	0xffffffff


	//   ....[2]....
        /*0054*/ 	.word	0xffffffff


	//   ....[3]....
        /*0058*/ 	.word	0xffffffff


	//   ....[4]....
        /*005c*/ 	.word	0xffffffff


	//   ....[5]....
        /*0060*/ 	.word	0xffffffff


	//   ....[6]....
        /*0064*/ 	.word	0xffffffff


	//   ....[7]....
        /*0068*/ 	.word	0xffffffff


	//   ....[8]....
        /*006c*/ 	.word	0xffffffff


	//   ....[9]....
        /*0070*/ 	.word	0xffffffff


	//   ....[10]....
        /*0074*/ 	.word	0xffffffff


	//   ....[11]....
        /*0078*/ 	.word	0xffffffff


	//   ....[12]....
        /*007c*/ 	.word	0xffffffff


	//   ....[13]....
        /*0080*/ 	.word	0xffffffff


	//   ....[14]....
        /*0084*/ 	.word	0xffffffff


	//   ....[15]....
        /*0088*/ 	.word	0xffffffff


	//   ....[16]....
        /*008c*/ 	.word	0xffffffff


	//   ....[17]....
        /*0090*/ 	.word	0xffffffff


	//   ....[18]....
        /*0094*/ 	.word	0xffffffff


	//   ....[19]....
        /*0098*/ 	.word	0xffffffff


	//   ....[20]....
        /*009c*/ 	.word	0xffffffff


	//   ....[21]....
        /*00a0*/ 	.word	0xffffffff


	//   ....[22]....
        /*00a4*/ 	.word	0xffffffff


	//   ....[23]....
        /*00a8*/ 	.word	0xffffffff


	//   ....[24]....
        /*00ac*/ 	.word	0xffffffff


	//   ....[25]....
        /*00b0*/ 	.word	0xffffffff


	//   ....[26]....
        /*00b4*/ 	.word	0xffffffff


	//   ....[27]....
        /*00b8*/ 	.word	0xffffffff


	//   ....[28]....
        /*00bc*/ 	.word	0xffffffff


	//   ....[29]....
        /*00c0*/ 	.word	0xffffffff


	//   ....[30]....
        /*00c4*/ 	.word	0xffffffff


	//   ....[31]....
        /*00c8*/ 	.word	0xffffffff


	//   ....[32]....
        /*00cc*/ 	.word	0xffffffff


	//   ....[33]....
        /*00d0*/ 	.word	0xffffffff


	//   ....[34]....
        /*00d4*/ 	.word	0xffffffff


	//   ....[35]....
        /*00d8*/ 	.word	0xffffffff


	//   ....[36]....
        /*00dc*/ 	.word	0xffffffff


	//   ....[37]....
        /*00e0*/ 	.word	0xffffffff


	//   ....[38]....
        /*00e4*/ 	.word	0xffffffff


	//   ....[39]....
        /*00e8*/ 	.word	0xffffffff


	//   ....[40]....
        /*00ec*/ 	.word	0xffffffff


	//   ....[41]....
        /*00f0*/ 	.word	0xffffffff


	//   ....[42]....
        /*00f4*/ 	.word	0xffffffff


	//   ....[43]....
        /*00f8*/ 	.word	0xffffffff


	//   ....[44]....
        /*00fc*/ 	.word	0xffffffff


	//   ....[45]....
        /*0100*/ 	.word	0xffffffff


	//   ....[46]....
        /*0104*/ 	.word	0xffffffff


	//   ....[47]....
        /*0108*/ 	.word	0xffffffff


	//   ....[48]....
        /*010c*/ 	.word	0xffffffff


	//   ....[49]....
        /*0110*/ 	.word	0xffffffff


	//   ....[50]....
        /*0114*/ 	.word	0xffffffff


	//   ....[51]....
        /*0118*/ 	.word	0xffffffff


	//   ....[52]....
        /*011c*/ 	.word	0xffffffff


	//   ....[53]....
        /*0120*/ 	.word	0xffffffff


	//   ....[54]....
        /*0124*/ 	.word	0xffffffff


	//   ....[55]....
        /*0128*/ 	.word	0xffffffff


	//   ....[56]....
        /*012c*/ 	.word	0xffffffff


	//   ....[57]....
        /*0130*/ 	.word	0xffffffff


	//   ....[58]....
        /*0134*/ 	.word	0xffffffff


	//   ....[59]....
        /*0138*/ 	.word	0xffffffff


	//   ....[60]....
        /*013c*/ 	.word	0xffffffff


	//   ....[61]....
        /*0140*/ 	.word	0xffffffff


	//   ....[62]....
        /*0144*/ 	.word	0xffffffff


	//   ....[63]....
        /*0148*/ 	.word	0xffffffff


	//   ....[64]....
        /*014c*/ 	.word	0xffffffff


	//   ....[65]....
        /*0150*/ 	.word	0xffffffff


	//   ....[66]....
        /*0154*/ 	.word	0xffffffff


	//   ....[67]....
        /*0158*/ 	.word	0xffffffff


	//   ....[68]....
        /*015c*/ 	.word	0xffffffff


	//   ....[69]....
        /*0160*/ 	.word	0xffffffff


	//   ....[70]....
        /*0164*/ 	.word	0xffffffff


	//   ....[71]....
        /*0168*/ 	.word	0xffffffff


	//   ....[72]....
        /*016c*/ 	.word	0xffffffff


	//   ....[73]....
        /*0170*/ 	.word	0xffffffff


	//   ....[74]....
        /*0174*/ 	.word	0xffffffff


	//   ....[75]....
        /*0178*/ 	.word	0xffffffff


	//   ....[76]....
        /*017c*/ 	.word	0xffffffff


	//   ....[77]....
        /*0180*/ 	.word	0xffffffff


	//   ....[78]....
        /*0184*/ 	.word	0xffffffff


	//   ....[79]....
        /*0188*/ 	.word	0xffffffff


	//----- nvinfo : EIATTR_COOP_GROUP_INSTR_OFFSETS
	.align		4
.L_581:
        /*018c*/ 	.byte	0x04, 0x28
        /*018e*/ 	.short	(.L_583 - .L_582)


	//   ....[0]....
.L_582:
        /*0190*/ 	.word	0x00001870


	//   ....[1]....
        /*0194*/ 	.word	0x000018b0


	//   ....[2]....
        /*0198*/ 	.word	0x000018c0


	//   ....[3]....
        /*019c*/ 	.word	0x000018d0


	//   ....[4]....
        /*01a0*/ 	.word	0x000018e0


	//   ....[5]....
        /*01a4*/ 	.word	0x000018f0


	//   ....[6]....
        /*01a8*/ 	.word	0x00001900


	//   ....[7]....
        /*01ac*/ 	.word	0x00001930


	//   ....[8]....
        /*01b0*/ 	.word	0x00001950


	//   ....[9]....
        /*01b4*/ 	.word	0x00001970


	//   ....[10]....
        /*01b8*/ 	.word	0x00001990


	//   ....[11]....
        /*01bc*/ 	.word	0x000019b0


	//   ....[12]....
        /*01c0*/ 	.word	0x000019d0


	//   ....[13]....
        /*01c4*/ 	.word	0x000019f0


	//   ....[14]....
        /*01c8*/ 	.word	0x00001a10


	//   ....[15]....
        /*01cc*/ 	.word	0x00001a30


	//   ....[16]....
        /*01d0*/ 	.word	0x00001a50


	//   ....[17]....
        /*01d4*/ 	.word	0x00001a70


	//   ....[18]....
        /*01d8*/ 	.word	0x00001aa0


	//   ....[19]....
        /*01dc*/ 	.word	0x00001ac0


	//   ....[20]....
        /*01e0*/ 	.word	0x00001ae0


	//   ....[21]....
        /*01e4*/ 	.word	0x00001b00


	//   ....[22]....
        /*01e8*/ 	.word	0x00001b20


	//   ....[23]....
        /*01ec*/ 	.word	0x00001b40


	//   ....[24]....
        /*01f0*/ 	.word	0x00001b50


	//   ....[25]....
        /*01f4*/ 	.word	0x00001b70


	//   ....[26]....
        /*01f8*/ 	.word	0x00001b90


	//   ....[27]....
        /*01fc*/ 	.word	0x00001bb0


	//   ....[28]....
        /*0200*/ 	.word	0x00001bd0


	//   ....[29]....
        /*0204*/ 	.word	0x00001bf0


	//   ....[30]....
        /*0208*/ 	.word	0x00001c10


	//   ....[31]....
        /*020c*/ 	.word	0x00001c30


	//   ....[32]....
        /*0210*/ 	.word	0x00001c50


	//   ....[33]....
        /*0214*/ 	.word	0x00001c70


	//   ....[34]....
        /*0218*/ 	.word	0x00001ca0


	//   ....[35]....
        /*021c*/ 	.word	0x00001cc0


	//   ....[36]....
        /*0220*/ 	.word	0x00001ce0


	//   ....[37]....
        /*0224*/ 	.word	0x00001d00


	//   ....[38]....
        /*0228*/ 	.word	0x00001d20


	//   ....[39]....
        /*022c*/ 	.word	0x00001d40


	//   ....[40]....
        /*0230*/ 	.word	0x00001d50


	//   ....[41]....
        /*0234*/ 	.word	0x00001d70


	//   ....[42]....
        /*0238*/ 	.word	0x00001d90


	//   ....[43]....
        /*023c*/ 	.word	0x00001db0


	//   ....[44]....
        /*0240*/ 	.word	0x00001dd0


	//   ....[45]....
        /*0244*/ 	.word	0x00001df0


	//   ....[46]....
        /*0248*/ 	.word	0x00001e10


	//   ....[47]....
        /*024c*/ 	.word	0x00001e30


	//   ....[48]....
        /*0250*/ 	.word	0x00001e50


	//   ....[49]....
        /*0254*/ 	.word	0x00001e70


	//   ....[50]....
        /*0258*/ 	.word	0x00001ea0


	//   ....[51]....
        /*025c*/ 	.word	0x00001ec0


	//   ....[52]....
        /*0260*/ 	.word	0x00001ee0


	//   ....[53]....
        /*0264*/ 	.word	0x00001f00


	//   ....[54]....
        /*0268*/ 	.word	0x00001f20


	//   ....[55]....
        /*026c*/ 	.word	0x00001f50


	//   ....[56]....
        /*0270*/ 	.word	0x00001f80


	//   ....[57]....
        /*0274*/ 	.word	0x00001fb0


	//   ....[58]....
        /*0278*/ 	.word	0x00001fd0


	//   ....[59]....
        /*027c*/ 	.word	0x00001ff0


	//   ....[60]....
        /*0280*/ 	.word	0x00002010


	//   ....[61]....
        /*0284*/ 	.word	0x00002030


	//   ....[62]....
        /*0288*/ 	.word	0x00002050


	//   ....[63]....
        /*028c*/ 	.word	0x00002070


	//   ....[64]....
        /*0290*/ 	.word	0x00002090


	//   ....[65]....
        /*0294*/ 	.word	0x000020c0


	//   ....[66]....
        /*0298*/ 	.word	0x000020e0


	//   ....[67]....
        /*029c*/ 	.word	0x00002100


	//   ....[68]....
        /*02a0*/ 	.word	0x00002120


	//   ....[69]....
        /*02a4*/ 	.word	0x00002140


	//   ....[70]....
        /*02a8*/ 	.word	0x00002160


	//   ....[71]....
        /*02ac*/ 	.word	0x00002170


	//   ....[72]....
        /*02b0*/ 	.word	0x00002190


	//   ....[73]....
        /*02b4*/ 	.word	0x000021b0


	//   ....[74]....
        /*02b8*/ 	.word	0x000021d0


	//   ....[75]....
        /*02bc*/ 	.word	0x000021f0


	//   ....[76]....
        /*02c0*/ 	.word	0x00002210


	//   ....[77]....
        /*02c4*/ 	.word	0x00002230


	//   ....[78]....
        /*02c8*/ 	.word	0x00002250


	//   ....[79]....
        /*02cc*/ 	.word	0x00002270


	//----- nvinfo : EIATTR_VRC_CTA_INIT_COUNT
	.align		4
.L_583:
        /*02d0*/ 	.byte	0x02, 0x4a
	.zero		1
	.zero		1


	//----- nvinfo : EIATTR_EXIT_INSTR_OFFSETS
	.align		4
        /*02d4*/ 	.byte	0x04, 0x1c
        /*02d6*/ 	.short	(.L_585 - .L_584)


	//   ....[0]....
.L_584:
        /*02d8*/ 	.word	0x00002bb0


	//----- nvinfo : EIATTR_MAX_THREADS
	.align		4
.L_585:
        /*02dc*/ 	.byte	0x04, 0x05
        /*02de*/ 	.short	(.L_587 - .L_586)
.L_586:
        /*02e0*/ 	.word	0x00000080
        /*02e4*/ 	.word	0x00000001
        /*02e8*/ 	.word	0x00000001


	//----- nvinfo : EIATTR_CRS_STACK_SIZE
	.align		4
.L_587:
        /*02ec*/ 	.byte	0x04, 0x1e
        /*02ee*/ 	.short	(.L_589 - .L_588)
.L_588:
        /*02f0*/ 	.word	0x00000000


	//----- nvinfo : EIATTR_CBANK_PARAM_SIZE
	.align		4
.L_589:
        /*02f4*/ 	.byte	0x03, 0x19
        /*02f6*/ 	.short	0x0018


	//----- nvinfo : EIATTR_PARAM_CBANK
	.align		4
        /*02f8*/ 	.byte	0x04, 0x0a
        /*02fa*/ 	.short	(.L_591 - .L_590)
	.align		4
.L_590:
        /*02fc*/ 	.word	index@(.nv.constant0._Z30router_gemm_kernel_bf16_outputI13__nv_bfloat16Li128ELi8ELi16ELi256ELi7168EEvPS0_PKT_S4_)
        /*0300*/ 	.short	0x0380
        /*0302*/ 	.short	0x0018


	//----- nvinfo : EIATTR_SW_WAR
	.align		4
.L_591:
        /*0304*/ 	.byte	0x04, 0x36
        /*0306*/ 	.short	(.L_593 - .L_592)
.L_592:
        /*0308*/ 	.word	0x00000008
.L_593:


//--------------------- .nv.info._Z30router_gemm_kernel_bf16_outputI13__nv_bfloat16Li128ELi8ELi15ELi256ELi7168EEvPS0_PKT_S4_ --------------------------
	.section	.nv.info._Z30router_gemm_kernel_bf16_outputI13__nv_bfloat16Li128ELi8ELi15ELi256ELi7168EEvPS0_PKT_S4_,"",@"SHT_CUDA_INFO"
	.sectionflags	@""
	.align	4


	//----- nvinfo : EIATTR_CUDA_API_VERSION
	.align		4
        /*0000*/ 	.byte	0x04, 0x37
        /*0002*/ 	.short	(.L_595 - .L_594)
.L_594:
        /*0004*/ 	.word	0x00000082


	//----- nvinfo : EIATTR_KPARAM_INFO
	.align		4
.L_595:
        /*0008*/ 	.byte	0x04, 0x17
        /*000a*/ 	.short	(.L_597 - .L_596)
.L_596:
        /*000c*/ 	.word	0x00000000
        /*0010*/ 	.short	0x0002
        /*0012*/ 	.short	0x0010
        /*0014*/ 	.byte	0x00, 0xf5, 0x21, 0x00


	//----- nvinfo : EIATTR_KPARAM_INFO
	.align		4
.L_597:
        /*0018*/ 	.byte	0x04, 0x17
        /*001a*/ 	.short	(.L_599 - .L_598)
.L_598:
        /*001c*/ 	.word	0x00000000
        /*0020*/ 	.short	0x0001
        /*0022*/ 	.short	0x0008
        /*0024*/ 	.byte	0x00, 0xf5, 0x21, 0x00


	//----- nvinfo : EIATTR_KPARAM_INFO
	.align		4
.L_599:
        /*0028*/ 	.byte	0x04, 0x17
        /*002a*/ 	.short	(.L_601 - .L_600)
.L_600:
        /*002c*/ 	.word	0x00000000
        /*0030*/ 	.short	0x0000
        /*0032*/ 	.short	0x0000
        /*0034*/ 	.byte	0x00, 0xf5, 0x21, 0x00


	//----- nvinfo : EIATTR_SPARSE_MMA_MASK
	.align		4
.L_601:
        /*0038*/ 	.byte	0x03, 0x50
        /*003a*/ 	.short	0x0000


	//----- nvinfo : EIATTR_MAXREG_COUNT
	.align		4
        /*003c*/ 	.byte	0x03, 0x1b
        /*003e*/ 	.short	0x00ff


	//----- nvinfo : EIATTR_NUM_BARRIERS
	.align		4
        /*0040*/ 	.byte	0x02, 0x4c
        /*0042*/ 	.byte	0x01
	.zero		1


	//----- nvinfo : EIATTR_MERCURY_ISA_VERSION
	.align		4
        /*0044*/ 	.byte	0x03, 0x5f
        /*0046*/ 	.short	0x0101


	//----- nvinfo : EIATTR_COOP_GROUP_MASK_REGIDS
	.align		4
        /*0048*/ 	.byte	0x04, 0x29
        /*004a*/ 	.short	(.L_603 - .L_602)


	//   ....[0]....
.L_602:
        /*004c*/ 	.word	0xffffffff


	//   ....[1]....
        /*0050*/ 	.word	0xffffffff


	//   ....[2]....
        /*0054*/ 	.word	0xffffffff


	//   ....[3]....
        /*0058*/ 	.word	0xffffffff


	//   ....[4]....
        /*005c*/ 	.word	0xffffffff


	//   ....[5]....
        /*0060*/ 	.word	0xffffffff


	//   ....[6]....
        /*0064*/ 	.word	0xffffffff


	//   ....[7]....
        /*0068*/ 	.word	0xffffffff


	//   ....[8]....
        /*006c*/ 	.word	0xffffffff


	//   ....[9]....
        /*0070*/ 	.word	0xffffffff


	//   ....[10]....
        /*0074*/ 	.word	0xffffffff


	//   ....[11]....
        /*0078*/ 	.word	0xffffffff


	//   ....[12]....
        /*007c*/ 	.word	0xffffffff


	//   ....[13]....
        /*0080*/ 	.word	0xffffffff


	//   ....[14]....
        /*0084*/ 	.word	0xffffffff


	//   ....[15]....
        /*0088*/ 	.word	0xffffffff


	//   ....[16]....
        /*008c*/ 	.word	0xffffffff


	//   ....[17]....
        /*0090*/ 	.word	0xffffffff


	//   ....[18]....
        /*0094*/ 	.word	0xffffffff


	//   ....[19]....
        /*0098*/ 	.word	0xffffffff


	//   ....[20]....
        /*009c*/ 	.word	0xffffffff


	//   ....[21]....
        /*00a0*/ 	.word	0xffffffff


	//   ....[22]....
        /*00a4*/ 	.word	0xffffffff


	//   ....[23]....
        /*00a8*/ 	.word	0xffffffff


	//   ....[24]....
        /*00ac*/ 	.word	0xffffffff


	//   ....[25]....
        /*00b0*/ 	.word	0xffffffff


	//   ....[26]....
        /*00b4*/ 	.word	0xffffffff


	//   ....[27]....
        /*00b8*/ 	.word	0xffffffff


	//   ....[28]....
        /*00bc*/ 	.word	0xffffffff


	//   ....[29]....
        /*00c0*/ 	.word	0xffffffff


	//   ....[30]....
        /*00c4*/ 	.word	0xffffffff


	//   ....[31]....
        /*00c8*/ 	.word	0xffffffff


	//   ....[32]....
        /*00cc*/ 	.word	0xffffffff


	//   ....[33]....
        /*00d0*/ 	.word	0xffffffff


	//   ....[34]....
        /*00d4*/ 	.word	0xffffffff


	//   ....[35]....
        /*00d8*/ 	.word	0xffffffff


	//   ....[36]....
        /*00dc*/ 	.word	0xffffffff


	//   ....[37]....
        /*00e0*/ 	.word	0xffffffff


	//   ....[38]....
        /*00e4*/ 	.word	0xffffffff


	//   ....[39]....
        /*00e8*/ 	.word	0xffffffff


	//   ....[40]....
        /*00ec*/ 	.word	0xffffffff


	//   ....[41]....
        /*00f0*/ 	.word	0xffffffff


	//   ....[42]....
        /*00f4*/ 	.word	0xffffffff


	//   ....[43]....
        /*00f8*/ 	.word	0xffffffff


	//   ....[44]....
        /*00fc*/ 	.word	0xffffffff


	//   ....[45]....
        /*0100*/ 	.word	0xffffffff


	//   ....[46]....
        /*0104*/ 	.word	0xffffffff


	//   ....[47]....
        /*0108*/ 	.word	0xffffffff


	//   ....[48]....
        /*010c*/ 	.word	0xffffffff


	//   ....[49]....
        /*0110*/ 	.word	0xffffffff


	//   ....[50]....
        /*0114*/ 	.word	0xffffffff


	//   ....[51]....
        /*0118*/ 	.word	0xffffffff


	//   ....[52]....
        /*011c*/ 	.word	0xffffffff


	//   ....[53]....
        /*0120*/ 	.word	0xffffffff


	//   ....[54]....
        /*0124*/ 	.word	0xffffffff


	//   ....[55]....
        /*0128*/ 	.word	0xffffffff


	//   ....[56]....
        /*012c*/ 	.word	0xffffffff


	//   ....[57]....
        /*0130*/ 	.word	0xffffffff


	//   ....[58]....
        /*0134*/ 	.word	0xffffffff


	//   ....[59]....
        /*0138*/ 	.word	0xffffffff


	//   ....[60]....
        /*013c*/ 	.word	0xffffffff


	//   ....[61]....
        /*0140*/ 	.word	0xffffffff


	//   ....[62]....
        /*0144*/ 	.word	0xffffffff


	//   ....[63]....
        /*0148*/ 	.word	0xffffffff


	//   ....[64]....
        /*014c*/ 	.word	0xffffffff


	//   ....[65]....
        /*0150*/ 	.word	0xffffffff


	//   ....[66]....
        /*0154*/ 	.word	0xffffffff


	//   ....[67]....
        /*0158*/ 	.word	0xffffffff


	//   ....[68]....
        /*015c*/ 	.word	0xffffffff


	//   ....[69]....
        /*0160*/ 	.word	0xffffffff


	//   ....[70]....
        /*0164*/ 	.word	0xffffffff


	//   ....[71]....
        /*0168*/ 	.word	0xffffffff


	//   ....[72]....
        /*016c*/ 	.word	0xffffffff


	//   ....[73]....
        /*0170*/ 	.word	0xffffffff


	//   ....[74]....
        /*0174*/ 	.word	0xffffffff


	//----- nvinfo : EIATTR_COOP_GROUP_INSTR_OFFSETS
	.align		4
.L_603:
        /*0178*/ 	.byte	0x04, 0x28
        /*017a*/ 	.short	(.L_605 - .L_604)


	//   ....[0]....
.L_604:
        /*017c*/ 	.word	0x00001700


	//   ....[1]....
        /*0180*/ 	.word	0x00001740


	//   ....[2]....
        /*0184*/ 	.word	0x00001750


	//   ....[3]....
        /*0188*/ 	.word	0x00001760


	//   ....[4]....
        /*018c*/ 	.word	0x00001770


	//   ....[5]....
        /*0190*/ 	.word	0x00001780


	//   ....[6]....
        /*0194*/ 	.word	0x00001790


	//   ....[7]....
        /*0198*/ 	.word	0x000017c0


	//   ....[8]....
        /*019c*/ 	.word	0x000017e0


	//   ....[9]....
        /*01a0*/ 	.word	0x00001800


	//   ....[10]....
        /*01a4*/ 	.word	0x00001820


	//   ....[11]....
        /*01a8*/ 	.word	0x00001840


	//   ....[12]....
        /*01ac*/ 	.word	0x00001860


	//   ....[13]....
        /*01b0*/ 	.word	0x00001880


	//   ....[14]....
        /*01b4*/ 	.word	0x000018a0


	//   ....[15]....
        /*01b8*/ 	.word	0x000018c0


	//   ....[16]....
        /*01bc*/ 	.word	0x000018e0


	//   ....[17]....
        /*01c0*/ 	.word	0x00001910


	//   ....[18]....
        /*01c4*/ 	.word	0x00001930


	//   ....[19]....
        /*01c8*/ 	.word	0x00001950


	//   ....[20]....
        /*01cc*/ 	.word	0x00001970


	//   ....[21]....
        /*01d0*/ 	.word	0x00001990


	//   ....[22]....
        /*01d4*/ 	.word	0x000019b0


	//   ....[23]....
        /*01d8*/ 	.word	0x000019c0


	//   ....[24]....
        /*01dc*/ 	.word	0x000019e0


	//   ....[25]....
        /*01e0*/ 	.word	0x00001a00


	//   ....[26]....
        /*01e4*/ 	.word	0x00001a20


	//   ....[27]....
        /*01e8*/ 	.word	0x00001a40


	//   ....[28]....
        /*01ec*/ 	.word	0x00001a60


	//   ....[29]....
        /*01f0*/ 	.word	0x00001a80


	//   ....[30]....
        /*01f4*/ 	.word	0x00001aa0


	//   ....[31]....
        /*01f8*/ 	.word	0x00001ac0


	//   ....[32]....
        /*01fc*/ 	.word	0x00001af0


	//   ....[33]....
        /*0200*/ 	.word	0x00001b10


	//   ....[34]....
        /*0204*/ 	.word	0x00001b30


	//   ....[35]....
        /*0208*/ 	.word	0x00001b50


	//   ....[36]....
        /*020c*/ 	.word	0x00001b70


	//   ....[37]....
        /*0210*/ 	.word	0x00001b90


	//   ....[38]....
        /*0214*/ 	.word	0x00001ba0


	//   ....[39]....
        /*0218*/ 	.word	0x00001bc0


	//   ....[40]....
        /*021c*/ 	.word	0x00001be0


	//   ....[41]....
        /*0220*/ 	.word	0x00001c00


	//   ....[42]....
        /*0224*/ 	.word	0x00001c20


	//   ....[43]....
        /*0228*/ 	.word	0x00001c40


	//   ....[44]....
        /*022c*/ 	.word	0x00001c60


	//   ....[45]....
        /*0230*/ 	.word	0x00001c80


	//   ....[46]....
        /*0234*/ 	.word	0x00001ca0


	//   ....[47]....
        /*0238*/ 	.word	0x00001cd0


	//   ....[48]....
        /*023c*/ 	.word	0x00001cf0


	//   ....[49]....
        /*0240*/ 	.word	0x00001d10


	//   ....[50]....
        /*0244*/ 	.word	0x00001d30


	//   ....[51]....
        /*0248*/ 	.word	0x00001d50


	//   ....[52]....
        /*024c*/ 	.word	0x00001d80


	//   ....[53]....
        /*0250*/ 	.word	0x00001db0


	//   ....[54]....
        /*0254*/ 	.word	0x00001de0


	//   ....[55]....
        /*0258*/ 	.word	0x00001e00


	//   ....[56]....
        /*025c*/ 	.word	0x00001e20


	//   ....[57]....
        /*0260*/ 	.word	0x00001e40


	//   ....[58]....
        /*0264*/ 	.word	0x00001e60


	//   ....[59]....
        /*0268*/ 	.word	0x00001e80


	//   ....[60]....
        /*026c*/ 	.word	0x00001ea0


	//   ....[61]....
        /*0270*/ 	.word	0x00001ed0


	//   ....[62]....
        /*0274*/ 	.word	0x00001ef0


	//   ....[63]....
        /*0278*/ 	.word	0x00001f10


	//   ....[64]....
        /*027c*/ 	.word	0x00001f30


	//   ....[65]....
        /*0280*/ 	.word	0x00001f50


	//   ....[66]....
        /*0284*/ 	.word	0x00001f70


	//   ....[67]....
        /*0288*/ 	.word	0x00001f80


	//   ....[68]....
        /*028c*/ 	.word	0x00001fa0


	//   ....[69]....
        /*0290*/ 	.word	0x00001fc0


	//   ....[70]....
        /*0294*/ 	.word	0x00001fe0


	//   ....[71]....
        /*0298*/ 	.word	0x00002000


	//   ....[72]....
        /*029c*/ 	.word	0x00002020


	//   ....[73]....
        /*02a0*/ 	.word	0x00002040


	//   ....[74]....
        /*02a4*/ 	.word	0x00002060


	//----- nvinfo : EIATTR_VRC_CTA_INIT_COUNT
	.align		4
.L_605:
        /*02a8*/ 	.byte	0x02, 0x4a
	.zero		1
	.zero		1


	//----- nvinfo : EIATTR_EXIT_INSTR_OFFSETS
	.align		4
        /*02ac*/ 	.byte	0x04, 0x1c
        /*02ae*/ 	.short	(.L_607 - .L_606)


	//   ....[0]....
.L_606:
        /*02b0*/ 	.word	0x00002910


	//----- nvinfo : EIATTR_MAX_THREADS
	.align		4
.L_607:
        /*02b4*/ 	.byte	0x04, 0x05
        /*02b6*/ 	.short	(.L_609 - .L_608)
.L_608:
        /*02b8*/ 	.word	0x00000080
        /*02bc*/ 	.word	0x00000001
        /*02c0*/ 	.word	0x00000001


	//----- nvinfo : EIATTR_CRS_STACK_SIZE
	.align		4
.L_609:
        /*02c4*/ 	.byte	0x04, 0x1e
        /*02c6*/ 	.short	(.L_611 - .L_610)
.L_610:
        /*02c8*/ 	.word	0x00000000


	//----- nvinfo : EIATTR_CBANK_PARAM_SIZE
	.align		4
.L_611:
        /*02cc*/ 	.byte	0x03, 0x19
        /*02ce*/ 	.short	0x0018


	//----- nvinfo : EIATTR_PARAM_CBANK
	.align		4
        /*02d0*/ 	.byte	0x04, 0x0a
        /*02d2*/ 	.short	(.L_613 - .L_612)
	.align		4
.L_612:
        /*02d4*/ 	.word	index@(.nv.constant0._Z30router_gemm_kernel_bf16_outputI13__nv_bfloat16Li128ELi8ELi15ELi256ELi7168EEvPS0_PKT_S4_)
        /*02d8*/ 	.short	0x0380
        /*02da*/ 	.short	0x0018


	//----- nvinfo : EIATTR_SW_WAR
	.align		4
.L_613:
        /*02dc*/ 	.byte	0x04, 0x36
        /*02de*/ 	.short	(.L_615 - .L_614)
.L_614:
        /*02e0*/ 	.word	0x00000008
.L_615:


//--------------------- .nv.info._Z30router_gemm_kernel_bf16_outputI13__nv_bfloat16Li128ELi8ELi14ELi256ELi7168EEvPS0_PKT_S4_ --------------------------
	.section	.nv.info._Z30router_gemm_kernel_bf16_outputI13__nv_bfloat16Li128ELi8ELi14ELi256ELi7168EEvPS0_PKT_S4_,"",@"SHT_CUDA_INFO"
	.sectionflags	@""
	.align	4


	//----- nvinfo : EIATTR_CUDA_API_VERSION
	.align		4
        /*0000*/ 	.byte	0x04, 0x37
        /*0002*/ 	.short	(.L_617 - .L_616)
.L_616:
        /*0004*/ 	.word	0x00000082


	//----- nvinfo : EIATTR_KPARAM_INFO
	.align		4
.L_617:
        /*0008*/ 	.byte	0x04, 0x17
        /*000a*/ 	.short	(.L_619 - .L_618)
.L_618:
        /*000c*/ 	.word	0x00000000
        /*0010*/ 	.short	0x0002
        /*0012*/ 	.short	0x0010
        /*0014*/ 	.byte	0x00, 0xf5, 0x21, 0x00


	//----- nvinfo : EIATTR_KPARAM_INFO
	.align		4
.L_619:
        /*0018*/ 	.byte	0x04, 0x17
        /*001a*/ 	.short	(.L_621 - .L_620)
.L_620:
        /*001c*/ 	.word	0x00000000
        /*0020*/ 	.short	0x0001
        /*0022*/ 	.short	0x0008
        /*0024*/ 	.byte	0x00, 0xf5, 0x21, 0x00


	//----- nvinfo : EIATTR_KPARAM_INFO
	.align		4
.L_621:
        /*0028*/ 	.byte	0x04, 0x17
        /*002a*/ 	.short	(.L_623 - .L_622)
.L_622:
        /*002c*/ 	.word	0x00000000
        /*0030*/ 	.short	0x0000
        /*0032*/ 	.short	0x0000
        /*0034*/ 	.byte	0x00, 0xf5, 0x21, 0x00


	//----- nvinfo : EIATTR_SPARSE_MMA_MASK
	.align		4
.L_623:
        /*0038*/ 	.byte	0x03, 0x50
        /*003a*/ 	.short	0x0000


	//----- nvinfo : EIATTR_MAXREG_COUNT
	.align		4
        /*003c*/ 	.byte	0x03, 0x1b
        /*003e*/ 	.short	0x00ff


	//----- nvinfo : EIATTR_NUM_BARRIERS
	.align		4
        /*0040*/ 	.byte	0x02, 0x4c
        /*0042*/ 	.byte	0x01
	.zero		1


	//----- nvinfo : EIATTR_MERCURY_ISA_VERSION
	.align		4
        /*0044*/ 	.byte	0x03, 0x5f
        /*0046*/ 	.short	0x0101


	//----- nvinfo : EIATTR_COOP_GROUP_MASK_REGIDS
	.align		4
        /*0048*/ 	.byte	0x04, 0x29
        /*004a*/ 	.short	(.L_625 - .L_624)


	//   ....[0]....
.L_624:
        /*004c*/ 	.word	0xffffffff


	//   ....[1]....
        /*0050*/ 	.word	0xffffffff


	//   ....[2]....
        /*0054*/ 	.word	0xffffffff


	//   ....[3]....
        /*0058*/ 	.word	0xffffffff


	//   ....[4]....
        /*005c*/ 	.word	0xffffffff


	//   ....[5]....
        /*0060*/ 	.word	0xffffffff


	//   ....[6]....
        /*0064*/ 	.word	0xffffffff


	//   ....[7]....
        /*0068*/ 	.word	0xffffffff


	//   ....[8]....
        /*006c*/ 	.word	0xffffffff


	//   ....[9]....
        /*0070*/ 	.word	0xffffffff


	//   ....[10]....
        /*0074*/ 	.word	0xffffffff


	//   ....[11]....
        /*0078*/ 	.word	0xffffffff


	//   ....[12]....
        /*007c*/ 	.word	0xffffffff


	//   ....[13]....
        /*0080*/ 	.word	0xffffffff


	//   ....[14]....
        /*0084*/ 	.word	0xffffffff


	//   ....[15]....
        /*0088*/ 	.word	0xffffffff


	//   ....[16]....
        /*008c*/ 	.word	0xffffffff


	//   ....[17]....
        /*0090*/ 	.word	0xffffffff


	//   ....[18]....
        /*0094*/ 	.word	0xffffffff


	//   ....[19]....
        /*0098*/ 	.word	0xffffffff


	//   ....[20]....
        /*009c*/ 	.word	0xffffffff


	//   ....[21]....
        /*00a0*/ 	.word	0xffffffff


	//   ....[22]....
        /*00a4*/ 	.word	0xffffffff


	//   ....[23]....
        /*00a8*/ 	.word	0xffffffff


	//   ....[24]....
        /*00ac*/ 	.word	0xffffffff


	//   ....[25]....
        /*00b0*/ 	.word	0xffffffff


	//   ....[26]....
        /*00b4*/ 	.word	0xffffffff


	//   ....[27]....
        /*00b8*/ 	.word	0xffffffff


	//   ....[28]....
        /*00bc*/ 	.word	0xffffffff


	//   ....[29]....
        /*00c0*/ 	.word	0xffffffff


	//   ....[30]....
        /*00c4*/ 	.word	0xffffffff


	//   ....[31]....
        /*00c8*/ 	.word	0xffffffff


	//   ....[32]....
        /*00cc*/ 	.word	0xffffffff


	//   ....[33]....
        /*00d0*/ 	.word	0xffffffff


	//   ....[34]....
        /*00d4*/ 	.word	0xffffffff


	//   ....[35]....
        /*00d8*/ 	.word	0xffffffff


	//   ....[36]....
        /*00dc*/ 	.word	0xffffffff


	//   ....[37]....
        /*00e0*/ 	.word	0xffffffff


	//   ....[38]....
        /*00e4*/ 	.word	0xffffffff


	//   ....[39]....
        /*00e8*/ 	.word	0xffffffff


	//   ....[40]....
        /*00ec*/ 	.word	0xffffffff


	//   ....[41]....
        /*00f0*/ 	.word	0xffffffff


	//   ....[42]....
        /*00f4*/ 	.word	0xffffffff


	//   ....[43]....
        /*00f8*/ 	.word	0xffffffff


	//   ....[44]....
        /*00fc*/ 	.word	0xffffffff


	//   ....[45]....
        /*0100*/ 	.word	0xffffffff


	//   ....[46]....
        /*0104*/ 	.word	0xffffffff


	//   ....[47]....
        /*0108*/ 	.word	0xffffffff


	//   ....[48]....
        /*010c*/ 	.word	0xffffffff


	//   ....[49]....
        /*0110*/ 	.word	0xffffffff


	//   ....[50]....
        /*0114*/ 	.word	0xffffffff


	//   ....[51]....
        /*0118*/ 	.word	0xffffffff


	//   ....[52]....
        /*011c*/ 	.word	0xffffffff


	//   ....[53]....
        /*0120*/ 	.word	0xffffffff


	//   ....[54]....
        /*0124*/ 	.word	0xffffffff


	//   ....[55]....
        /*0128*/ 	.word	0xffffffff


	//   ....[56]....
        /*012c*/ 	.word	0xffffffff


	//   ....[57]....
        /*0130*/ 	.word	0xffffffff


	//   ....[58]....
        /*0134*/ 	.word	0xffffffff


	//   ....[59]....
        /*0138*/ 	.word	0xffffffff


	//   ....[60]....
        /*013c*/ 	.word	0xffffffff


	//   ....[61]....
        /*0140*/ 	.word	0xffffffff


	//   ....[62]....
        /*0144*/ 	.word	0xffffffff


	//   ....[63]....
        /*0148*/ 	.word	0xffffffff


	//   ....[64]....
        /*014c*/ 	.word	0xffffffff


	//   ....[65]....
        /*0150*/ 	.word	0xffffffff


	//   ....[66]....
        /*0154*/ 	.word	0xffffffff


	//   ....[67]....
        /*0158*/ 	.word	0xffffffff


	//   ....[68]....
        /*015c*/ 	.word	0xffffffff


	//   ....[69]....
        /*0160*/ 	.word	0xffffffff


	//----- nvinfo : EIATTR_COOP_GROUP_INSTR_OFFSETS
	.align		4
.L_625:
        /*0164*/ 	.byte	0x04, 0x28
        /*0166*/ 	.short	(.L_627 - .L_626)


	//   ....[0]....
.L_626:
        /*0168*/ 	.word	0x000015b0


	//   ....[1]....
        /*016c*/ 	.word	0x000015f0


	//   ....[2]....
        /*0170*/ 	.word	0x00001600


	//   ....[3]....
        /*0174*/ 	.word	0x00001610


	//   ....[4]....
        /*0178*/ 	.word	0x00001620


	//   ....[5]....
        /*017c*/ 	.word	0x00001630


	//   ....[6]....
        /*0180*/ 	.word	0x00001640


	//   ....[7]....
        /*0184*/ 	.word	0x00001670


	//   ....[8]....
        /*0188*/ 	.word	0x00001690


	//   ....[9]....
        /*018c*/ 	.word	0x000016b0


	//   ....[10]....
        /*0190*/ 	.word	0x000016d0


	//   ....[11]....
        /*0194*/ 	.word	0x000016f0


	//   ....[12]....
        /*0198*/ 	.word	0x00001710


	//   ....[13]....
        /*019c*/ 	.word	0x00001730


	//   ....[14]....
        /*01a0*/ 	.word	0x00001750


	//   ....[15]....
        /*01a4*/ 	.word	0x00001770


	//   ....[16]....
        /*01a8*/ 	.word	0x000017a0


	//   ....[17]....
        /*01ac*/ 	.word	0x000017c0


	//   ....[18]....
        /*01b0*/ 	.word	0x000017e0


	//   ....[19]....
        /*01b4*/ 	.word	0x00001800


	//   ....[20]....
        /*01b8*/ 	.word	0x00001820


	//   ....[21]....
        /*01bc*/ 	.word	0x00001840


	//   ....[22]....
        /*01c0*/ 	.word	0x00001850


	//   ....[23]....
        /*01c4*/ 	.word	0x00001870


	//   ....[24]....
        /*01c8*/ 	.word	0x00001890


	//   ....[25]....
        /*01cc*/ 	.word	0x000018b0


	//   ....[26]....
        /*01d0*/ 	.word	0x000018d0


	//   ....[27]....
        /*01d4*/ 	.word	0x000018f0


	//   ....[28]....
        /*01d8*/ 	.word	0x00001910


	//   ....[29]....
        /*01dc*/ 	.word	0x00001930


	//   ....[30]....
        /*01e0*/ 	.word	0x00001960


	//   ....[31]....
        /*01e4*/ 	.word	0x00001980


	//   ....[32]....
        /*01e8*/ 	.word	0x000019a0


	//   ....[33]....
        /*01ec*/ 	.word	0x000019c0


	//   ....[34]....
        /*01f0*/ 	.word	0x000019e0


	//   ....[35]....
        /*01f4*/ 	.word	0x00001a00


	//   ....[36]....
        /*01f8*/ 	.word	0x00001a10


	//   ....[37]....
        /*01fc*/ 	.word	0x00001a30


	//   ....[38]....
        /*0200*/ 	.word	0x00001a50


	//   ....[39]....
        /*0204*/ 	.word	0x00001a70


	//   ....[40]....
        /*0208*/ 	.word	0x00001a90


	//   ....[41]....
        /*020c*/ 	.word	0x00001ab0


	//   ....[42]....
        /*0210*/ 	.word	0x00001ad0


	//   ....[43]....
        /*0214*/ 	.word	0x00001af0


	//   ....[44]....
        /*0218*/ 	.word	0x00001b20


	//   ....[45]....
        /*021c*/ 	.word	0x00001b40


	//   ....[46]....
        /*0220*/ 	.word	0x00001b60


	//   ....[47]....
        /*0224*/ 	.word	0x00001b80


	//   ....[48]....
        /*0228*/ 	.word	0x00001ba0


	//   ....[49]....
        /*022c*/ 	.word	0x00001bd0


	//   ....[50]....
        /*0230*/ 	.word	0x00001c00


	//   ....[51]....
        /*0234*/ 	.word	0x00001c30


	//   ....[52]....
        /*0238*/ 	.word	0x00001c50


	//   ....[53]....
        /*023c*/ 	.word	0x00001c70


	//   ....[54]....
        /*0240*/ 	.word	0x00001c90


	//   ....[55]....
        /*0244*/ 	.word	0x00001cb0


	//   ....[56]....
        /*0248*/ 	.word	0x00001cd0


	//   ....[57]....
        /*024c*/ 	.word	0x00001d00


	//   ....[58]....
        /*0250*/ 	.word	0x00001d20


	//   ....[59]....
        /*0254*/ 	.word	0x00001d40


	//   ....[60]....
        /*0258*/ 	.word	0x00001d60


	//   ....[61]....
        /*025c*/ 	.word	0x00001d80


	//   ....[62]....
        /*0260*/ 	.word	0x00001da0


	//   ....[63]....
        /*0264*/ 	.word	0x00001db0


	//   ....[64]....
        /*0268*/ 	.word	0x00001dd0


	//   ....[65]....
        /*026c*/ 	.word	0x00001df0


	//   ....[66]....
        /*0270*/ 	.word	0x00001e10


	//   ....[67]....
        /*0274*/ 	.word	0x00001e30


	//   ....[68]....
        /*0278*/ 	.word	0x00001e50


	//   ....[69]....
        /*027c*/ 	.word	0x00001e70


	//----- nvinfo : EIATTR_VRC_CTA_INIT_COUNT
	.align		4
.L_627:
        /*0280*/ 	.byte	0x02, 0x4a
	.zero		1
	.zero		1


	//----- nvinfo : EIATTR_EXIT_INSTR_OFFSETS
	.align		4
        /*0284*/ 	.byte	0x04, 0x1c
        /*0286*/ 	.short	(.L_629 - .L_628)


	//   ....[0]....
.L_628:
        /*0288*/ 	.word	0x00002690


	//----- nvinfo : EIATTR_MAX_THREADS
	.align		4
.L_629:
        /*028c*/ 	.byte	0x04, 0x05
        /*028e*/ 	.short	(.L_631 - .L_630)
.L_630:
        /*0290*/ 	.word	0x00000080
        /*0294*/ 	.word	0x00000001
        /*0298*/ 	.word	0x00000001


	//----- nvinfo : EIATTR_CRS_STACK_SIZE
	.align		4
.L_631:
        /*029c*/ 	.byte	0x04, 0x1e
        /*029e*/ 	.short	(.L_633 - .L_632)
.L_632:
        /*02a0*/ 	.word	0x00000000


	//----- nvinfo : EIATTR_CBANK_PARAM_SIZE
	.align		4
.L_633:
        /*02a4*/ 	.byte	0x03, 0x19
        /*02a6*/ 	.short	0x0018


	//----- nvinfo : EIATTR_PARAM_CBANK
	.align		4
        /*02a8*/ 	.byte	0x04, 0x0a
        /*02aa*/ 	.short	(.L_635 - .L_634)
	.align		4
.L_634:
        /*02ac*/ 	.word	index@(.nv.constant0._Z30router_gemm_kernel_bf16_outputI13__nv_bfloat16Li128ELi8ELi14ELi256ELi7168EEvPS0_PKT_S4_)
        /*02b0*/ 	.short	0x0380
        /*02b2*/ 	.short	0x0018


	//----- nvinfo : EIATTR_SW_WAR
	.align		4
.L_635:
        /*02b4*/ 	.byte	0x04, 0x36
        /*02b6*/ 	.short	(.L_637 - .L_636)
.L_636:
        /*02b8*/ 	.word	0x00000008
.L_637:


//--------------------- .nv.info._Z30router_gemm_kernel_bf16_outputI13__nv_bfloat16Li128ELi8ELi13ELi256ELi7168EEvPS0_PKT_S4_ --------------------------
	.section	.nv.info._Z30router_gemm_kernel_bf16_outputI13__nv_bfloat16Li128ELi8ELi13ELi256ELi7168EEvPS0_PKT_S4_,"",@"SHT_CUDA_INFO"
	.sectionflags	@""
	.align	4


	//----- nvinfo : EIATTR_CUDA_API_VERSION
	.align		4
        /*0000*/ 	.byte	0x04, 0x37
        /*0002*/ 	.short	(.L_639 - .L_638)
.L_638:
        /*0004*/ 	.word	0x00000082


	//----- nvinfo : EIATTR_KPARAM_INFO
	.align		4
.L_639:
        /*0008*/ 	.byte	0x04, 0x17
        /*000a*/ 	.short	(.L_641 - .L_640)
.L_640:
        /*000c*/ 	.word	0x00000000
        /*0010*/ 	.short	0x0002
        /*0012*/ 	.short	0x0010
        /*0014*/ 	.byte	0x00, 0xf5, 0x21, 0x00


	//----- nvinfo : EIATTR_KPARAM_INFO
	.align		4
.L_641:
        /*0018*/ 	.byte	0x04, 0x17
        /*001a*/ 	.short	(.L_643 - .L_642)
.L_642:
        /*001c*/ 	.word	0x00000000
        /*0020*/ 	.short	0x0001
        /*0022*/ 	.short	0x0008
        /*0024*/ 	.byte	0x00, 0xf5, 0x21, 0x00


	//----- nvinfo : EIATTR_KPARAM_INFO
	.align		4
.L_643:
        /*0028*/ 	.byte	0x04, 0x17
        /*002a*/ 	.short	(.L_645 - .L_644)
.L_644:
        /*002c*/ 	.word	0x00000000
        /*0030*/ 	.short	0x0000
        /*0032*/ 	.short	0x0000
        /*0034*/ 	.byte	0x00, 0xf5, 0x21, 0x00


	//----- nvinfo : EIATTR_SPARSE_MMA_MASK
	.align		4
.L_645:
        /*0038*/ 	.byte	0x03, 0x50
        /*003a*/ 	.short	0x0000


	//----- nvinfo : EIATTR_MAXREG_COUNT
	.align		4
        /*003c*/ 	.byte	0x03, 0x1b
        /*003e*/ 	.short	0x00ff


	//----- nvinfo : EIATTR_NUM_BARRIERS
	.align		4
        /*0040*/ 	.byte	0x02, 0x4c
        /*0042*/ 	.byte	0x01
	.zero		1


	//----- nvinfo : EIATTR_MERCURY_ISA_VERSION
	.align		4
        /*0044*/ 	.byte	0x03, 0x5f
        /*0046*/ 	.short	0x0101


	//----- nvinfo : EIATTR_COOP_GROUP_MASK_REGIDS
	.align		4
        /*0048*/ 	.byte	0x04, 0x29
        /*004a*/ 	.short	(.L_647 - .L_646)


	//   ....[0]....
.L_646:
        /*004c*/ 	.word	0xffffffff


	//   ....[1]....
        /*0050*/ 	.word	0xffffffff


	//   ....[2]....
        /*0054*/ 	.word	0xffffffff


	//   ....[3]....
        /*0058*/ 	.word	0xffffffff


	//   ....[4]....
        /*005c*/ 	.word	0xffffffff


	//   ....[5]....
        /*0060*/ 	.word	0xffffffff


	//   ....[6]....
        /*0064*/ 	.word	0xffffffff


	//   ....[7]....
        /*0068*/ 	.word	0xffffffff


	//   ....[8]....
        /*006c*/ 	.word	0xffffffff


	//   ....[9]....
        /*0070*/ 	.word	0xffffffff


	//   ....[10]....
        /*0074*/ 	.word	0xffffffff


	//   ....[11]....
        /*0078*/ 	.word	0xffffffff


	//   ....[12]....
        /*007c*/ 	.word	0xffffffff


	//   ....[13]....
        /*0080*/ 	.word	0xffffffff


	//   ....[14]....
        /*0084*/ 	.word	0xffffffff


	//   ....[15]....
        /*0088*/ 	.word	0xffffffff


	//   ....[16]....
        /*008c*/ 	.word	0xffffffff


	//   ....[17]....
        /*0090*/ 	.word	0xffffffff


	//   ....[18]....
        /*0094*/ 	.word	0xffffffff


	//   ....[19]....
        /*0098*/ 	.word	0xffffffff


	//   ....[20]....
        /*009c*/ 	.word	0xffffffff


	//   ....[21]....
        /*00a0*/ 	.word	0xffffffff


	//   ....[22]....
        /*00a4*/ 	.word	0xffffffff


	//   ....[23]....
        /*00a8*/ 	.word	0xffffffff


	//   ....[24]....
        /*00ac*/ 	.word	0xffffffff


	//   ....[25]....
        /*00b0*/ 	.word	0xffffffff


	//   ....[26]....
        /*00b4*/ 	.word	0xffffffff


	//   ....[27]....
        /*00b8*/ 	.word	0xffffffff


	//   ....[28]....
        /*00bc*/ 	.word	0xffffffff


	//   ....[29]....
        /*00c0*/ 	.word	0xffffffff


	//   ....[30]....
        /*00c4*/ 	.word	0xffffffff


	//   ....[31]....
        /*00c8*/ 	.word	0xffffffff


	//   ....[32]....
        /*00cc*/ 	.word	0xffffffff


	//   ....[33]....
        /*00d0*/ 	.word	0xffffffff


	//   ....[34]....
        /*00d4*/ 	.word	0xffffffff


	//   ....[35]....
        /*00d8*/ 	.word	0xffffffff


	//   ....[36]....
        /*00dc*/ 	.word	0xffffffff


	//   ....[37]....
        /*00e0*/ 	.word	0xffffffff


	//   ....[38]....
        /*00e4*/ 	.word	0xffffffff


	//   ....[39]....
        /*00e8*/ 	.word	0xffffffff


	//   ....[40]....
        /*00ec*/ 	.word	0xffffffff


	//   ....[41]....
        /*00f0*/ 	.word	0xffffffff


	//   ....[42]....
        /*00f4*/ 	.word	0xffffffff


	//   ....[43]....
        /*00f8*/ 	.word	0xffffffff


	//   ....[44]....
        /*00fc*/ 	.word	0xffffffff


	//   ....[45]....
        /*0100*/ 	.word	0xffffffff


	//   ....[46]....
        /*0104*/ 	.word	0xffffffff


	//   ....[47]....
        /*0108*/ 	.word	0xffffffff


	//   ....[48]....
        /*010c*/ 	.word	0xffffffff


	//   ....[49]....
        /*0110*/ 	.word	0xffffffff


	//   ....[50]....
        /*0114*/ 	.word	0xffffffff


	//   ....[51]....
        /*0118*/ 	.word	0xffffffff


	//   ....[52]....
        /*011c*/ 	.word	0xffffffff


	//   ....[53]....
        /*0120*/ 	.word	0xffffffff


	//   ....[54]....
        /*0124*/ 	.word	0xffffffff


	//   ....[55]....
        /*0128*/ 	.word	0xffffffff


	//   ....[56]....
        /*012c*/ 	.word	0xffffffff


	//   ....[57]....
        /*0130*/ 	.word	0xffffffff


	//   ....[58]....
        /*0134*/ 	.word	0xffffffff


	//   ....[59]....
        /*0138*/ 	.word	0xffffffff


	//   ....[60]....
        /*013c*/ 	.word	0xffffffff


	//   ....[61]....
        /*0140*/ 	.word	0xffffffff


	//   ....[62]....
        /*0144*/ 	.word	0xffffffff


	//   ....[63]....
        /*0148*/ 	.word	0xffffffff


	//   ....[64]....
        /*014c*/ 	.word	0xffffffff


	//----- nvinfo : EIATTR_COOP_GROUP_INSTR_OFFSETS
	.align		4
.L_647:
        /*0150*/ 	.byte	0x04, 0x28
        /*0152*/ 	.short	(.L_649 - .L_648)


	//   ....[0]....
.L_648:
        /*0154*/ 	.word	0x00001470


	//   ....[1]....
        /*0158*/ 	.word	0x000014b0


	//   ....[2]....
        /*015c*/ 	.word	0x000014c0


	//   ....[3]....
        /*0160*/ 	.word	0x000014d0


	//   ....[4]....
        /*0164*/ 	.word	0x000014e0


	//   ....[5]....
        /*0168*/ 	.word	0x000014f0


	//   ....[6]....
        /*016c*/ 	.word	0x00001500


	//   ....[7]....
        /*0170*/ 	.word	0x00001530


	//   ....[8]....
        /*0174*/ 	.word	0x00001550


	//   ....[9]....
        /*0178*/ 	.word	0x00001570


	//   ....[10]....
        /*017c*/ 	.word	0x00001590


	//   ....[11]....
        /*0180*/ 	.word	0x000015b0


	//   ....[12]....
        /*0184*/ 	.word	0x000015d0


	//   ....[13]....
        /*0188*/ 	.word	0x000015f0


	//   ....[14]....
        /*018c*/ 	.word	0x00001610


	//   ....[15]....
        /*0190*/ 	.word	0x00001640


	//   ....[16]....
        /*0194*/ 	.word	0x00001660


	//   ....[17]....
        /*0198*/ 	.word	0x00001680


	//   ....[18]....
        /*019c*/ 	.word	0x000016a0


	//   ....[19]....
        /*01a0*/ 	.word	0x000016c0


	//   ....[20]....
        /*01a4*/ 	.word	0x000016e0


	//   ....[21]....
        /*01a8*/ 	.word	0x000016f0


	//   ....[22]....
        /*01ac*/ 	.word	0x00001710


	//   ....[23]....
        /*01b0*/ 	.word	0x00001730


	//   ....[24]....
        /*01b4*/ 	.word	0x00001750


	//   ....[25]....
        /*01b8*/ 	.word	0x00001770


	//   ....[26]....
        /*01bc*/ 	.word	0x00001790


	//   ....[27]....
        /*01c0*/ 	.word	0x000017b0


	//   ....[28]....
        /*01c4*/ 	.word	0x000017e0


	//   ....[29]....
        /*01c8*/ 	.word	0x00001800


	//   ....[30]....
        /*01cc*/ 	.word	0x00001820


	//   ....[31]....
        /*01d0*/ 	.word	0x00001840


	//   ....[32]....
        /*01d4*/ 	.word	0x00001860


	//   ....[33]....
        /*01d8*/ 	.word	0x00001880


	//   ....[34]....
        /*01dc*/ 	.word	0x00001890


	//   ....[35]....
        /*01e0*/ 	.word	0x000018b0


	//   ....[36]....
        /*01e4*/ 	.word	0x000018d0


	//   ....[37]....
        /*01e8*/ 	.word	0x000018f0


	//   ....[38]....
        /*01ec*/ 	.word	0x00001910


	//   ....[39]....
        /*01f0*/ 	.word	0x00001930


	//   ....[40]....
        /*01f4*/ 	.word	0x00001950


	//   ....[41]....
        /*01f8*/ 	.word	0x00001980


	//   ....[42]....
        /*01fc*/ 	.word	0x000019a0


	//   ....[43]....
        /*0200*/ 	.word	0x000019c0


	//   ....[44]....
        /*0204*/ 	.word	0x000019e0


	//   ....[45]....
        /*0208*/ 	.word	0x00001a00


	//   ....[46]....
        /*020c*/ 	.word	0x00001a30


	//   ....[47]....
        /*0210*/ 	.word	0x00001a60


	//   ....[48]....
        /*0214*/ 	.word	0x00001a90


	//   ....[49]....
        /*0218*/ 	.word	0x00001ab0


	//   ....[50]....
        /*021c*/ 	.word	0x00001ad0


	//   ....[51]....
        /*0220*/ 	.word	0x00001af0


	//   ....[52]....
        /*0224*/ 	.word	0x00001b10


	//   ....[53]....
        /*0228*/ 	.word	0x00001b40


	//   ....[54]....
        /*022c*/ 	.word	0x00001b60


	//   ....[55]....
        /*0230*/ 	.word	0x00001b80


	//   ....[56]....
        /*0234*/ 	.word	0x00001ba0


	//   ....[57]....
        /*0238*/ 	.word	0x00001bc0


	//   ....[58]....
        /*023c*/ 	.word	0x00001be0


	//   ....[59]....
        /*0240*/ 	.word	0x00001bf0


	//   ....[60]....
        /*0244*/ 	.word	0x00001c10


	//   ....[61]....
        /*0248*/ 	.word	0x00001c30


	//   ....[62]....
        /*024c*/ 	.word	0x00001c50


	//   ....[63]....
        /*0250*/ 	.word	0x00001c70


	//   ....[64]....
        /*0254*/ 	.word	0x00001c90


	//----- nvinfo : EIATTR_VRC_CTA_INIT_COUNT
	.align		4
.L_649:
        /*0258*/ 	.byte	0x02, 0x4a
	.zero		1
	.zero		1


	//----- nvinfo : EIATTR_EXIT_INSTR_OFFSETS
	.align		4
        /*025c*/ 	.byte	0x04, 0x1c
        /*025e*/ 	.short	(.L_651 - .L_650)


	//   ....[0]....
.L_650:
        /*0260*/ 	.word	0x00002420


	//----- nvinfo : EIATTR_MAX_THREADS
	.align		4
.L_651:
        /*0264*/ 	.byte	0x04, 0x05
        /*0266*/ 	.short	(.L_653 - .L_652)
.L_652:
        /*0268*/ 	.word	0x00000080
        /*026c*/ 	.word	0x00000001
        /*0270*/ 	.word	0x00000001


	//----- nvinfo : EIATTR_CRS_STACK_SIZE
	.align		4
.L_653:
        /*0274*/ 	.byte	0x04, 0x1e
        /*0276*/ 	.short	(.L_655 - .L_654)
.L_654:
        /*0278*/ 	.word	0x00000000


	//----- nvinfo : EIATTR_CBANK_PARAM_SIZE
	.align		4
.L_655:
        /*027c*/ 	.byte	0x03, 0x19
        /*027e*/ 	.short	0x0018


	//----- nvinfo : EIATTR_PARAM_CBANK
	.align		4
        /*0280*/ 	.byte	0x04, 0x0a
        /*0282*/ 	.short	(.L_657 - .L_656)
	.align		4
.L_656:
        /*0284*/ 	.word	index@(.nv.constant0._Z30router_gemm_kernel_bf16_outputI13__nv_bfloat16Li128ELi8ELi13ELi256ELi7168EEvPS0_PKT_S4_)
        /*0288*/ 	.short	0x0380
        /*028a*/ 	.short	0x0018


	//----- nvinfo : EIATTR_SW_WAR
	.align		4
.L_657:
        /*028c*/ 	.byte	0x04, 0x36
        /*028e*/ 	.short	(.L_659 - .L_658)
.L_658:
        /*0290*/ 	.word	0x00000008
.L_659:


//--------------------- .nv.info._Z30router_gemm_kernel_bf16_outputI13__nv_bfloat16Li128ELi8ELi12ELi256ELi7168EEvPS0_PKT_S4_ --------------------------
	.section	.nv.info._Z30router_gemm_kernel_bf16_outputI13__nv_bfloat16Li128ELi8ELi12ELi256ELi7168EEvPS0_PKT_S4_,"",@"SHT_CUDA_INFO"
	.sectionflags	@""
	.align	4


	//----- nvinfo : EIATTR_CUDA_API_VERSION
	.align		4
        /*0000*/ 	.byte	0x04, 0x37
        /*0002*/ 	.short	(.L_661 - .L_660)
.L_660:
        /*0004*/ 	.word	0x00000082


	//----- nvinfo : EIATTR_KPARAM_INFO
	.align		4
.L_661:
        /*0008*/ 	.byte	0x04, 0x17
        /*000a*/ 	.short	(.L_663 - .L_662)
.L_662:
        /*000c*/ 	.word	0x00000000
        /*0010*/ 	.short	0x0002
        /*0012*/ 	.short	0x0010
        /*0014*/ 	.byte	0x00, 0xf5, 0x21, 0x00


	//----- nvinfo : EIATTR_KPARAM_INFO
	.align		4
.L_663:
        /*0018*/ 	.byte	0x04, 0x17
        /*001a*/ 	.short	(.L_665 - .L_664)
.L_664:
        /*001c*/ 	.word	0x00000000
        /*0020*/ 	.short	0x0001
        /*0022*/ 	.short	0x0008
        /*0024*/ 	.byte	0x00, 0xf5, 0x21, 0x00


	//----- nvinfo : EIATTR_KPARAM_INFO
	.align		4
.L_665:
        /*0028*/ 	.byte	0x04, 0x17
        /*002a*/ 	.short	(.L_667 - .L_666)
.L_666:
        /*002c*/ 	.word	0x00000000
        /*0030*/ 	.short	0x0000
        /*0032*/ 	.short	0x0000
        /*0034*/ 	.byte	0x00, 0xf5, 0x21, 0x00


	//----- nvinfo : EIATTR_SPARSE_MMA_MASK
	.align		4
.L_667:
        /*0038*/ 	.byte	0x03, 0x50
        /*003a*/ 	.short	0x0000


	//----- nvinfo : EIATTR_MAXREG_COUNT
	.align		4
        /*003c*/ 	.byte	0x03, 0x1b
        /*003e*/ 	.short	0x00ff


	//----- nvinfo : EIATTR_NUM_BARRIERS
	.align		4
        /*0040*/ 	.byte	0x02, 0x4c
        /*0042*/ 	.byte	0x01
	.zero		1


	//----- nvinfo : EIATTR_MERCURY_ISA_VERSION
	.align		4
        /*0044*/ 	.byte	0x03, 0x5f
        /*0046*/ 	.short	0x0101


	//----- nvinfo : EIATTR_COOP_GROUP_MASK_REGIDS
	.align		4
        /*0048*/ 	.byte	0x04, 0x29
        /*004a*/ 	.short	(.L_669 - .L_668)


	//   ....[0]....
.L_668:
        /*004c*/ 	.word	0xffffffff


	//   ....[1]....
        /*0050*/ 	.word	0xffffffff


	//   ....[2]....
        /*0054*/ 	.word	0xffffffff


	//   ....[3]....
        /*0058*/ 	.word	0xffffffff


	//   ....[4]....
        /*005c*/ 	.word	0xffffffff


	//   ....[5]....
        /*0060*/ 	.word	0xffffffff


	//   ....[6]....
        /*0064*/ 	.word	0xffffffff


	//   ....[7]....
        /*0068*/ 	.word	0xffffffff


	//   ....[8]....
        /*006c*/ 	.word	0xffffffff


	//   ....[9]....
        /*0070*/ 	.word	0xffffffff


	//   ....[10]....
        /*0074*/ 	.word	0xffffffff


	//   ....[11]....
        /*0078*/ 	.word	0xffffffff


	//   ....[12]....
        /*007c*/ 	.word	0xffffffff


	//   ....[13]....
        /*0080*/ 	.word	0xffffffff


	//   ....[14]....
        /*0084*/ 	.word	0xffffffff


	//   ....[15]....
        /*0088*/ 	.word	0xffffffff


	//   ....[16]....
        /*008c*/ 	.word	0xffffffff


	//   ....[17]....
        /*0090*/ 	.word	0xffffffff


	//   ....[18]....
        /*0094*/ 	.word	0xffffffff


	//   ....[19]....
        /*0098*/ 	.word	0xffffffff


	//   ....[20]....
        /*009c*/ 	.word	0xffffffff


	//   ....[21]....
        /*00a0*/ 	.word	0xffffffff


	//   ....[22]....
        /*00a4*/ 	.word	0xffffffff


	//   ....[23]....
        /*00a8*/ 	.word	0xffffffff


	//   ....[24]....
        /*00ac*/ 	.word	0xffffffff


	//   ....[25]....
        /*00b0*/ 	.word	0xffffffff


	//   ....[26]....
        /*00b4*/ 	.word	0xffffffff


	//   ....[27]....
        /*00b8*/ 	.word	0xffffffff


	//   ....[28]....
        /*00bc*/ 	.word	0xffffffff


	//   ....[29]....
        /*00c0*/ 	.word	0xffffffff


	//   ....[30]....
        /*00c4*/ 	.word	0xffffffff


	//   ....[31]....
        /*00c8*/ 	.word	0xffffffff


	//   ....[32]....
        /*00cc*/ 	.word	0xffffffff


	//   ....[33]....
        /*00d0*/ 	.word	0xffffffff


	//   ....[34]....
        /*00d4*/ 	.word	0xffffffff


	//   ....[35]....
        /*00d8*/ 	.word	0xffffffff


	//   ....[36]....
        /*00dc*/ 	.word	0xffffffff


	//   ....[37]....
        /*00e0*/ 	.word	0xffffffff


	//   ....[38]....
        /*00e4*/ 	.word	0xffffffff


	//   ....[39]....
        /*00e8*/ 	.word	0xffffffff


	//   ....[40]....
        /*00ec*/ 	.word	0xffffffff


	//   ....[41]....
        /*00f0*/ 	.word	0xffffffff


	//   ....[42]....
        /*00f4*/ 	.word	0xffffffff


	//   ....[43]....
        /*00f8*/ 	.word	0xffffffff


	//   ....[44]....
        /*00fc*/ 	.word	0xffffffff


	//   ....[45]....
        /*0100*/ 	.word	0xffffffff


	//   ....[46]....
        /*0104*/ 	.word	0xffffffff


	//   ....[47]....
        /*0108*/ 	.word	0xffffffff


	//   ....[48]....
        /*010c*/ 	.word	0xffffffff


	//   ....[49]....
        /*0110*/ 	.word	0xffffffff


	//   ....[50]....
        /*0114*/ 	.word	0xffffffff


	//   ....[51]....
        /*0118*/ 	.word	0xffffffff


	//   ....[52]....
        /*011c*/ 	.word	0xffffffff


	//   ....[53]....
        /*0120*/ 	.word	0xffffffff


	//   ....[54]....
        /*0124*/ 	.word	0xffffffff


	//   ....[55]....
        /*0128*/ 	.word	0xffffffff


	//   ....[56]....
        /*012c*/ 	.word	0xffffffff


	//   ....[57]....
        /*0130*/ 	.word	0xffffffff


	//   ....[58]....
        /*0134*/ 	.word	0xffffffff


	//   ....[59]....
        /*0138*/ 	.word	0xffffffff


	//----- nvinfo : EIATTR_COOP_GROUP_INSTR_OFFSETS
	.align		4
.L_669:
        /*013c*/ 	.byte	0x04, 0x28
        /*013e*/ 	.short	(.L_671 - .L_670)


	//   ....[0]....
.L_670:
        /*0140*/ 	.word	0x00001310


	//   ....[1]....
        /*0144*/ 	.word	0x00001350


	//   ....[2]....
        /*0148*/ 	.word	0x00001360


	//   ....[3]....
        /*014c*/ 	.word	0x00001370


	//   ....[4]....
        /*0150*/ 	.word	0x00001380


	//   ....[5]....
        /*0154*/ 	.word	0x00001390


	//   ....[6]....
        /*0158*/ 	.word	0x000013a0


	//   ....[7]....
        /*015c*/ 	.word	0x000013d0


	//   ....[8]....
        /*0160*/ 	.word	0x000013f0


	//   ....[9]....
        /*0164*/ 	.word	0x00001410


	//   ....[10]....
        /*0168*/ 	.word	0x00001430


	//   ....[11]....
        /*016c*/ 	.word	0x00001450


	//   ....[12]....
        /*0170*/ 	.word	0x00001470


	//   ....[13]....
        /*0174*/ 	.word	0x00001490


	//   ....[14]....
        /*0178*/ 	.word	0x000014c0


	//   ....[15]....
        /*017c*/ 	.word	0x000014e0


	//   ....[16]....
        /*0180*/ 	.word	0x00001500


	//   ....[17]....
        /*0184*/ 	.word	0x00001520


	//   ....[18]....
        /*0188*/ 	.word	0x00001540


	//   ....[19]....
        /*018c*/ 	.word	0x00001560


	//   ....[20]....
        /*0190*/ 	.word	0x00001570


	//   ....[21]....
        /*0194*/ 	.word	0x00001590


	//   ....[22]....
        /*0198*/ 	.word	0x000015b0


	//   ....[23]....
        /*019c*/ 	.word	0x000015d0


	//   ....[24]....
        /*01a0*/ 	.word	0x000015f0


	//   ....[25]....
        /*01a4*/ 	.word	0x00001610


	//   ....[26]....
        /*01a8*/ 	.word	0x00001640


	//   ....[27]....
        /*01ac*/ 	.word	0x00001660


	//   ....[28]....
        /*01b0*/ 	.word	0x00001680


	//   ....[29]....
        /*01b4*/ 	.word	0x000016a0


	//   ....[30]....
        /*01b8*/ 	.word	0x000016c0


	//   ....[31]....
        /*01bc*/ 	.word	0x000016e0


	//   ....[32]....
        /*01c0*/ 	.word	0x000016f0


	//   ....[33]....
        /*01c4*/ 	.word	0x00001710


	//   ....[34]....
        /*01c8*/ 	.word	0x00001730


	//   ....[35]....
        /*01cc*/ 	.word	0x00001750


	//   ....[36]....
        /*01d0*/ 	.word	0x00001770


	//   ....[37]....
        /*01d4*/ 	.word	0x00001790


	//   ....[38]....
        /*01d8*/ 	.word	0x000017c0


	//   ....[39]....
        /*01dc*/ 	.word	0x000017e0


	//   ....[40]....
        /*01e0*/ 	.word	0x00001800


	//   ....[41]....
        /*01e4*/ 	.word	0x00001820


	//   ....[42]....
        /*01e8*/ 	.word	0x00001840


	//   ....[43]....
        /*01ec*/ 	.word	0x00001870


	//   ....[44]....
        /*01f0*/ 	.word	0x000018a0


	//   ....[45]....
        /*01f4*/ 	.word	0x000018d0


	//   ....[46]....
        /*01f8*/ 	.word	0x000018f0


	//   ....[47]....
        /*01fc*/ 	.word	0x00001910


	//   ....[48]....
        /*0200*/ 	.word	0x00001930


	//   ....[49]....
        /*0204*/ 	.word	0x00001960


	//   ....[50]....
        /*0208*/ 	.word	0x00001980


	//   ....[51]....
        /*020c*/ 	.word	0x000019a0


	//   ....[52]....
        /*0210*/ 	.word	0x000019c0


	//   ....[53]....
        /*0214*/ 	.word	0x000019e0


	//   ....[54]....
        /*0218*/ 	.word	0x00001a00


	//   ....[55]....
        /*021c*/ 	.word	0x00001a10


	//   ....[56]....
        /*0220*/ 	.word	0x00001a30


	//   ....[57]....
        /*0224*/ 	.word	0x00001a50


	//   ....[58]....
        /*0228*/ 	.word	0x00001a70


	//   ....[59]....
        /*022c*/ 	.word	0x00001a90


	//----- nvinfo : EIATTR_VRC_CTA_INIT_COUNT
	.align		4
.L_671:
        /*0230*/ 	.byte	0x02, 0x4a
	.zero		1
	.zero		1


	//----- nvinfo : EIATTR_EXIT_INSTR_OFFSETS
	.align		4
        /*0234*/ 	.byte	0x04, 0x1c
        /*0236*/ 	.short	(.L_673 - .L_672)


	//   ....[0]....
.L_672:
        /*0238*/ 	.word	0x00002190


	//----- nvinfo : EIATTR_MAX_THREADS
	.align		4
.L_673:
        /*023c*/ 	.byte	0x04, 0x05
        /*023e*/ 	.short	(.L_675 - .L_674)
.L_674:
        /*0240*/ 	.word	0x00000080
        /*0244*/ 	.word	0x00000001
        /*0248*/ 	.word	0x00000001


	//----- nvinfo : EIATTR_CRS_STACK_SIZE
	.align		4
.L_675:
        /*024c*/ 	.byte	0x04, 0x1e
        /*024e*/ 	.short	(.L_677 - .L_676)
.L_676:
        /*0250*/ 	.word	0x00000000


	//----- nvinfo : EIATTR_CBANK_PARAM_SIZE
	.align		4
.L_677:
        /*0254*/ 	.byte	0x03, 0x19
        /*0256*/ 	.short	0x0018


	//----- nvinfo : EIATTR_PARAM_CBANK
	.align		4
        /*0258*/ 	.byte	0x04, 0x0a
        /*025a*/ 	.short	(.L_679 - .L_678)
	.align		4
.L_678:
        /*025c*/ 	.word	index@(.nv.constant0._Z30router_gemm_kernel_bf16_outputI13__nv_bfloat16Li128ELi8ELi12ELi256ELi7168EEvPS0_PKT_S4_)
        /*0260*/ 	.short	0x0380
        /*0262*/ 	.short	0x0018


	//----- nvinfo : EIATTR_SW_WAR
	.align		4
.L_679:
        /*0264*/ 	.byte	0x04, 0x36
        /*0266*/ 	.short	(.L_681 - .L_680)
.L_680:
        /*0268*/ 	.word	0x00000008
.L_681:


//--------------------- .nv.info._Z30router_gemm_kernel_bf16_outputI13__nv_bfloat16Li128ELi8ELi11ELi256ELi7168EEvPS0_PKT_S4_ --------------------------
	.section	.nv.info._Z30router_gemm_kernel_bf16_outputI13__nv_bfloat16Li128ELi8ELi11ELi256ELi7168EEvPS0_PKT_S4_,"",@"SHT_CUDA_INFO"
	.sectionflags	@""
	.align	4


	//----- nvinfo : EIATTR_CUDA_API_VERSION
	.align		4
        /*0000*/ 	.byte	0x04, 0x37
        /*0002*/ 	.short	(.L_683 - .L_682)
.L_682:
        /*0004*/ 	.word	0x00000082


	//----- nvinfo : EIATTR_KPARAM_INFO
	.align		4
.L_683:
        /*0008*/ 	.byte	0x04, 0x17
        /*000a*/ 	.short	(.L_685 - .L_684)
.L_684:
        /*000c*/ 	.word	0x00000000
        /*0010*/ 	.short	0x0002
        /*0012*/ 	.short	0x0010
        /*0014*/ 	.byte	0x00, 0xf5, 0x21, 0x00


	//----- nvinfo : EIATTR_KPARAM_INFO
	.align		4
.L_685:
        /*0018*/ 	.byte	0x04, 0x17
        /*001a*/ 	.short	(.L_687 - .L_686)
.L_686:
        /*001c*/ 	.word	0x00000000
        /*0020*/ 	.short	0x0001
        /*0022*/ 	.short	0x0008
        /*0024*/ 	.byte	0x00, 0xf5, 0x21, 0x00


	//----- nvinfo : EIATTR_KPARAM_INFO
	.align		4
.L_687:
        /*0028*/ 	.byte	0x04, 0x17
        /*002a*/ 	.short	(.L_689 - .L_688)
.L_688:
        /*002c*/ 	.word	0x00000000
        /*0030*/ 	.short	0x0000
        /*0032*/ 	.short	0x0000
        /*0034*/ 	.byte	0x00, 0xf5, 0x21, 0x00


	//----- nvinfo : EIATTR_SPARSE_MMA_MASK
	.align		4
.L_689:
        /*0038*/ 	.byte	0x03, 0x50
        /*003a*/ 	.short	0x0000


	//----- nvinfo : EIATTR_MAXREG_COUNT
	.align		4
        /*003c*/ 	.byte	0x03, 0x1b
        /*003e*/ 	.short	0x00ff


	//----- nvinfo : EIATTR_NUM_BARRIERS
	.align		4
        /*0040*/ 	.byte	0x02, 0x4c
        /*0042*/ 	.byte	0x01
	.zero		1


	//----- nvinfo : EIATTR_MERCURY_ISA_VERSION
	.align		4
        /*0044*/ 	.byte	0x03, 0x5f
        /*0046*/ 	.short	0x0101


	//----- nvinfo : EIATTR_COOP_GROUP_MASK_REGIDS
	.align		4
        /*0048*/ 	.byte	0x04, 0x29
        /*004a*/ 	.short	(.L_691 - .L_690)


	//   ....[0]....
.L_690:
        /*004c*/ 	.word	0xffffffff


	//   ....[1]....
        /*0050*/ 	.word	0xffffffff


	//   ....[2]....
        /*0054*/ 	.word	0xffffffff


	//   ....[3]....
        /*0058*/ 	.word	0xffffffff


	//   ....[4]....
        /*005c*/ 	.word	0xffffffff


	//   ....[5]....
        /*0060*/ 	.word	0xffffffff


	//   ....[6]....
        /*0064*/ 	.word	0xffffffff


	//   ....[7]....
        /*0068*/ 	.word	0xffffffff


	//   ....[8]....
        /*006c*/ 	.word	0xffffffff


	//   ....[9]....
        /*0070*/ 	.word	0xffffffff


	//   ....[10]....
        /*0074*/ 	.word	0xffffffff


	//   ....[11]....
        /*0078*/ 	.word	0xffffffff


	//   ....[12]....
        /*007c*/ 	.word	0xffffffff


	//   ....[13]....
        /*0080*/ 	.word	0xffffffff


	//   ....[14]....
        /*0084*/ 	.word	0xffffffff


	//   ....[15]....
        /*0088*/ 	.word	0xffffffff


	//   ....[16]....
        /*008c*/ 	.word	0xffffffff


	//   ....[17]....
        /*0090*/ 	.word	0xffffffff


	//   ....[18]....
        /*0094*/ 	.word	0xffffffff


	//   ....[19]....
        /*0098*/ 	.word	0xffffffff


	//   ....[20]....
        /*009c*/ 	.word	0xffffffff


	//   ....[21]....
        /*00a0*/ 	.word	0xffffffff


	//   ....[22]....
        /*00a4*/ 	.word	0xffffffff


	//   ....[23]....
        /*00a8*/ 	.word	0xffffffff


	//   ....[24]....
        /*00ac*/ 	.word	0xffffffff


	//   ....[25]....
        /*00b0*/ 	.word	0xffffffff


	//   ....[26]....
        /*00b4*/ 	.word	0xffffffff


	//   ....[27]....
        /*00b8*/ 	.word	0xffffffff


	//   ....[28]....
        /*00bc*/ 	.word	0xffffffff


	//   ....[29]....
        /*00c0*/ 	.word	0xffffffff


	//   ....[30]....
        /*00c4*/ 	.word	0xffffffff


	//   ....[31]....
        /*00c8*/ 	.word	0xffffffff


	//   ....[32]....
        /*00cc*/ 	.word	0xffffffff


	//   ....[33]....
        /*00d0*/ 	.word	0xffffffff


	//   ....[34]....
        /*00d4*/ 	.word	0xffffffff


	//   ....[35]....
        /*00d8*/ 	.word	0xffffffff


	//   ....[36]....
        /*00dc*/ 	.word	0xffffffff


	//   ....[37]....
        /*00e0*/ 	.word	0xffffffff


	//   ....[38]....
        /*00e4*/ 	.word	0xffffffff


	//   ....[39]....
        /*00e8*/ 	.word	0xffffffff


	//   ....[40]....
        /*00ec*/ 	.word	0xffffffff


	//   ....[41]....
        /*00f0*/ 	.word	0xffffffff


	//   ....[42]....
        /*00f4*/ 	.word	0xffffffff


	//   ....[43]....
        /*00f8*/ 	.word	0xffffffff


	//   ....[44]....
        /*00fc*/ 	.word	0xffffffff


	//   ....[45]....
        /*0100*/ 	.word	0xffffffff


	//   ....[46]....
        /*0104*/ 	.word	0xffffffff


	//   ....[47]....
        /*0108*/ 	.word	0xffffffff


	//   ....[48]....
        /*010c*/ 	.word	0xffffffff


	//   ....[49]....
        /*0110*/ 	.word	0xffffffff


	//   ....[50]....
        /*0114*/ 	.word	0xffffffff


	//   ....[51]....
        /*0118*/ 	.word	0xffffffff


	//   ....[52]....
        /*011c*/ 	.word	0xffffffff


	//   ....[53]....
        /*0120*/ 	.word	0xffffffff


	//   ....[54]....
        /*0124*/ 	.word	0xffffffff


	//----- nvinfo : EIATTR_COOP_GROUP_INSTR_OFFSETS
	.align		4
.L_691:
        /*0128*/ 	.byte	0x04, 0x28
        /*012a*/ 	.short	(.L_693 - .L_692)


	//   ....[0]....
.L_692:
        /*012c*/ 	.word	0x000011c0


	//   ....[1]....
        /*0130*/ 	.word	0x00001200


	//   ....[2]....
        /*0134*/ 	.word	0x00001210


	//   ....[3]....
        /*0138*/ 	.word	0x00001220


	//   ....[4]....
        /*013c*/ 	.word	0x00001230


	//   ....[5]....
        /*0140*/ 	.word	0x00001240


	//   ....[6]....
        /*0144*/ 	.word	0x00001250


	//   ....[7]....
        /*0148*/ 	.word	0x00001280


	//   ....[8]....
        /*014c*/ 	.word	0x000012a0


	//   ....[9]....
        /*0150*/ 	.word	0x000012c0


	//   ....[10]....
        /*0154*/ 	.word	0x000012e0


	//   ....[11]....
        /*0158*/ 	.word	0x00001300


	//   ....[12]....
        /*015c*/ 	.word	0x00001320


	//   ....[13]....
        /*0160*/ 	.word	0x00001350


	//   ....[14]....
        /*0164*/ 	.word	0x00001370


	//   ....[15]....
        /*0168*/ 	.word	0x00001390


	//   ....[16]....
        /*016c*/ 	.word	0x000013b0


	//   ....[17]....
        /*0170*/ 	.word	0x000013d0


	//   ....[18]....
        /*0174*/ 	.word	0x000013f0


	//   ....[19]....
        /*0178*/ 	.word	0x00001400


	//   ....[20]....
        /*017c*/ 	.word	0x00001420


	//   ....[21]....
        /*0180*/ 	.word	0x00001440


	//   ....[22]....
        /*0184*/ 	.word	0x00001460


	//   ....[23]....
        /*0188*/ 	.word	0x00001480


	//   ....[24]....
        /*018c*/ 	.word	0x000014b0


	//   ....[25]....
        /*0190*/ 	.word	0x000014d0


	//   ....[26]....
        /*0194*/ 	.word	0x000014f0


	//   ....[27]....
        /*0198*/ 	.word	0x00001510


	//   ....[28]....
        /*019c*/ 	.word	0x00001530


	//   ....[29]....
        /*01a0*/ 	.word	0x00001550


	//   ....[30]....
        /*01a4*/ 	.word	0x00001560


	//   ....[31]....
        /*01a8*/ 	.word	0x00001580


	//   ....[32]....
        /*01ac*/ 	.word	0x000015a0


	//   ....[33]....
        /*01b0*/ 	.word	0x000015c0


	//   ....[34]....
        /*01b4*/ 	.word	0x000015e0


	//   ....[35]....
        /*01b8*/ 	.word	0x00001610


	//   ....[36]....
        /*01bc*/ 	.word	0x00001630


	//   ....[37]....
        /*01c0*/ 	.word	0x00001650


	//   ....[38]....
        /*01c4*/ 	.word	0x00001670


	//   ....[39]....
        /*01c8*/ 	.word	0x00001690


	//   ....[40]....
        /*01cc*/ 	.word	0x000016c0


	//   ....[41]....
        /*01d0*/ 	.word	0x000016f0


	//   ....[42]....
        /*01d4*/ 	.word	0x00001720


	//   ....[43]....
        /*01d8*/ 	.word	0x00001740


	//   ....[44]....
        /*01dc*/ 	.word	0x00001760


	//   ....[45]....
        /*01e0*/ 	.word	0x00001790


	//   ....[46]....
        /*01e4*/ 	.word	0x000017b0


	//   ....[47]....
        /*01e8*/ 	.word	0x000017d0


	//   ....[48]....
        /*01ec*/ 	.word	0x000017f0


	//   ....[49]....
        /*01f0*/ 	.word	0x00001810


	//   ....[50]....
        /*01f4*/ 	.word	0x00001830


	//   ....[51]....
        /*01f8*/ 	.word	0x00001840


	//   ....[52]....
        /*01fc*/ 	.word	0x00001860


	//   ....[53]....
        /*0200*/ 	.word	0x00001880


	//   ....[54]....
        /*0204*/ 	.word	0x000018a0


	//----- nvinfo : EIATTR_VRC_CTA_INIT_COUNT
	.align		4
.L_693:
        /*0208*/ 	.byte	0x02, 0x4a
	.zero		1
	.zero		1


	//----- nvinfo : EIATTR_EXIT_INSTR_OFFSETS
	.align		4
        /*020c*/ 	.byte	0x04, 0x1c
        /*020e*/ 	.short	(.L_695 - .L_694)


	//   ....[0]....
.L_694:
        /*0210*/ 	.word	0x00001f10


	//----- nvinfo : EIATTR_MAX_THREADS
	.align		4
.L_695:
        /*0214*/ 	.byte	0x04, 0x05
        /*0216*/ 	.short	(.L_697 - .L_696)
.L_696:
        /*0218*/ 	.word	0x00000080
        /*021c*/ 	.word	0x00000001
        /*0220*/ 	.word	0x00000001


	//----- nvinfo : EIATTR_CRS_STACK_SIZE
	.align		4
.L_697:
        /*0224*/ 	.byte	0x04, 0x1e
        /*0226*/ 	.short	(.L_699 - .L_698)
.L_698:
        /*0228*/ 	.word	0x00000000


	//----- nvinfo : EIATTR_CBANK_PARAM_SIZE
	.align		4
.L_699:
        /*022c*/ 	.byte	0x03, 0x19
        /*022e*/ 	.short	0x0018


	//----- nvinfo : EIATTR_PARAM_CBANK
	.align		4
        /*0230*/ 	.byte	0x04, 0x0a
        /*0232*/ 	.short	(.L_701 - .L_700)
	.align		4
.L_700:
        /*0234*/ 	.word	index@(.nv.constant0._Z30router_gemm_kernel_bf16_outputI13__nv_bfloat16Li128ELi8ELi11ELi256ELi7168EEvPS0_PKT_S4_)
        /*0238*/ 	.short	0x0380
        /*023a*/ 	.short	0x0018


	//----- nvinfo : EIATTR_SW_WAR
	.align		4
.L_701:
        /*023c*/ 	.byte	0x04, 0x36
        /*023e*/ 	.short	(.L_703 - .L_702)
.L_702:
        /*0240*/ 	.word	0x00000008
.L_703:


//--------------------- .nv.info._Z30router_gemm_kernel_bf16_outputI13__nv_bfloat16Li128ELi8ELi10ELi256ELi7168EEvPS0_PKT_S4_ --------------------------
	.section	.nv.info._Z30router_gemm_kernel_bf16_outputI13__nv_bfloat16Li128ELi8ELi10ELi256ELi7168EEvPS0_PKT_S4_,"",@"SHT_CUDA_INFO"
	.sectionflags	@""
	.align	4


	//----- nvinfo : EIATTR_CUDA_API_VERSION
	.align		4
        /*0000*/ 	.byte	0x04, 0x37
        /*0002*/ 	.short	(.L_705 - .L_704)
.L_704:
        /*0004*/ 	.word	0x00000082


	//----- nvinfo : EIATTR_KPARAM_INFO
	.align		4
.L_705:
        /*0008*/ 	.byte	0x04, 0x17
        /*000a*/ 	.short	(.L_707 - .L_706)
.L_706:
        /*000c*/ 	.word	0x00000000
        /*0010*/ 	.short	0x0002
        /*0012*/ 	.short	0x0010
        /*0014*/ 	.byte	0x00, 0xf5, 0x21, 0x00


	//----- nvinfo : EIATTR_KPARAM_INFO
	.align		4
.L_707:
        /*0018*/ 	.byte	0x04, 0x17
        /*001a*/ 	.short	(.L_709 - .L_708)
.L_708:
        /*001c*/ 	.word	0x00000000
        /*0020*/ 	.short	0x0001
        /*0022*/ 	.short	0x0008
        /*0024*/ 	.byte	0x00, 0xf5, 0x21, 0x00


	//----- nvinfo : EIATTR_KPARAM_INFO
	.align		4
.L_709:
        /*0028*/ 	.byte	0x04, 0x17
        /*002a*/ 	.short	(.L_711 - .L_710)
.L_710:
        /*002c*/ 	.word	0x00000000
        /*0030*/ 	.short	0x0000
        /*0032*/ 	.short	0x0000
        /*0034*/ 	.byte	0x00, 0xf5, 0x21, 0x00


	//----- nvinfo : EIATTR_SPARSE_MMA_MASK
	.align		4
.L_711:
        /*0038*/ 	.byte	0x03, 0x50
        /*003a*/ 	.short	0x0000


	//----- nvinfo : EIATTR_MAXREG_COUNT
	.align		4
        /*003c*/ 	.byte	0x03, 0x1b
        /*003e*/ 	.short	0x00ff


	//----- nvinfo : EIATTR_NUM_BARRIERS
	.align		4
        /*0040*/ 	.byte	0x02, 0x4c
        /*0042*/ 	.byte	0x01
	.zero		1


	//----- nvinfo : EIATTR_MERCURY_ISA_VERSION
	.align		4
        /*0044*/ 	.byte	0x03, 0x5f
        /*0046*/ 	.short	0x0101


	//----- nvinfo : EIATTR_COOP_GROUP_MASK_REGIDS
	.align		4
        /*0048*/ 	.byte	0x04, 0x29
        /*004a*/ 	.short	(.L_713 - .L_712)


	//   ....[0]....
.L_712:
        /*004c*/ 	.word	0xffffffff


	//   ....[1]....
        /*0050*/ 	.word	0xffffffff


	//   ....[2]....
        /*0054*/ 	.word	0xffffffff


	//   ....[3]....
        /*0058*/ 	.word	0xffffffff


	//   ....[4]....
        /*005c*/ 	.word	0xffffffff


	//   ....[5]....
        /*0060*/ 	.word	0xffffffff


	//   ....[6]....
        /*0064*/ 	.word	0xffffffff


	//   ....[7]....
        /*0068*/ 	.word	0xffffffff


	//   ....[8]....
        /*006c*/ 	.word	0xffffffff


	//   ....[9]....
        /*0070*/ 	.word	0xffffffff


	//   ....[10]....
        /*0074*/ 	.word	0xffffffff


	//   ....[11]....
        /*0078*/ 	.word	0xffffffff


	//   ....[12]....
        /*007c*/ 	.word	0xffffffff


	//   ....[13]....
        /*0080*/ 	.word	0xffffffff


	//   ....[14]....
        /*0084*/ 	.word	0xffffffff


	//   ....[15]....
        /*0088*/ 	.word	0xffffffff


	//   ....[16]....
        /*008c*/ 	.word	0xffffffff


	//   ....[17]....
        /*0090*/ 	.word	0xffffffff


	//   ....[18]....
        /*0094*/ 	.word	0xffffffff


	//   ....[19]....
        /*0098*/ 	.word	0xffffffff


	//   ....[20]....
        /*009c*/ 	.word	0xffffffff


	//   ....[21]....
        /*00a0*/ 	.word	0xffffffff


	//   ....[22]....
        /*00a4*/ 	.word	0xffffffff


	//   ....[23]....
        /*00a8*/ 	.word	0xffffffff


	//   ....[24]....
        /*00ac*/ 	.word	0xffffffff


	//   ....[25]....
        /*00b0*/ 	.word	0xffffffff


	//   ....[26]....
        /*00b4*/ 	.word	0xffffffff


	//   ....[27]....
        /*00b8*/ 	.word	0xffffffff


	//   ....[28]....
        /*00bc*/ 	.word	0xffffffff


	//   ....[29]....
        /*00c0*/ 	.word	0xffffffff


	//   ....[30]....
        /*00c4*/ 	.word	0xffffffff


	//   ....[31]....
        /*00c8*/ 	.word	0xffffffff


	//   ....[32]....
        /*00cc*/ 	.word	0xffffffff


	//   ....[33]....
        /*00d0*/ 	.word	0xffffffff


	//   ....[34]....
        /*00d4*/ 	.word	0xffffffff


	//   ....[35]....
        /*00d8*/ 	.word	0xffffffff


	//   ....[36]....
        /*00dc*/ 	.word	0xffffffff


	//   ....[37]....
        /*00e0*/ 	.word	0xffffffff


	//   ....[38]....
        /*00e4*/ 	.word	0xffffffff


	//   ....[39]....
        /*00e8*/ 	.word	0xffffffff


	//   ....[40]....
        /*00ec*/ 	.word	0xffffffff


	//   ....[41]....
        /*00f0*/ 	.word	0xffffffff


	//   ....[42]....
        /*00f4*/ 	.word	0xffffffff


	//   ....[43]....
        /*00f8*/ 	.word	0xffffffff


	//   ....[44]....
        /*00fc*/ 	.word	0xffffffff


	//   ....[45]....
        /*0100*/ 	.word	0xffffffff


	//   ....[46]....
        /*0104*/ 	.word	0xffffffff


	//   ....[47]....
        /*0108*/ 	.word	0xffffffff


	//   ....[48]....
        /*010c*/ 	.word	0xffffffff


	//   ....[49]....
        /*0110*/ 	.word	0xffffffff


	//----- nvinfo : EIATTR_COOP_GROUP_INSTR_OFFSETS
	.align		4
.L_713:
        /*0114*/ 	.byte	0x04, 0x28
        /*0116*/ 	.short	(.L_715 - .L_714)


	//   ....[0]....
.L_714:
        /*0118*/ 	.word	0x00001050


	//   ....[1]....
        /*011c*/ 	.word	0x00001090


	//   ....[2]....
        /*0120*/ 	.word	0x000010a0


	//   ....[3]....
        /*0124*/ 	.word	0x000010b0


	//   ....[4]....
        /*0128*/ 	.word	0x000010c0


	//   ....[5]....
        /*012c*/ 	.word	0x000010d0


	//   ....[6]....
        /*0130*/ 	.word	0x000010e0


	//   ....[7]....
        /*0134*/ 	.word	0x00001110


	//   ....[8]....
        /*0138*/ 	.word	0x00001130


	//   ....[9]....
        /*013c*/ 	.word	0x00001150


	//   ....[10]....
        /*0140*/ 	.word	0x00001170


	//   ....[11]....
        /*0144*/ 	.word	0x000011a0


	//   ....[12]....
        /*0148*/ 	.word	0x000011c0


	//   ....[13]....
        /*014c*/ 	.word	0x000011e0


	//   ....[14]....
        /*0150*/ 	.word	0x00001200


	//   ....[15]....
        /*0154*/ 	.word	0x00001220


	//   ....[16]....
        /*0158*/ 	.word	0x00001240


	//   ....[17]....
        /*015c*/ 	.word	0x00001250


	//   ....[18]....
        /*0160*/ 	.word	0x00001270


	//   ....[19]....
        /*0164*/ 	.word	0x00001290


	//   ....[20]....
        /*0168*/ 	.word	0x000012b0


	//   ....[21]....
        /*016c*/ 	.word	0x000012e0


	//   ....[22]....
        /*0170*/ 	.word	0x00001300


	//   ....[23]....
        /*0174*/ 	.word	0x00001320


	//   ....[24]....
        /*0178*/ 	.word	0x00001340


	//   ....[25]....
        /*017c*/ 	.word	0x00001360


	//   ....[26]....
        /*0180*/ 	.word	0x00001380


	//   ....[27]....
        /*0184*/ 	.word	0x00001390


	//   ....[28]....
        /*0188*/ 	.word	0x000013b0


	//   ....[29]....
        /*018c*/ 	.word	0x000013d0


	//   ....[30]....
        /*0190*/ 	.word	0x000013f0


	//   ....[31]....
        /*0194*/ 	.word	0x00001420


	//   ....[32]....
        /*0198*/ 	.word	0x00001440


	//   ....[33]....
        /*019c*/ 	.word	0x00001460


	//   ....[34]....
        /*01a0*/ 	.word	0x00001480


	//   ....[35]....
        /*01a4*/ 	.word	0x000014a0


	//   ....[36]....
        /*01a8*/ 	.word	0x000014c0


	//   ....[37]....
        /*01ac*/ 	.word	0x000014e0


	//   ....[38]....
        /*01b0*/ 	.word	0x00001510


	//   ....[39]....
        /*01b4*/ 	.word	0x00001540


	//   ....[40]....
        /*01b8*/ 	.word	0x00001570


	//   ....[41]....
        /*01bc*/ 	.word	0x000015a0


	//   ....[42]....
        /*01c0*/ 	.word	0x000015c0


	//   ....[43]....
        /*01c4*/ 	.word	0x000015e0


	//   ....[44]....
        /*01c8*/ 	.word	0x00001600


	//   ....[45]....
        /*01cc*/ 	.word	0x00001620


	//   ....[46]....
        /*01d0*/ 	.word	0x00001640


	//   ....[47]....
        /*01d4*/ 	.word	0x00001650


	//   ....[48]....
        /*01d8*/ 	.word	0x00001670


	//   ....[49]....
        /*01dc*/ 	.word	0x00001690


	//----- nvinfo : EIATTR_VRC_CTA_INIT_COUNT
	.align		4
.L_715:
        /*01e0*/ 	.byte	0x02, 0x4a
	.zero		1
	.zero		1


	//----- nvinfo : EIATTR_EXIT_INSTR_OFFSETS
	.align		4
        /*01e4*/ 	.byte	0x04, 0x1c
        /*01e6*/ 	.short	(.L_717 - .L_716)


	//   ....[0]....
.L_716:
        /*01e8*/ 	.word	0x00001c80


	//----- nvinfo : EIATTR_MAX_THREADS
	.align		4
.L_717:
        /*01ec*/ 	.byte	0x04, 0x05
        /*01ee*/ 	.short	(.L_719 - .L_718)
.L_718:
        /*01f0*/ 	.word	0x00000080
        /*01f4*/ 	.word	0x00000001
        /*01f8*/ 	.word	0x00000001


	//----- nvinfo : EIATTR_CRS_STACK_SIZE
	.align		4
.L_719:
        /*01fc*/ 	.byte	0x04, 0x1e
        /*01fe*/ 	.short	(.L_721 - .L_720)
.L_720:
        /*0200*/ 	.word	0x00000000


	//----- nvinfo : EIATTR_CBANK_PARAM_SIZE
	.align		4
.L_721:
        /*0204*/ 	.byte	0x03, 0x19
        /*0206*/ 	.short	0x0018


	//----- nvinfo : EIATTR_PARAM_CBANK
	.align		4
        /*0208*/ 	.byte	0x04, 0x0a
        /*020a*/ 	.short	(.L_723 - .L_722)
	.align		4
.L_722:
        /*020c*/ 	.word	index@(.nv.constant0._Z30router_gemm_kernel_bf16_outputI13__nv_bfloat16Li128ELi8ELi10ELi256ELi7168EEvPS0_PKT_S4_)
        /*0210*/ 	.short	0x0380
        /*0212*/ 	.short	0x0018


	//----- nvinfo : EIATTR_SW_WAR
	.align		4
.L_723:
        /*0214*/ 	.byte	0x04, 0x36
        /*0216*/ 	.short	(.L_725 - .L_724)
.L_724:
        /*0218*/ 	.word	0x00000008
.L_725:


//--------------------- .nv.info._Z30router_gemm_kernel_bf16_outputI13__nv_bfloat16Li128ELi8ELi9ELi256ELi7168EEvPS0_PKT_S4_ --------------------------
	.section	.nv.info._Z30router_gemm_kernel_bf16_outputI13__nv_bfloat16Li128ELi8ELi9ELi256ELi7168EEvPS0_PKT_S4_,"",@"SHT_CUDA_INFO"
	.sectionflags	@""
	.align	4


	//----- nvinfo : EIATTR_CUDA_API_VERSION
	.align		4
        /*0000*/ 	.byte	0x04, 0x37
        /*0002*/ 	.short	(.L_727 - .L_726)
.L_726:
        /*0004*/ 	.word	0x00000082


	//----- nvinfo : EIATTR_KPARAM_INFO
	.align		4
.L_727:
        /*0008*/ 	.byte	0x04, 0x17
        /*000a*/ 	.short	(.L_729 - .L_728)
.L_728:
        /*000c*/ 	.word	0x00000000
        /*0010*/ 	.short	0x0002
        /*0012*/ 	.short	0x0010
        /*0014*/ 	.byte	0x00, 0xf5, 0x21, 0x00


	//----- nvinfo : EIATTR_KPARAM_INFO
	.align		4
.L_729:
        /*0018*/ 	.byte	0x04, 0x17
        /*001a*/ 	.short	(.L_731 - .L_730)
.L_730:
        /*001c*/ 	.word	0x00000000
        /*0020*/ 	.short	0x0001
        /*0022*/ 	.short	0x0008
        /*0024*/ 	.byte	0x00, 0xf5, 0x21, 0x00


	//----- nvinfo : EIATTR_KPARAM_INFO
	.align		4
.L_731:
        /*0028*/ 	.byte	0x04, 0x17
        /*002a*/ 	.short	(.L_733 - .L_732)
.L_732:
        /*002c*/ 	.word	0x00000000
        /*0030*/ 	.short	0x0000
        /*0032*/ 	.short	0x0000
        /*0034*/ 	.byte	0x00, 0xf5, 0x21, 0x00


	//----- nvinfo : EIATTR_SPARSE_MMA_MASK
	.align		4
.L_733:
        /*0038*/ 	.byte	0x03, 0x50
        /*003a*/ 	.short	0x0000


	//----- nvinfo : EIATTR_MAXREG_COUNT
	.align		4
        /*003c*/ 	.byte	0x03, 0x1b
        /*003e*/ 	.short	0x00ff


	//----- nvinfo : EIATTR_NUM_BARRIERS
	.align		4
        /*0040*/ 	.byte	0x02, 0x4c
        /*0042*/ 	.byte	0x01
	.zero		1


	//----- nvinfo : EIATTR_MERCURY_ISA_VERSION
	.align		4
        /*0044*/ 	.byte	0x03, 0x5f
        /*0046*/ 	.short	0x0101


	//----- nvinfo : EIATTR_COOP_GROUP_MASK_REGIDS
	.align		4
        /*0048*/ 	.byte	0x04, 0x29
        /*004a*/ 	.short	(.L_735 - .L_734)


	//   ....[0]....
.L_734:
        /*004c*/ 	.word	0xffffffff


	//   ....[1]....
        /*0050*/ 	.word	0xffffffff


	//   ....[2]....
        /*0054*/ 	.word	0xffffffff


	//   ....[3]....
        /*0058*/ 	.word	0xffffffff


	//   ....[4]....
        /*005c*/ 	.word	0xffffffff


	//   ....[5]....
        /*0060*/ 	.word	0xffffffff


	//   ....[6]....
        /*0064*/ 	.word	0xffffffff


	//   ....[7]....
        /*0068*/ 	.word	0xffffffff


	//   ....[8]....
        /*006c*/ 	.word	0xffffffff


	//   ....[9]....
        /*0070*/ 	.word	0xffffffff


	//   ....[10]....
        /*0074*/ 	.word	0xffffffff


	//   ....[11]....
        /*0078*/ 	.word	0xffffffff


	//   ....[12]....
        /*007c*/ 	.word	0xffffffff


	//   ....[13]....
        /*0080*/ 	.word	0xffffffff


	//   ....[14]....
        /*0084*/ 	.word	0xffffffff


	//   ....[15]....
        /*0088*/ 	.word	0xffffffff


	//   ....[16]....
        /*008c*/ 	.word	0xffffffff


	//   ....[17]....
        /*0090*/ 	.word	0xffffffff


	//   ....[18]....
        /*0094*/ 	.word	0xffffffff


	//   ....[19]....
        /*0098*/ 	.word	0xffffffff


	//   ....[20]....
        /*009c*/ 	.word	0xffffffff


	//   ....[21]....
        /*00a0*/ 	.word	0xffffffff


	//   ....[22]....
        /*00a4*/ 	.word	0xffffffff


	//   ....[23]....
        /*00a8*/ 	.word	0xffffffff


	//   ....[24]....
        /*00ac*/ 	.word	0xffffffff


	//   ....[25]....
        /*00b0*/ 	.word	0xffffffff


	//   ....[26]....
        /*00b4*/ 	.word	0xffffffff


	//   ....[27]....
        /*00b8*/ 	.word	0xffffffff


	//   ....[28]....
        /*00bc*/ 	.word	0xffffffff


	//   ....[29]....
        /*00c0*/ 	.word	0xffffffff


	//   ....[30]....
        /*00c4*/ 	.word	0xffffffff


	//   ....[31]....
        /*00c8*/ 	.word	0xffffffff


	//   ....[32]....
        /*00cc*/ 	.word	0xffffffff


	//   ....[33]....
        /*00d0*/ 	.word	0xffffffff


	//   ....[34]....
        /*00d4*/ 	.word	0xffffffff


	//   ....[35]....
        /*00d8*/ 	.word	0xffffffff


	//   ....[36]....
        /*00dc*/ 	.word	0xffffffff


	//   ....[37]....
        /*00e0*/ 	.word	0xffffffff


	//   ....[38]....
        /*00e4*/ 	.word	0xffffffff


	//   ....[39]....
        /*00e8*/ 	.word	0xffffffff


	//   ....[40]....
        /*00ec*/ 	.word	0xffffffff


	//   ....[41]....
        /*00f0*/ 	.word	0xffffffff


	//   ....[42]....
        /*00f4*/ 	.word	0xffffffff


	//   ....[43]....
        /*00f8*/ 	.word	0xffffffff


	//   ....[44]....
        /*00fc*/ 	.word	0xffffffff


	//----- nvinfo : EIATTR_COOP_GROUP_INSTR_OFFSETS
	.align		4
.L_735:
        /*0100*/ 	.byte	0x04, 0x28
        /*0102*/ 	.short	(.L_737 - .L_736)


	//   ....[0]....
.L_736:
        /*0104*/ 	.word	0x00000f10


	//   ....[1]....
        /*0108*/ 	.word	0x00000f50


	//   ....[2]....
        /*010c*/ 	.word	0x00000f60


	//   ....[3]....
        /*0110*/ 	.word	0x00000f70


	//   ....[4]....
        /*0114*/ 	.word	0x00000f80


	//   ....[5]....
        /*0118*/ 	.word	0x00000f90


	//   ....[6]....
        /*011c*/ 	.word	0x00000fa0


	//   ....[7]....
        /*0120*/ 	.word	0x00000fd0


	//   ....[8]....
        /*0124*/ 	.word	0x00000ff0


	//   ....[9]....
        /*0128*/ 	.word	0x00001010


	//   ....[10]....
        /*012c*/ 	.word	0x00001040


	//   ....[11]....
        /*0130*/ 	.word	0x00001060


	//   ....[12]....
        /*0134*/ 	.word	0x00001080


	//   ....[13]....
        /*0138*/ 	.word	0x000010a0


	//   ....[14]....
        /*013c*/ 	.word	0x000010c0


	//   ....[15]....
        /*0140*/ 	.word	0x000010e0


	//   ....[16]....
        /*0144*/ 	.word	0x000010f0


	//   ....[17]....
        /*0148*/ 	.word	0x00001110


	//   ....[18]....
        /*014c*/ 	.word	0x00001130


	//   ....[19]....
        /*0150*/ 	.word	0x00001160


	//   ....[20]....
        /*0154*/ 	.word	0x00001180


	//   ....[21]....
        /*0158*/ 	.word	0x000011a0


	//   ....[22]....
        /*015c*/ 	.word	0x000011c0


	//   ....[23]....
        /*0160*/ 	.word	0x000011e0


	//   ....[24]....
        /*0164*/ 	.word	0x00001200


	//   ....[25]....
        /*0168*/ 	.word	0x00001210


	//   ....[26]....
        /*016c*/ 	.word	0x00001230


	//   ....[27]....
        /*0170*/ 	.word	0x00001250


	//   ....[28]....
        /*0174*/ 	.word	0x00001280


	//   ....[29]....
        /*0178*/ 	.word	0x000012a0


	//   ....[30]....
        /*017c*/ 	.word	0x000012c0


	//   ....[31]....
        /*0180*/ 	.word	0x000012e0


	//   ....[32]....
        /*0184*/ 	.word	0x00001300


	//   ....[33]....
        /*0188*/ 	.word	0x00001320


	//   ....[34]....
        /*018c*/ 	.word	0x00001340


	//   ....[35]....
        /*0190*/ 	.word	0x00001370


	//   ....[36]....
        /*0194*/ 	.word	0x000013a0


	//   ....[37]....
        /*0198*/ 	.word	0x000013e0


	//   ....[38]....
        /*019c*/ 	.word	0x00001400


	//   ....[39]....
        /*01a0*/ 	.word	0x00001420


	//   ....[40]....
        /*01a4*/ 	.word	0x00001440


	//   ....[41]....
        /*01a8*/ 	.word	0x00001460


	//   ....[42]....
        /*01ac*/ 	.word	0x00001480


	//   ....[43]....
        /*01b0*/ 	.word	0x00001490


	//   ....[44]....
        /*01b4*/ 	.word	0x000014b0


	//----- nvinfo : EIATTR_VRC_CTA_INIT_COUNT
	.align		4
.L_737:
        /*01b8*/ 	.byte	0x02, 0x4a
	.zero		1
	.zero		1


	//----- nvinfo : EIATTR_EXIT_INSTR_OFFSETS
	.align		4
        /*01bc*/ 	.byte	0x04, 0x1c
        /*01be*/ 	.short	(.L_739 - .L_738)


	//   ....[0]....
.L_738:
        /*01c0*/ 	.word	0x00001a20


	//----- nvinfo : EIATTR_MAX_THREADS
	.align		4
.L_739:
        /*01c4*/ 	.byte	0x04, 0x05
        /*01c6*/ 	.short	(.L_741 - .L_740)
.L_740:
        /*01c8*/ 	.word	0x00000080
        /*01cc*/ 	.word	0x00000001
        /*01d0*/ 	.word	0x00000001


	//----- nvinfo : EIATTR_CRS_STACK_SIZE
	.align		4
.L_741:
        /*01d4*/ 	.byte	0x04, 0x1e
        /*01d6*/ 	.short	(.L_743 - .L_742)
.L_742:
        /*01d8*/ 	.word	0x00000000


	//----- nvinfo : EIATTR_CBANK_PARAM_SIZE
	.align		4
.L_743:
        /*01dc*/ 	.byte	0x03, 0x19
        /*01de*/ 	.short	0x0018


	//----- nvinfo : EIATTR_PARAM_CBANK
	.align		4
        /*01e0*/ 	.byte	0x04, 0x0a
        /*01e2*/ 	.short	(.L_745 - .L_744)
	.align		4
.L_744:
        /*01e4*/ 	.word	index@(.nv.constant0._Z30router_gemm_kernel_bf16_outputI13__nv_bfloat16Li128ELi8ELi9ELi256ELi7168EEvPS0_PKT_S4_)
        /*01e8*/ 	.short	0x0380
        /*01ea*/ 	.short	0x0018


	//----- nvinfo : EIATTR_SW_WAR
	.align		4
.L_745:
        /*01ec*/ 	.byte	0x04, 0x36
        /*01ee*/ 	.short	(.L_747 - .L_746)
.L_746:
        /*01f0*/ 	.word	0x00000008
.L_747:


//--------------------- .nv.info._Z30router_gemm_kernel_bf16_outputI13__nv_bfloat16Li128ELi8ELi8ELi256ELi7168EEvPS0_PKT_S4_ --------------------------
	.section	.nv.info._Z30router_gemm_kernel_bf16_outputI13__nv_bfloat16Li128ELi8ELi8ELi256ELi7168EEvPS0_PKT_S4_,"",@"SHT_CUDA_INFO"
	.sectionflags	@""
	.align	4


	//----- nvinfo : EIATTR_CUDA_API_VERSION
	.align		4
        /*0000*/ 	.byte	0x04, 0x37
        /*0002*/ 	.short	(.L_749 - .L_748)
.L_748:
        /*0004*/ 	.word	0x00000082


	//----- nvinfo : EIATTR_KPARAM_INFO
	.align		4
.L_749:
        /*0008*/ 	.byte	0x04, 0x17
        /*000a*/ 	.short	(.L_751 - .L_750)
.L_750:
        /*000c*/ 	.word	0x00000000
        /*0010*/ 	.short	0x0002
        /*0012*/ 	.short	0x0010
        /*0014*/ 	.byte	0x00, 0xf5, 0x21, 0x00


	//----- nvinfo : EIATTR_KPARAM_INFO
	.align		4
.L_751:
        /*0018*/ 	.byte	0x04, 0x17
        /*001a*/ 	.short	(.L_753 - .L_752)
.L_752:
        /*001c*/ 	.word	0x00000000
        /*0020*/ 	.short	0x0001
        /*0022*/ 	.short	0x0008
        /*0024*/ 	.byte	0x00, 0xf5, 0x21, 0x00


	//----- nvinfo : EIATTR_KPARAM_INFO
	.align		4
.L_753:
        /*0028*/ 	.byte	0x04, 0x17
        /*002a*/ 	.short	(.L_755 - .L_754)
.L_754:
        /*002c*/ 	.word	0x00000000
        /*0030*/ 	.short	0x0000
        /*0032*/ 	.short	0x0000
        /*0034*/ 	.byte	0x00, 0xf5, 0x21, 0x00


	//----- nvinfo : EIATTR_SPARSE_MMA_MASK
	.align		4
.L_755:
        /*0038*/ 	.byte	0x03, 0x50
        /*003a*/ 	.short	0x0000


	//----- nvinfo : EIATTR_MAXREG_COUNT
	.align		4
        /*003c*/ 	.byte	0x03, 0x1b
        /*003e*/ 	.short	0x00ff


	//----- nvinfo : EIATTR_NUM_BARRIERS
	.align		4
        /*0040*/ 	.byte	0x02, 0x4c
        /*0042*/ 	.byte	0x01
	.zero		1


	//----- nvinfo : EIATTR_MERCURY_ISA_VERSION
	.align		4
        /*0044*/ 	.byte	0x03, 0x5f
        /*0046*/ 	.short	0x0101


	//----- nvinfo : EIATTR_COOP_GROUP_MASK_REGIDS
	.align		4
        /*0048*/ 	.byte	0x04, 0x29
        /*004a*/ 	.short	(.L_757 - .L_756)


	//   ....[0]....
.L_756:
        /*004c*/ 	.word	0xffffffff


	//   ....[1]....
        /*0050*/ 	.word	0xffffffff


	//   ....[2]....
        /*0054*/ 	.word	0xffffffff


	//   ....[3]....
        /*0058*/ 	.word	0xffffffff


	//   ....[4]....
        /*005c*/ 	.word	0xffffffff


	//   ....[5]....
        /*0060*/ 	.word	0xffffffff


	//   ....[6]....
        /*0064*/ 	.word	0xffffffff


	//   ....[7]....
        /*0068*/ 	.word	0xffffffff


	//   ....[8]....
        /*006c*/ 	.word	0xffffffff


	//   ....[9]....
        /*0070*/ 	.word	0xffffffff


	//   ....[10]....
        /*0074*/ 	.word	0xffffffff


	//   ....[11]....
        /*0078*/ 	.word	0xffffffff


	//   ....[12]....
        /*007c*/ 	.word	0xffffffff


	//   ....[13]....
        /*0080*/ 	.word	0xffffffff


	//   ....[14]....
        /*0084*/ 	.word	0xffffffff


	//   ....[15]....
        /*0088*/ 	.word	0xffffffff


	//   ....[16]....
        /*008c*/ 	.word	0xffffffff


	//   ....[17]....
        /*0090*/ 	.word	0xffffffff


	//   ....[18]....
        /*0094*/ 	.word	0xffffffff


	//   ....[19]....
        /*0098*/ 	.word	0xffffffff


	//   ....[20]....
        /*009c*/ 	.word	0xffffffff


	//   ....[21]....
        /*00a0*/ 	.word	0xffffffff


	//   ....[22]....
        /*00a4*/ 	.word	0xffffffff


	//   ....[23]....
        /*00a8*/ 	.word	0xffffffff


	//   ....[24]....
        /*00ac*/ 	.word	0xffffffff


	//   ....[25]....
        /*00b0*/ 	.word	0xffffffff


	//   ....[26]....
        /*00b4*/ 	.word	0xffffffff


	//   ....[27]....
        /*00b8*/ 	.word	0xffffffff


	//   ....[28]....
        /*00bc*/ 	.word	0xffffffff


	//   ....[29]....
        /*00c0*/ 	.word	0xffffffff


	//   ....[30]....
        /*00c4*/ 	.word	0xffffffff


	//   ....[31]....
        /*00c8*/ 	.word	0xffffffff


	//   ....[32]....
        /*00cc*/ 	.word	0xffffffff


	//   ....[33]....
        /*00d0*/ 	.word	0xffffffff


	//   ....[34]....
        /*00d4*/ 	.word	0xffffffff


	//   ....[35]....
        /*00d8*/ 	.word	0xffffffff


	//   ....[36]....
        /*00dc*/ 	.word	0xffffffff


	//   ....[37]....
        /*00e0*/ 	.word	0xffffffff


	//   ....[38]....
        /*00e4*/ 	.word	0xffffffff


	//   ....[39]....
        /*00e8*/ 	.word	0xffffffff


	//----- nvinfo : EIATTR_COOP_GROUP_INSTR_OFFSETS
	.align		4
.L_757:
        /*00ec*/ 	.byte	0x04, 0x28
        /*00ee*/ 	.short	(.L_759 - .L_758)


	//   ....[0]....
.L_758:
        /*00f0*/ 	.word	0x00004f80


	//   ....[1]....
        /*00f4*/ 	.word	0x00004fd0


	//   ....[2]....
        /*00f8*/ 	.word	0x00004ff0


	//   ....[3]....
        /*00fc*/ 	.word	0x00005010


	//   ....[4]....
        /*0100*/ 	.word	0x00005030


	//   ....[5]....
        /*0104*/ 	.word	0x00005040


	//   ....[6]....
        /*0108*/ 	.word	0x00005050


	//   ....[7]....
        /*010c*/ 	.word	0x00005060


	//   ....[8]....
        /*0110*/ 	.word	0x000050b0


	//   ....[9]....
        /*0114*/ 	.word	0x000050d0


	//   ....[10]....
        /*0118*/ 	.word	0x000050e0


	//   ....[11]....
        /*011c*/ 	.word	0x00005110


	//   ....[12]....
        /*0120*/ 	.word	0x00005130


	//   ....[13]....
        /*0124*/ 	.word	0x00005140


	//   ....[14]....
        /*0128*/ 	.word	0x00005150


	//   ....[15]....
        /*012c*/ 	.word	0x00005160


	//   ....[16]....
        /*0130*/ 	.word	0x000051a0


	//   ....[17]....
        /*0134*/ 	.word	0x000051c0


	//   ....[18]....
        /*0138*/ 	.word	0x000051d0


	//   ....[19]....
        /*013c*/ 	.word	0x00005220


	//   ....[20]....
        /*0140*/ 	.word	0x00005230


	//   ....[21]....
        /*0144*/ 	.word	0x00005240


	//   ....[22]....
        /*0148*/ 	.word	0x00005250


	//   ....[23]....
        /*014c*/ 	.word	0x00005260


	//   ....[24]....
        /*0150*/ 	.word	0x000052a0


	//   ....[25]....
        /*0154*/ 	.word	0x000052b0


	//   ....[26]....
        /*0158*/ 	.word	0x00005310


	//   ....[27]....
        /*015c*/ 	.word	0x00005320


	//   ....[28]....
        /*0160*/ 	.word	0x00005330


	//   ....[29]....
        /*0164*/ 	.word	0x00005340


	//   ....[30]....
        /*0168*/ 	.word	0x00005350


	//   ....[31]....
        /*016c*/ 	.word	0x00005360


	//   ....[32]....
        /*0170*/ 	.word	0x000053a0


	//   ....[33]....
        /*0174*/ 	.word	0x00005410


	//   ....[34]....
        /*0178*/ 	.word	0x00005430


	//   ....[35]....
        /*017c*/ 	.word	0x00005440


	//   ....[36]....
        /*0180*/ 	.word	0x00005450


	//   ....[37]....
        /*0184*/ 	.word	0x00005460


	//   ....[38]....
        /*0188*/ 	.word	0x00005470


	//   ....[39]....
        /*018c*/ 	.word	0x00005480


	//----- nvinfo : EIATTR_VRC_CTA_INIT_COUNT
	.align		4
.L_759:
        /*0190*/ 	.byte	0x02, 0x4a
	.zero		1
	.zero		1


	//----- nvinfo : EIATTR_EXIT_INSTR_OFFSETS
	.align		4
        /*0194*/ 	.byte	0x04, 0x1c
        /*0196*/ 	.short	(.L_761 - .L_760)


	//   ....[0]....
.L_760:
        /*0198*/ 	.word	0x000059e0


	//----- nvinfo : EIATTR_MAX_THREADS
	.align		4
.L_761:
        /*019c*/ 	.byte	0x04, 0x05
        /*019e*/ 	.short	(.L_763 - .L_762)
.L_762:
        /*01a0*/ 	.word	0x00000080
        /*01a4*/ 	.word	0x00000001
        /*01a8*/ 	.word	0x00000001


	//----- nvinfo : EIATTR_CRS_STACK_SIZE
	.align		4
.L_763:
        /*01ac*/ 	.byte	0x04, 0x1e
        /*01ae*/ 	.short	(.L_765 - .L_764)
.L_764:
        /*01b0*/ 	.word	0x00000000


	//----- nvinfo : EIATTR_CBANK_PARAM_SIZE
	.align		4
.L_765:
        /*01b4*/ 	.byte	0x03, 0x19
        /*01b6*/ 	.short	0x0018


	//----- nvinfo : EIATTR_PARAM_CBANK
	.align		4
        /*01b8*/ 	.byte	0x04, 0x0a
        /*01ba*/ 	.short	(.L_767 - .L_766)
	.align		4
.L_766:
        /*01bc*/ 	.word	index@(.nv.constant0._Z30router_gemm_kernel_bf16_outputI13__nv_bfloat16Li128ELi8ELi8ELi256ELi7168EEvPS0_PKT_S4_)
        /*01c0*/ 	.short	0x0380
        /*01c2*/ 	.short	0x0018


	//----- nvinfo : EIATTR_SW_WAR
	.align		4
.L_767:
        /*01c4*/ 	.byte	0x04, 0x36
        /*01c6*/ 	.short	(.L_769 - .L_768)
.L_768:
        /*01c8*/ 	.word	0x00000008
.L_769:


//--------------------- .nv.info._Z30router_gemm_kernel_bf16_outputI13__nv_bfloat16Li128ELi8ELi7ELi256ELi7168EEvPS0_PKT_S4_ --------------------------
	.section	.nv.info._Z30router_gemm_kernel_bf16_outputI13__nv_bfloat16Li128ELi8ELi7ELi256ELi7168EEvPS0_PKT_S4_,"",@"SHT_CUDA_INFO"
	.sectionflags	@""
	.align	4


	//----- nvinfo : EIATTR_CUDA_API_VERSION
	.align		4
        /*0000*/ 	.byte	0x04, 0x37
        /*0002*/ 	.short	(.L_771 - .L_770)
.L_770:
        /*0004*/ 	.word	0x00000082


	//----- nvinfo : EIATTR_KPARAM_INFO
	.align		4
.L_771:
        /*0008*/ 	.byte	0x04, 0x17
        /*000a*/ 	.short	(.L_773 - .L_772)
.L_772:
        /*000c*/ 	.word	0x00000000
        /*0010*/ 	.short	0x0002
        /*0012*/ 	.short	0x0010
        /*0014*/ 	.byte	0x00, 0xf5, 0x21, 0x00


	//----- nvinfo : EIATTR_KPARAM_INFO
	.align		4
.L_773:
        /*0018*/ 	.byte	0x04, 0x17
        /*001a*/ 	.short	(.L_775 - .L_774)
.L_774:
        /*001c*/ 	.word	0x00000000
        /*0020*/ 	.short	0x0001
        /*0022*/ 	.short	0x0008
        /*0024*/ 	.byte	0x00, 0xf5, 0x21, 0x00


	//----- nvinfo : EIATTR_KPARAM_INFO
	.align		4
.L_775:
        /*0028*/ 	.byte	0x04, 0x17
        /*002a*/ 	.short	(.L_777 - .L_776)
.L_776:
        /*002c*/ 	.word	0x00000000
        /*0030*/ 	.short	0x0000
        /*0032*/ 	.short	0x0000
        /*0034*/ 	.byte	0x00, 0xf5, 0x21, 0x00


	//----- nvinfo : EIATTR_SPARSE_MMA_MASK
	.align		4
.L_777:
        /*0038*/ 	.byte	0x03, 0x50
        /*003a*/ 	.short	0x0000


	//----- nvinfo : EIATTR_MAXREG_COUNT
	.align		4
        /*003c*/ 	.byte	0x03, 0x1b
        /*003e*/ 	.short	0x00ff


	//----- nvinfo : EIATTR_NUM_BARRIERS
	.align		4
        /*0040*/ 	.byte	0x02, 0x4c
        /*0042*/ 	.byte	0x01
	.zero		1


	//----- nvinfo : EIATTR_MERCURY_ISA_VERSION
	.align		4
        /*0044*/ 	.byte	0x03, 0x5f
        /*0046*/ 	.short	0x0101


	//----- nvinfo : EIATTR_COOP_GROUP_MASK_REGIDS
	.align		4
        /*0048*/ 	.byte	0x04, 0x29
        /*004a*/ 	.short	(.L_779 - .L_778)


	//   ....[0]....
.L_778:
        /*004c*/ 	.word	0xffffffff


	//   ....[1]....
        /*0050*/ 	.word	0xffffffff


	//   ....[2]....
        /*0054*/ 	.word	0xffffffff


	//   ....[3]....
        /*0058*/ 	.word	0xffffffff


	//   ....[4]....
        /*005c*/ 	.word	0xffffffff


	//   ....[5]....
        /*0060*/ 	.word	0xffffffff


	//   ....[6]....
        /*0064*/ 	.word	0xffffffff


	//   ....[7]....
        /*0068*/ 	.word	0xffffffff


	//   ....[8]....
        /*006c*/ 	.word	0xffffffff


	//   ....[9]....
        /*0070*/ 	.word	0xffffffff


	//   ....[10]....
        /*0074*/ 	.word	0xffffffff


	//   ....[11]....
        /*0078*/ 	.word	0xffffffff


	//   ....[12]....
        /*007c*/ 	.word	0xffffffff


	//   ....[13]....
        /*0080*/ 	.word	0xffffffff


	//   ....[14]....
        /*0084*/ 	.word	0xffffffff


	//   ....[15]....
        /*0088*/ 	.word	0xffffffff


	//   ....[16]....
        /*008c*/ 	.word	0xffffffff


	//   ....[17]....
        /*0090*/ 	.word	0xffffffff


	//   ....[18]....
        /*0094*/ 	.word	0xffffffff


	//   ....[19]....
        /*0098*/ 	.word	0xffffffff


	//   ....[20]....
        /*009c*/ 	.word	0xffffffff


	//   ....[21]....
        /*00a0*/ 	.word	0xffffffff


	//   ....[22]....
        /*00a4*/ 	.word	0xffffffff


	//   ....[23]....
        /*00a8*/ 	.word	0xffffffff


	//   ....[24]....
        /*00ac*/ 	.word	0xffffffff


	//   ....[25]....
        /*00b0*/ 	.word	0xffffffff


	//   ....[26]....
        /*00b4*/ 	.word	0xffffffff


	//   ....[27]....
        /*00b8*/ 	.word	0xffffffff


	//   ....[28]....
        /*00bc*/ 	.word	0xffffffff


	//   ....[29]....
        /*00c0*/ 	.word	0xffffffff


	//   ....[30]....
        /*00c4*/ 	.word	0xffffffff


	//   ....[31]....
        /*00c8*/ 	.word	0xffffffff


	//   ....[32]....
        /*00cc*/ 	.word	0xffffffff


	//   ....[33]....
        /*00d0*/ 	.word	0xffffffff


	//   ....[34]....
        /*00d4*/ 	.word	0xffffffff


	//----- nvinfo : EIATTR_COOP_GROUP_INSTR_OFFSETS
	.align		4
.L_779:
        /*00d8*/ 	.byte	0x04, 0x28
        /*00da*/ 	.short	(.L_781 - .L_780)


	//   ....[0]....
.L_780:
        /*00dc*/ 	.word	0x00004620


	//   ....[1]....
        /*00e0*/ 	.word	0x00004690


	//   ....[2]....
        /*00e4*/ 	.word	0x000046e0


	//   ....[3]....
        /*00e8*/ 	.word	0x000046f0


	//   ....[4]....
        /*00ec*/ 	.word	0x00004700


	//   ....[5]....
        /*00f0*/ 	.word	0x00004710


	//   ....[6]....
        /*00f4*/ 	.word	0x00004720


	//   ....[7]....
        /*00f8*/ 	.word	0x00004750


	//   ....[8]....
        /*00fc*/ 	.word	0x00004760


	//   ....[9]....
        /*0100*/ 	.word	0x000047c0


	//   ....[10]....
        /*0104*/ 	.word	0x000047d0


	//   ....[11]....
        /*0108*/ 	.word	0x000047e0


	//   ....[12]....
        /*010c*/ 	.word	0x000047f0


	//   ....[13]....
        /*0110*/ 	.word	0x00004800


	//   ....[14]....
        /*0114*/ 	.word	0x00004830


	//   ....[15]....
        /*0118*/ 	.word	0x00004840


	//   ....[16]....
        /*011c*/ 	.word	0x000048a0


	//   ....[17]....
        /*0120*/ 	.word	0x000048b0


	//   ....[18]....
        /*0124*/ 	.word	0x000048c0


	//   ....[19]....
        /*0128*/ 	.word	0x000048d0


	//   ....[20]....
        /*012c*/ 	.word	0x000048e0


	//   ....[21]....
        /*0130*/ 	.word	0x00004910


	//   ....[22]....
        /*0134*/ 	.word	0x00004920


	//   ....[23]....
        /*0138*/ 	.word	0x00004980


	//   ....[24]....
        /*013c*/ 	.word	0x00004990


	//   ....[25]....
        /*0140*/ 	.word	0x000049a0


	//   ....[26]....
        /*0144*/ 	.word	0x000049b0


	//   ....[27]....
        /*0148*/ 	.word	0x000049c0


	//   ....[28]....
        /*014c*/ 	.word	0x00004a00


	//   ....[29]....
        /*0150*/ 	.word	0x00004a60


	//   ....[30]....
        /*0154*/ 	.word	0x00004a80


	//   ....[31]....
        /*0158*/ 	.word	0x00004a90


	//   ....[32]....
        /*015c*/ 	.word	0x00004aa0


	//   ....[33]....
        /*0160*/ 	.word	0x00004ab0


	//   ....[34]....
        /*0164*/ 	.word	0x00004ac0


	//----- nvinfo : EIATTR_VRC_CTA_INIT_COUNT
	.align		4
.L_781:
        /*0168*/ 	.byte	0x02, 0x4a
	.zero		1
	.zero		1


	//----- nvinfo : EIATTR_EXIT_INSTR_OFFSETS
	.align		4
        /*016c*/ 	.byte	0x04, 0x1c
        /*016e*/ 	.short	(.L_783 - .L_782)


	//   ....[0]....
.L_782:
        /*0170*/ 	.word	0x00004f90


	//----- nvinfo : EIATTR_MAX_THREADS
	.align		4
.L_783:
        /*0174*/ 	.byte	0x04, 0x05
        /*0176*/ 	.short	(.L_785 - .L_784)
.L_784:
        /*0178*/ 	.word	0x00000080
        /*017c*/ 	.word	0x00000001
        /*0180*/ 	.word	0x00000001


	//----- nvinfo : EIATTR_CRS_STACK_SIZE
	.align		4
.L_785:
        /*0184*/ 	.byte	0x04, 0x1e
        /*0186*/ 	.short	(.L_787 - .L_786)
.L_786:
        /*0188*/ 	.word	0x00000000


	//----- nvinfo : EIATTR_CBANK_PARAM_SIZE
	.align		4
.L_787:
        /*018c*/ 	.byte	0x03, 0x19
        /*018e*/ 	.short	0x0018


	//----- nvinfo : EIATTR_PARAM_CBANK
	.align		4
        /*0190*/ 	.byte	0x04, 0x0a
        /*0192*/ 	.short	(.L_789 - .L_788)
	.align		4
.L_788:
        /*0194*/ 	.word	index@(.nv.constant0._Z30router_gemm_kernel_bf16_outputI13__nv_bfloat16Li128ELi8ELi7ELi256ELi7168EEvPS0_PKT_S4_)
        /*0198*/ 	.short	0x0380
        /*019a*/ 	.short	0x0018


	//----- nvinfo : EIATTR_SW_WAR
	.align		4
.L_789:
        /*019c*/ 	.byte	0x04, 0x36
        /*019e*/ 	.short	(.L_791 - .L_790)
.L_790:
        /*01a0*/ 	.word	0x00000008
.L_791:


//--------------------- .nv.info._Z30router_gemm_kernel_bf16_outputI13__nv_bfloat16Li128ELi8ELi6ELi256ELi7168EEvPS0_PKT_S4_ --------------------------
	.section	.nv.info._Z30router_gemm_kernel_bf16_outputI13__nv_bfloat16Li128ELi8ELi6ELi256ELi7168EEvPS0_PKT_S4_,"",@"SHT_CUDA_INFO"
	.sectionflags	@""
	.align	4


	//----- nvinfo : EIATTR_CUDA_API_VERSION
	.align		4
        /*0000*/ 	.byte	0x04, 0x37
        /*0002*/ 	.short	(.L_793 - .L_792)
.L_792:
        /*0004*/ 	.word	0x00000082


	//----- nvinfo : EIATTR_KPARAM_INFO
	.align		4
.L_793:
        /*0008*/ 	.byte	0x04, 0x17
        /*000a*/ 	.short	(.L_795 - .L_794)
.L_794:
        /*000c*/ 	.word	0x00000000
        /*0010*/ 	.short	0x0002
        /*0012*/ 	.short	0x0010
        /*0014*/ 	.byte	0x00, 0xf5, 0x21, 0x00


	//----- nvinfo : EIATTR_KPARAM_INFO
	.align		4
.L_795:
        /*0018*/ 	.byte	0x04, 0x17
        /*001a*/ 	.short	(.L_797 - .L_796)
.L_796:
        /*001c*/ 	.word	0x00000000
        /*0020*/ 	.short	0x0001
        /*0022*/ 	.short	0x0008
        /*0024*/ 	.byte	0x00, 0xf5, 0x21, 0x00


	//----- nvinfo : EIATTR_KPARAM_INFO
	.align		4
.L_797:
        /*0028*/ 	.byte	0x04, 0x17
        /*002a*/ 	.short	(.L_799 - .L_798)
.L_798:
        /*002c*/ 	.word	0x00000000
        /*0030*/ 	.short	0x0000
        /*0032*/ 	.short	0x0000
        /*0034*/ 	.byte	0x00, 0xf5, 0x21, 0x00


	//----- nvinfo : EIATTR_SPARSE_MMA_MASK
	.align		4
.L_799:
        /*0038*/ 	.byte	0x03, 0x50
        /*003a*/ 	.short	0x0000


	//----- nvinfo : EIATTR_MAXREG_COUNT
	.align		4
        /*003c*/ 	.byte	0x03, 0x1b
        /*003e*/ 	.short	0x00ff


	//----- nvinfo : EIATTR_NUM_BARRIERS
	.align		4
        /*0040*/ 	.byte	0x02, 0x4c
        /*0042*/ 	.byte	0x01
	.zero		1


	//----- nvinfo : EIATTR_MERCURY_ISA_VERSION
	.align		4
        /*0044*/ 	.byte	0x03, 0x5f
        /*0046*/ 	.short	0x0101


	//----- nvinfo : EIATTR_COOP_GROUP_MASK_REGIDS
	.align		4
        /*0048*/ 	.byte	0x04, 0x29
        /*004a*/ 	.short	(.L_801 - .L_800)


	//   ....[0]....
.L_800:
        /*004c*/ 	.word	0xffffffff


	//   ....[1]....
        /*0050*/ 	.word	0xffffffff


	//   ....[2]....
        /*0054*/ 	.word	0xffffffff


	//   ....[3]....
        /*0058*/ 	.word	0xffffffff


	//   ....[4]....
        /*005c*/ 	.word	0xffffffff


	//   ....[5]....
        /*0060*/ 	.word	0xffffffff


	//   ....[6]....
        /*0064*/ 	.word	0xffffffff


	//   ....[7]....
        /*0068*/ 	.word	0xffffffff


	//   ....[8]....
        /*006c*/ 	.word	0xffffffff


	//   ....[9]....
        /*0070*/ 	.word	0xffffffff


	//   ....[10]....
        /*0074*/ 	.word	0xffffffff


	//   ....[11]....
        /*0078*/ 	.word	0xffffffff


	//   ....[12]....
        /*007c*/ 	.word	0xffffffff


	//   ....[13]....
        /*0080*/ 	.word	0xffffffff


	//   ....[14]....
        /*0084*/ 	.word	0xffffffff


	//   ....[15]....
        /*0088*/ 	.word	0xffffffff


	//   ....[16]....
        /*008c*/ 	.word	0xffffffff


	//   ....[17]....
        /*0090*/ 	.word	0xffffffff


	//   ....[18]....
        /*0094*/ 	.word	0xffffffff


	//   ....[19]....
        /*0098*/ 	.word	0xffffffff


	//   ....[20]....
        /*009c*/ 	.word	0xffffffff


	//   ....[21]....
        /*00a0*/ 	.word	0xffffffff


	//   ....[22]....
        /*00a4*/ 	.word	0xffffffff


	//   ....[23]....
        /*00a8*/ 	.word	0xffffffff


	//   ....[24]....
        /*00ac*/ 	.word	0xffffffff


	//   ....[25]....
        /*00b0*/ 	.word	0xffffffff


	//   ....[26]....
        /*00b4*/ 	.word	0xffffffff


	//   ....[27]....
        /*00b8*/ 	.word	0xffffffff


	//   ....[28]....
        /*00bc*/ 	.word	0xffffffff


	//   ....[29]....
        /*00c0*/ 	.word	0xffffffff


	//----- nvinfo : EIATTR_COOP_GROUP_INSTR_OFFSETS
	.align		4
.L_801:
        /*00c4*/ 	.byte	0x04, 0x28
        /*00c6*/ 	.short	(.L_803 - .L_802)


	//   ....[0]....
.L_802:
        /*00c8*/ 	.word	0x00003cf0


	//   ....[1]....
        /*00cc*/ 	.word	0x00003da0


	//   ....[2]....
        /*00d0*/ 	.word	0x00003db0


	//   ....[3]....
        /*00d4*/ 	.word	0x00003dc0


	//   ....[4]....
        /*00d8*/ 	.word	0x00003dd0


	//   ....[5]....
        /*00dc*/ 	.word	0x00003de0


	//   ....[6]....
        /*00e0*/ 	.word	0x00003e00


	//   ....[7]....
        /*00e4*/ 	.word	0x00003e60


	//   ....[8]....
        /*00e8*/ 	.word	0x00003e70


	//   ....[9]....
        /*00ec*/ 	.word	0x00003e80


	//   ....[10]....
        /*00f0*/ 	.word	0x00003e90


	//   ....[11]....
        /*00f4*/ 	.word	0x00003ea0


	//   ....[12]....
        /*00f8*/ 	.word	0x00003ec0


	//   ....[13]....
        /*00fc*/ 	.word	0x00003f20


	//   ....[14]....
        /*0100*/ 	.word	0x00003f30


	//   ....[15]....
        /*0104*/ 	.word	0x00003f40


	//   ....[16]....
        /*0108*/ 	.word	0x00003f50


	//   ....[17]....
        /*010c*/ 	.word	0x00003f60


	//   ....[18]....
        /*0110*/ 	.word	0x00003f80


	//   ....[19]....
        /*0114*/ 	.word	0x00003fe0


	//   ....[20]....
        /*0118*/ 	.word	0x00003ff0


	//   ....[21]....
        /*011c*/ 	.word	0x00004000


	//   ....[22]....
        /*0120*/ 	.word	0x00004010


	//   ....[23]....
        /*0124*/ 	.word	0x00004020


	//   ....[24]....
        /*0128*/ 	.word	0x00004050


	//   ....[25]....
        /*012c*/ 	.word	0x000040b0


	//   ....[26]....
        /*0130*/ 	.word	0x000040c0


	//   ....[27]....
        /*0134*/ 	.word	0x000040d0


	//   ....[28]....
        /*0138*/ 	.word	0x000040e0


	//   ....[29]....
        /*013c*/ 	.word	0x000040f0


	//----- nvinfo : EIATTR_VRC_CTA_INIT_COUNT
	.align		4
.L_803:
        /*0140*/ 	.byte	0x02, 0x4a
	.zero		1
	.zero		1


	//----- nvinfo : EIATTR_EXIT_INSTR_OFFSETS
	.align		4
        /*0144*/ 	.byte	0x04, 0x1c
        /*0146*/ 	.short	(.L_805 - .L_804)


	//   ....[0]....
.L_804:
        /*0148*/ 	.word	0x00004540


	//----- nvinfo : EIATTR_MAX_THREADS
	.align		4
.L_805:
        /*014c*/ 	.byte	0x04, 0x05
        /*014e*/ 	.short	(.L_807 - .L_806)
.L_806:
        /*0150*/ 	.word	0x00000080
        /*0154*/ 	.word	0x00000001
        /*0158*/ 	.word	0x00000001


	//----- nvinfo : EIATTR_CRS_STACK_SIZE
	.align		4
.L_807:
        /*015c*/ 	.byte	0x04, 0x1e
        /*015e*/ 	.short	(.L_809 - .L_808)
.L_808:
        /*0160*/ 	.word	0x00000000


	//----- nvinfo : EIATTR_CBANK_PARAM_SIZE
	.align		4
.L_809:
        /*0164*/ 	.byte	0x03, 0x19
        /*0166*/ 	.short	0x0018


	//----- nvinfo : EIATTR_PARAM_CBANK
	.align		4
        /*0168*/ 	.byte	0x04, 0x0a
        /*016a*/ 	.short	(.L_811 - .L_810)
	.align		4
.L_810:
        /*016c*/ 	.word	index@(.nv.constant0._Z30router_gemm_kernel_bf16_outputI13__nv_bfloat16Li128ELi8ELi6ELi256ELi7168EEvPS0_PKT_S4_)
        /*0170*/ 	.short	0x0380
        /*0172*/ 	.short	0x0018


	//----- nvinfo : EIATTR_SW_WAR
	.align		4
.L_811:
        /*0174*/ 	.byte	0x04, 0x36
        /*0176*/ 	.short	(.L_813 - .L_812)
.L_812:
        /*0178*/ 	.word	0x00000008
.L_813:


//--------------------- .nv.info._Z30router_gemm_kernel_bf16_outputI13__nv_bfloat16Li128ELi8ELi5ELi256ELi7168EEvPS0_PKT_S4_ --------------------------
	.section	.nv.info._Z30router_gemm_kernel_bf16_outputI13__nv_bfloat16Li128ELi8ELi5ELi256ELi7168EEvPS0_PKT_S4_,"",@"SHT_CUDA_INFO"
	.sectionflags	@""
	.align	4


	//----- nvinfo : EIATTR_CUDA_API_VERSION
	.align		4
        /*0000*/ 	.byte	0x04, 0x37
        /*0002*/ 	.short	(.L_815 - .L_814)
.L_814:
        /*0004*/ 	.word	0x00000082


	//----- nvinfo : EIATTR_KPARAM_INFO
	.align		4
.L_815:
        /*0008*/ 	.byte	0x04, 0x17
        /*000a*/ 	.short	(.L_817 - .L_816)
.L_816:
        /*000c*/ 	.word	0x00000000
        /*0010*/ 	.short	0x0002
        /*0012*/ 	.short	0x0010
        /*0014*/ 	.byte	0x00, 0xf5, 0x21, 0x00


	//----- nvinfo : EIATTR_KPARAM_INFO
	.align		4
.L_817:
        /*0018*/ 	.byte	0x04, 0x17
        /*001a*/ 	.short	(.L_819 - .L_818)
.L_818:
        /*001c*/ 	.word	0x00000000
        /*0020*/ 	.short	0x0001
        /*0022*/ 	.short	0x0008
        /*0024*/ 	.byte	0x00, 0xf5, 0x21, 0x00


	//----- nvinfo : EIATTR_KPARAM_INFO
	.align		4
.L_819:
        /*0028*/ 	.byte	0x04, 0x17
        /*002a*/ 	.short	(.L_821 - .L_820)
.L_820:
        /*002c*/ 	.word	0x00000000
        /*0030*/ 	.short	0x0000
        /*0032*/ 	.short	0x0000
        /*0034*/ 	.byte	0x00, 0xf5, 0x21, 0x00


	//----- nvinfo : EIATTR_SPARSE_MMA_MASK
	.align		4
.L_821:
        /*0038*/ 	.byte	0x03, 0x50
        /*003a*/ 	.short	0x0000


	//----- nvinfo : EIATTR_MAXREG_COUNT
	.align		4
        /*003c*/ 	.byte	0x03, 0x1b
        /*003e*/ 	.short	0x00ff


	//----- nvinfo : EIATTR_NUM_BARRIERS
	.align		4
        /*0040*/ 	.byte	0x02, 0x4c
        /*0042*/ 	.byte	0x01
	.zero		1


	//----- nvinfo : EIATTR_MERCURY_ISA_VERSION
	.align		4
        /*0044*/ 	.byte	0x03, 0x5f
        /*0046*/ 	.short	0x0101


	//----- nvinfo : EIATTR_COOP_GROUP_MASK_REGIDS
	.align		4
        /*0048*/ 	.byte	0x04, 0x29
        /*004a*/ 	.short	(.L_823 - .L_822)


	//   ....[0]....
.L_822:
        /*004c*/ 	.word	0xffffffff


	//   ....[1]....
        /*0050*/ 	.word	0xffffffff


	//   ....[2]....
        /*0054*/ 	.word	0xffffffff


	//   ....[3]....
        /*0058*/ 	.word	0xffffffff


	//   ....[4]....
        /*005c*/ 	.word	0xffffffff


	//   ....[5]....
        /*0060*/ 	.word	0xffffffff


	//   ....[6]....
        /*0064*/ 	.word	0xffffffff


	//   ....[7]....
        /*0068*/ 	.word	0xffffffff


	//   ....[8]....
        /*006c*/ 	.word	0xffffffff


	//   ....[9]....
        /*0070*/ 	.word	0xffffffff


	//   ....[10]....
        /*0074*/ 	.word	0xffffffff


	//   ....[11]....
        /*0078*/ 	.word	0xffffffff


	//   ....[12]....
        /*007c*/ 	.word	0xffffffff


	//   ....[13]....
        /*0080*/ 	.word	0xffffffff


	//   ....[14]....
        /*0084*/ 	.word	0xffffffff


	//   ....[15]....
        /*0088*/ 	.word	0xffffffff


	//   ....[16]....
        /*008c*/ 	.word	0xffffffff


	//   ....[17]....
        /*0090*/ 	.word	0xffffffff


	//   ....[18]....
        /*0094*/ 	.word	0xffffffff


	//   ....[19]....
        /*0098*/ 	.word	0xffffffff


	//   ....[20]....
        /*009c*/ 	.word	0xffffffff


	//   ....[21]....
        /*00a0*/ 	.word	0xffffffff


	//   ....[22]....
        /*00a4*/ 	.word	0xffffffff


	//   ....[23]....
        /*00a8*/ 	.word	0xffffffff


	//   ....[24]....
        /*00ac*/ 	.word	0xffffffff


	//----- nvinfo : EIATTR_COOP_GROUP_INSTR_OFFSETS
	.align		4
.L_823:
        /*00b0*/ 	.byte	0x04, 0x28
        /*00b2*/ 	.short	(.L_825 - .L_824)


	//   ....[0]....
.L_824:
        /*00b4*/ 	.word	0x00003430


	//   ....[1]....
        /*00b8*/ 	.word	0x00003460


	//   ....[2]....
        /*00bc*/ 	.word	0x00003470


	//   ....[3]....
        /*00c0*/ 	.word	0x00003490


	//   ....[4]....
        /*00c4*/ 	.word	0x000034a0


	//   ....[5]....
        /*00c8*/ 	.word	0x000034d0


	//   ....[6]....
        /*00cc*/ 	.word	0x000034f0


	//   ....[7]....
        /*00d0*/ 	.word	0x00003510


	//   ....[8]....
        /*00d4*/ 	.word	0x00003530


	//   ....[9]....
        /*00d8*/ 	.word	0x00003540


	//   ....[10]....
        /*00dc*/ 	.word	0x00003580


	//   ....[11]....
        /*00e0*/ 	.word	0x000035a0


	//   ....[12]....
        /*00e4*/ 	.word	0x000035c0


	//   ....[13]....
        /*00e8*/ 	.word	0x000035d0


	//   ....[14]....
        /*00ec*/ 	.word	0x000035e0


	//   ....[15]....
        /*00f0*/ 	.word	0x00003610


	//   ....[16]....
        /*00f4*/ 	.word	0x00003650


	//   ....[17]....
        /*00f8*/ 	.word	0x00003660


	//   ....[18]....
        /*00fc*/ 	.word	0x00003670


	//   ....[19]....
        /*0100*/ 	.word	0x00003680


	//   ....[20]....
        /*0104*/ 	.word	0x000036b0


	//   ....[21]....
        /*0108*/ 	.word	0x00003700


	//   ....[22]....
        /*010c*/ 	.word	0x00003720


	//   ....[23]....
        /*0110*/ 	.word	0x00003730


	//   ....[24]....
        /*0114*/ 	.word	0x00003740


	//----- nvinfo : EIATTR_VRC_CTA_INIT_COUNT
	.align		4
.L_825:
        /*0118*/ 	.byte	0x02, 0x4a
	.zero		1
	.zero		1


	//----- nvinfo : EIATTR_EXIT_INSTR_OFFSETS
	.align		4
        /*011c*/ 	.byte	0x04, 0x1c
        /*011e*/ 	.short	(.L_827 - .L_826)


	//   ....[0]....
.L_826:
        /*0120*/ 	.word	0x00003af0


	//----- nvinfo : EIATTR_MAX_THREADS
	.align		4
.L_827:
        /*0124*/ 	.byte	0x04, 0x05
        /*0126*/ 	.short	(.L_829 - .L_828)
.L_828:
        /*0128*/ 	.word	0x00000080
        /*012c*/ 	.word	0x00000001
        /*0130*/ 	.word	0x00000001


	//----- nvinfo : EIATTR_CRS_STACK_SIZE
	.align		4
.L_829:
        /*0134*/ 	.byte	0x04, 0x1e
        /*0136*/ 	.short	(.L_831 - .L_830)
.L_830:
        /*0138*/ 	.word	0x00000000


	//----- nvinfo : EIATTR_CBANK_PARAM_SIZE
	.align		4
.L_831:
        /*013c*/ 	.byte	0x03, 0x19
        /*013e*/ 	.short	0x0018


	//----- nvinfo : EIATTR_PARAM_CBANK
	.align		4
        /*0140*/ 	.byte	0x04, 0x0a
        /*0142*/ 	.short	(.L_833 - .L_832)
	.align		4
.L_832:
        /*0144*/ 	.word	index@(.nv.constant0._Z30router_gemm_kernel_bf16_outputI13__nv_bfloat16Li128ELi8ELi5ELi256ELi7168EEvPS0_PKT_S4_)
        /*0148*/ 	.short	0x0380
        /*014a*/ 	.short	0x0018


	//----- nvinfo : EIATTR_SW_WAR
	.align		4
.L_833:
        /*014c*/ 	.byte	0x04, 0x36
        /*014e*/ 	.short	(.L_835 - .L_834)
.L_834:
        /*0150*/ 	.word	0x00000008
.L_835:


//--------------------- .nv.info._Z30router_gemm_kernel_bf16_outputI13__nv_bfloat16Li128ELi8ELi4ELi256ELi7168EEvPS0_PKT_S4_ --------------------------
	.section	.nv.info._Z30router_gemm_kernel_bf16_outputI13__nv_bfloat16Li128ELi8ELi4ELi256ELi7168EEvPS0_PKT_S4_,"",@"SHT_CUDA_INFO"
	.sectionflags	@""
	.align	4


	//----- nvinfo : EIATTR_CUDA_API_VERSION
	.align		4
        /*0000*/ 	.byte	0x04, 0x37
        /*0002*/ 	.short	(.L_837 - .L_836)
.L_836:
        /*0004*/ 	.word	0x00000082


	//----- nvinfo : EIATTR_KPARAM_INFO
	.align		4
.L_837:
        /*0008*/ 	.byte	0x04, 0x17
        /*000a*/ 	.short	(.L_839 - .L_838)
.L_838:
        /*000c*/ 	.word	0x00000000
        /*0010*/ 	.short	0x0002
        /*0012*/ 	.short	0x0010
        /*0014*/ 	.byte	0x00, 0xf5, 0x21, 0x00


	//----- nvinfo : EIATTR_KPARAM_INFO
	.align		4
.L_839:
        /*0018*/ 	.byte	0x04, 0x17
        /*001a*/ 	.short	(.L_841 - .L_840)
.L_840:
        /*001c*/ 	.word	0x00000000
        /*0020*/ 	.short	0x0001
        /*0022*/ 	.short	0x0008
        /*0024*/ 	.byte	0x00, 0xf5, 0x21, 0x00


	//----- nvinfo : EIATTR_KPARAM_INFO
	.align		4
.L_841:
        /*0028*/ 	.byte	0x04, 0x17
        /*002a*/ 	.short	(.L_843 - .L_842)
.L_842:
        /*002c*/ 	.word	0x00000000
        /*0030*/ 	.short	0x0000
        /*0032*/ 	.short	0x0000
        /*0034*/ 	.byte	0x00, 0xf5, 0x21, 0x00


	//----- nvinfo : EIATTR_SPARSE_MMA_MASK
	.align		4
.L_843:
        /*0038*/ 	.byte	0x03, 0x50
        /*003a*/ 	.short	0x0000


	//----- nvinfo : EIATTR_MAXREG_COUNT
	.align		4
        /*003c*/ 	.byte	0x03, 0x1b
        /*003e*/ 	.short	0x00ff


	//----- nvinfo : EIATTR_NUM_BARRIERS
	.align		4
        /*0040*/ 	.byte	0x02, 0x4c
        /*0042*/ 	.byte	0x01
	.zero		1


	//----- nvinfo : EIATTR_MERCURY_ISA_VERSION
	.align		4
        /*0044*/ 	.byte	0x03, 0x5f
        /*0046*/ 	.short	0x0101


	//----- nvinfo : EIATTR_COOP_GROUP_MASK_REGIDS
	.align		4
        /*0048*/ 	.byte	0x04, 0x29
        /*004a*/ 	.short	(.L_845 - .L_844)


	//   ....[0]....
.L_844:
        /*004c*/ 	.word	0xffffffff


	//   ....[1]....
        /*0050*/ 	.word	0xffffffff


	//   ....[2]....
        /*0054*/ 	.word	0xffffffff


	//   ....[3]....
        /*0058*/ 	.word	0xffffffff


	//   ....[4]....
        /*005c*/ 	.word	0xffffffff


	//   ....[5]....
        /*0060*/ 	.word	0xffffffff


	//   ....[6]....
        /*0064*/ 	.word	0xffffffff


	//   ....[7]....
        /*0068*/ 	.word	0xffffffff


	//   ....[8]....
        /*006c*/ 	.word	0xffffffff


	//   ....[9]....
        /*0070*/ 	.word	0xffffffff


	//   ....[10]....
        /*0074*/ 	.word	0xffffffff


	//   ....[11]....
        /*0078*/ 	.word	0xffffffff


	//   ....[12]....
        /*007c*/ 	.word	0xffffffff


	//   ....[13]....
        /*0080*/ 	.word	0xffffffff


	//   ....[14]....
        /*0084*/ 	.word	0xffffffff


	//   ....[15]....
        /*0088*/ 	.word	0xffffffff


	//   ....[16]....
        /*008c*/ 	.word	0xffffffff


	//   ....[17]....
        /*0090*/ 	.word	0xffffffff


	//   ....[18]....
        /*0094*/ 	.word	0xffffffff


	//   ....[19]....
        /*0098*/ 	.word	0xffffffff


	//----- nvinfo : EIATTR_COOP_GROUP_INSTR_OFFSETS
	.align		4
.L_845:
        /*009c*/ 	.byte	0x04, 0x28
        /*009e*/ 	.short	(.L_847 - .L_846)


	//   ....[0]....
.L_846:
        /*00a0*/ 	.word	0x00002ad0


	//   ....[1]....
        /*00a4*/ 	.word	0x00002b20


	//   ....[2]....
        /*00a8*/ 	.word	0x00002b50


	//   ....[3]....
        /*00ac*/ 	.word	0x00002b60


	//   ....[4]....
        /*00b0*/ 	.word	0x00002b90


	//   ....[5]....
        /*00b4*/ 	.word	0x00002bc0


	//   ....[6]....
        /*00b8*/ 	.word	0x00002bd0


	//   ....[7]....
        /*00bc*/ 	.word	0x00002be0


	//   ....[8]....
        /*00c0*/ 	.word	0x00002c00


	//   ....[9]....
        /*00c4*/ 	.word	0x00002c40


	//   ....[10]....
        /*00c8*/ 	.word	0x00002c50


	//   ....[11]....
        /*00cc*/ 	.word	0x00002c60


	//   ....[12]....
        /*00d0*/ 	.word	0x00002c80


	//   ....[13]....
        /*00d4*/ 	.word	0x00002cc0


	//   ....[14]....
        /*00d8*/ 	.word	0x00002cd0


	//   ....[15]....
        /*00dc*/ 	.word	0x00002ce0


	//   ....[16]....
        /*00e0*/ 	.word	0x00002d10


	//   ....[17]....
        /*00e4*/ 	.word	0x00002d60


	//   ....[18]....
        /*00e8*/ 	.word	0x00002d70


	//   ....[19]....
        /*00ec*/ 	.word	0x00002d80


	//----- nvinfo : EIATTR_VRC_CTA_INIT_COUNT
	.align		4
.L_847:
        /*00f0*/ 	.byte	0x02, 0x4a
	.zero		1
	.zero		1


	//----- nvinfo : EIATTR_EXIT_INSTR_OFFSETS
	.align		4
        /*00f4*/ 	.byte	0x04, 0x1c
        /*00f6*/ 	.short	(.L_849 - .L_848)


	//   ....[0]....
.L_848:
        /*00f8*/ 	.word	0x000030a0


	//----- nvinfo : EIATTR_MAX_THREADS
	.align		4
.L_849:
        /*00fc*/ 	.byte	0x04, 0x05
        /*00fe*/ 	.short	(.L_851 - .L_850)
.L_850:
        /*0100*/ 	.word	0x00000080
        /*0104*/ 	.word	0x00000001
        /*0108*/ 	.word	0x00000001


	//----- nvinfo : EIATTR_CRS_STACK_SIZE
	.align		4
.L_851:
        /*010c*/ 	.byte	0x04, 0x1e
        /*010e*/ 	.short	(.L_853 - .L_852)
.L_852:
        /*0110*/ 	.word	0x00000000


	//----- nvinfo : EIATTR_CBANK_PARAM_SIZE
	.align		4
.L_853:
        /*0114*/ 	.byte	0x03, 0x19
        /*0116*/ 	.short	0x0018


	//----- nvinfo : EIATTR_PARAM_CBANK
	.align		4
        /*0118*/ 	.byte	0x04, 0x0a
        /*011a*/ 	.short	(.L_855 - .L_854)
	.align		4
.L_854:
        /*011c*/ 	.word	index@(.nv.constant0._Z30router_gemm_kernel_bf16_outputI13__nv_bfloat16Li128ELi8ELi4ELi256ELi7168EEvPS0_PKT_S4_)
        /*0120*/ 	.short	0x0380
        /*0122*/ 	.short	0x0018


	//----- nvinfo : EIATTR_SW_WAR
	.align		4
.L_855:
        /*0124*/ 	.byte	0x04, 0x36
        /*0126*/ 	.short	(.L_857 - .L_856)
.L_856:
        /*0128*/ 	.word	0x00000008
.L_857:


//--------------------- .nv.info._Z30router_gemm_kernel_bf16_outputI13__nv_bfloat16Li128ELi8ELi3ELi256ELi7168EEvPS0_PKT_S4_ --------------------------
	.section	.nv.info._Z30router_gemm_kernel_bf16_outputI13__nv_bfloat16Li128ELi8ELi3ELi256ELi7168EEvPS0_PKT_S4_,"",@"SHT_CUDA_INFO"
	.sectionflags	@""
	.align	4


	//----- nvinfo : EIATTR_CUDA_API_VERSION
	.align		4
        /*0000*/ 	.byte	0x04, 0x37
        /*0002*/ 	.short	(.L_859 - .L_858)
.L_858:
        /*0004*/ 	.word	0x00000082


	//----- nvinfo : EIATTR_KPARAM_INFO
	.align		4
.L_859:
        /*0008*/ 	.byte	0x04, 0x17
        /*000a*/ 	.short	(.L_861 - .L_860)
.L_860:
        /*000c*/ 	.word	0x00000000
        /*0010*/ 	.short	0x0002
        /*0012*/ 	.short	0x0010
        /*0014*/ 	.byte	0x00, 0xf5, 0x21, 0x00


	//----- nvinfo : EIATTR_KPARAM_INFO
	.align		4
.L_861:
        /*0018*/ 	.byte	0x04, 0x17
        /*001a*/ 	.short	(.L_863 - .L_862)
.L_862:
        /*001c*/ 	.word	0x00000000
        /*0020*/ 	.short	0x0001
        /*0022*/ 	.short	0x0008
        /*0024*/ 	.byte	0x00, 0xf5, 0x21, 0x00


	//----- nvinfo : EIATTR_KPARAM_INFO
	.align		4
.L_863:
        /*0028*/ 	.byte	0x04, 0x17
        /*002a*/ 	.short	(.L_865 - .L_864)
.L_864:
        /*002c*/ 	.word	0x00000000
        /*0030*/ 	.short	0x0000
        /*0032*/ 	.short	0x0000
        /*0034*/ 	.byte	0x00, 0xf5, 0x21, 0x00


	//----- nvinfo : EIATTR_SPARSE_MMA_MASK
	.align		4
.L_865:
        /*0038*/ 	.byte	0x03, 0x50
        /*003a*/ 	.short	0x0000


	//----- nvinfo : EIATTR_MAXREG_COUNT
	.align		4
        /*003c*/ 	.byte	0x03, 0x1b
        /*003e*/ 	.short	0x00ff


	//----- nvinfo : EIATTR_NUM_BARRIERS
	.align		4
        /*0040*/ 	.byte	0x02, 0x4c
        /*0042*/ 	.byte	0x01
	.zero		1


	//----- nvinfo : EIATTR_MERCURY_ISA_VERSION
	.align		4
        /*0044*/ 	.byte	0x03, 0x5f
        /*0046*/ 	.short	0x0101


	//----- nvinfo : EIATTR_COOP_GROUP_MASK_REGIDS
	.align		4
        /*0048*/ 	.byte	0x04, 0x29
        /*004a*/ 	.short	(.L_867 - .L_866)


	//   ....[0]....
.L_866:
        /*004c*/ 	.word	0xffffffff


	//   ....[1]....
        /*0050*/ 	.word	0xffffffff


	//   ....[2]....
        /*0054*/ 	.word	0xffffffff


	//   ....[3]....
        /*0058*/ 	.word	0xffffffff


	//   ....[4]....
        /*005c*/ 	.word	0xffffffff


	//   ....[5]....
        /*0060*/ 	.word	0xffffffff


	//   ....[6]....
        /*0064*/ 	.word	0xffffffff


	//   ....[7]....
        /*0068*/ 	.word	0xffffffff


	//   ....[8]....
        /*006c*/ 	.word	0xffffffff


	//   ....[9]....
        /*0070*/ 	.word	0xffffffff


	//   ....[10]....
        /*0074*/ 	.word	0xffffffff


	//   ....[11]....
        /*0078*/ 	.word	0xffffffff


	//   ....[12]....
        /*007c*/ 	.word	0xffffffff


	//   ....[13]....
        /*0080*/ 	.word	0xffffffff


	//   ....[14]....
        /*0084*/ 	.word	0xffffffff


	//----- nvinfo : EIATTR_COOP_GROUP_INSTR_OFFSETS
	.align		4
.L_867:
        /*0088*/ 	.byte	0x04, 0x28
        /*008a*/ 	.short	(.L_869 - .L_868)


	//   ....[0]....
.L_868:
        /*008c*/ 	.word	0x000021d0


	//   ....[1]....
        /*0090*/ 	.word	0x00002200


	//   ....[2]....
        /*0094*/ 	.word	0x00002220


	//   ....[3]....
        /*0098*/ 	.word	0x00002250


	//   ....[4]....
        /*009c*/ 	.word	0x00002270


	//   ....[5]....
        /*00a0*/ 	.word	0x00002280


	//   ....[6]....
        /*00a4*/ 	.word	0x000022a0


	//   ....[7]....
        /*00a8*/ 	.word	0x000022d0


	//   ....[8]....
        /*00ac*/ 	.word	0x000022e0


	//   ....[9]....
        /*00b0*/ 	.word	0x00002300


	//   ....[10]....
        /*00b4*/ 	.word	0x00002330


	//   ....[11]....
        /*00b8*/ 	.word	0x00002340


	//   ....[12]....
        /*00bc*/ 	.word	0x00002370


	//   ....[13]....
        /*00c0*/ 	.word	0x000023a0


	//   ....[14]....
        /*00c4*/ 	.word	0x000023c0


	//----- nvinfo : EIATTR_VRC_CTA_INIT_COUNT
	.align		4
.L_869:
        /*00c8*/ 	.byte	0x02, 0x4a
	.zero		1
	.zero		1


	//----- nvinfo : EIATTR_EXIT_INSTR_OFFSETS
	.align		4
        /*00cc*/ 	.byte	0x04, 0x1c
        /*00ce*/ 	.short	(.L_871 - .L_870)


	//   ....[0]....
.L_870:
        /*00d0*/ 	.word	0x00002650


	//----- nvinfo : EIATTR_MAX_THREADS
	.align		4
.L_871:
        /*00d4*/ 	.byte	0x04, 0x05
        /*00d6*/ 	.short	(.L_873 - .L_872)
.L_872:
        /*00d8*/ 	.word	0x00000080
        /*00dc*/ 	.word	0x00000001
        /*00e0*/ 	.word	0x00000001


	//----- nvinfo : EIATTR_CRS_STACK_SIZE
	.align		4
.L_873:
        /*00e4*/ 	.byte	0x04, 0x1e
        /*00e6*/ 	.short	(.L_875 - .L_874)
.L_874:
        /*00e8*/ 	.word	0x00000000


	//----- nvinfo : EIATTR_CBANK_PARAM_SIZE
	.align		4
.L_875:
        /*00ec*/ 	.byte	0x03, 0x19
        /*00ee*/ 	.short	0x0018


	//----- nvinfo : EIATTR_PARAM_CBANK
	.align		4
        /*00f0*/ 	.byte	0x04, 0x0a
        /*00f2*/ 	.short	(.L_877 - .L_876)
	.align		4
.L_876:
        /*00f4*/ 	.word	index@(.nv.constant0._Z30router_gemm_kernel_bf16_outputI13__nv_bfloat16Li128ELi8ELi3ELi256ELi7168EEvPS0_PKT_S4_)
        /*00f8*/ 	.short	0x0380
        /*00fa*/ 	.short	0x0018


	//----- nvinfo : EIATTR_SW_WAR
	.align		4
.L_877:
        /*00fc*/ 	.byte	0x04, 0x36
        /*00fe*/ 	.short	(.L_879 - .L_878)
.L_878:
        /*0100*/ 	.word	0x00000008
.L_879:


//--------------------- .nv.info._Z30router_gemm_kernel_bf16_outputI13__nv_bfloat16Li128ELi8ELi2ELi256ELi7168EEvPS0_PKT_S4_ --------------------------
	.section	.nv.info._Z30router_gemm_kernel_bf16_outputI13__nv_bfloat16Li128ELi8ELi2ELi256ELi7168EEvPS0_PKT_S4_,"",@"SHT_CUDA_INFO"
	.sectionflags	@""
	.align	4


	//----- nvinfo : EIATTR_CUDA_API_VERSION
	.align		4
        /*0000*/ 	.byte	0x04, 0x37
        /*0002*/ 	.short	(.L_881 - .L_880)
.L_880:
        /*0004*/ 	.word	0x00000082


	//----- nvinfo : EIATTR_KPARAM_INFO
	.align		4
.L_881:
        /*0008*/ 	.byte	0x04, 0x17
        /*000a*/ 	.short	(.L_883 - .L_882)
.L_882:
        /*000c*/ 	.word	0x00000000
        /*0010*/ 	.short	0x0002
        /*0012*/ 	.short	0x0010
        /*0014*/ 	.byte	0x00, 0xf5, 0x21, 0x00


	//----- nvinfo : EIATTR_KPARAM_INFO
	.align		4
.L_883:
        /*0018*/ 	.byte	0x04, 0x17
        /*001a*/ 	.short	(.L_885 - .L_884)
.L_884:
        /*001c*/ 	.word	0x00000000
        /*0020*/ 	.short	0x0001
        /*0022*/ 	.short	0x0008
        /*0024*/ 	.byte	0x00, 0xf5, 0x21, 0x00


	//----- nvinfo : EIATTR_KPARAM_INFO
	.align		4
.L_885:
        /*0028*/ 	.byte	0x04, 0x17
        /*002a*/ 	.short	(.L_887 - .L_886)
.L_886:
        /*002c*/ 	.word	0x00000000
        /*0030*/ 	.short	0x0000
        /*0032*/ 	.short	0x0000
        /*0034*/ 	.byte	0x00, 0xf5, 0x21, 0x00


	//----- nvinfo : EIATTR_SPARSE_MMA_MASK
	.align		4
.L_887:
        /*0038*/ 	.byte	0x03, 0x50
        /*003a*/ 	.short	0x0000


	//----- nvinfo : EIATTR_MAXREG_COUNT
	.align		4
        /*003c*/ 	.byte	0x03, 0x1b
        /*003e*/ 	.short	0x00ff


	//----- nvinfo : EIATTR_NUM_BARRIERS
	.align		4
        /*0040*/ 	.byte	0x02, 0x4c
        /*0042*/ 	.byte	0x01
	.zero		1


	//----- nvinfo : EIATTR_MERCURY_ISA_VERSION
	.align		4
        /*0044*/ 	.byte	0x03, 0x5f
        /*0046*/ 	.short	0x0101


	//----- nvinfo : EIATTR_COOP_GROUP_MASK_REGIDS
	.align		4
        /*0048*/ 	.byte	0x04, 0x29
        /*004a*/ 	.short	(.L_889 - .L_888)


	//   ....[0]....
.L_888:
        /*004c*/ 	.word	0xffffffff


	//   ....[1]....
        /*0050*/ 	.word	0xffffffff


	//   ....[2]....
        /*0054*/ 	.word	0xffffffff


	//   ....[3]....
        /*0058*/ 	.word	0xffffffff


	//   ....[4]....
        /*005c*/ 	.word	0xffffffff


	//   ....[5]....
        /*0060*/ 	.word	0xffffffff


	//   ....[6]....
        /*0064*/ 	.word	0xffffffff


	//   ....[7]....
        /*0068*/ 	.word	0xffffffff


	//   ....[8]....
        /*006c*/ 	.word	0xffffffff


	//   ....[9]....
        /*0070*/ 	.word	0xffffffff


	//----- nvinfo : EIATTR_COOP_GROUP_INSTR_OFFSETS
	.align		4
.L_889:
        /*0074*/ 	.byte	0x04, 0x28
        /*0076*/ 	.short	(.L_891 - .L_890)


	//   ....[0]....
.L_890:
        /*0078*/ 	.word	0x000018d0


	//   ....[1]....
        /*007c*/ 	.word	0x000018e0


	//   ....[2]....
        /*0080*/ 	.word	0x00001910


	//   ....[3]....
        /*0084*/ 	.word	0x00001920


	//   ....[4]....
        /*0088*/ 	.word	0x00001950


	//   ....[5]....
        /*008c*/ 	.word	0x00001960


	//   ....[6]....
        /*0090*/ 	.word	0x00001980


	//   ....[7]....
        /*0094*/ 	.word	0x000019a0


	//   ....[8]....
        /*0098*/ 	.word	0x000019d0


	//   ....[9]....
        /*009c*/ 	.word	0x00001a00


	//----- nvinfo : EIATTR_VRC_CTA_INIT_COUNT
	.align		4
.L_891:
        /*00a0*/ 	.byte	0x02, 0x4a
	.zero		1
	.zero		1


	//----- nvinfo : EIATTR_EXIT_INSTR_OFFSETS
	.align		4
        /*00a4*/ 	.byte	0x04, 0x1c
        /*00a6*/ 	.short	(.L_893 - .L_892)


	//   ....[0]....
.L_892:
        /*00a8*/ 	.word	0x00001c00


	//----- nvinfo : EIATTR_MAX_THREADS
	.align		4
.L_893:
        /*00ac*/ 	.byte	0x04, 0x05
        /*00ae*/ 	.short	(.L_895 - .L_894)
.L_894:
        /*00b0*/ 	.word	0x00000080
        /*00b4*/ 	.word	0x00000001
        /*00b8*/ 	.word	0x00000001


	//----- nvinfo : EIATTR_CRS_STACK_SIZE
	.align		4
.L_895:
        /*00bc*/ 	.byte	0x04, 0x1e
        /*00be*/ 	.short	(.L_897 - .L_896)
.L_896:
        /*00c0*/ 	.word	0x00000000


	//----- nvinfo : EIATTR_CBANK_PARAM_SIZE
	.align		4
.L_897:
        /*00c4*/ 	.byte	0x03, 0x19
        /*00c6*/ 	.short	0x0018


	//----- nvinfo : EIATTR_PARAM_CBANK
	.align		4
        /*00c8*/ 	.byte	0x04, 0x0a
        /*00ca*/ 	.short	(.L_899 - .L_898)
	.align		4
.L_898:
        /*00cc*/ 	.word	index@(.nv.constant0._Z30router_gemm_kernel_bf16_outputI13__nv_bfloat16Li128ELi8ELi2ELi256ELi7168EEvPS0_PKT_S4_)
        /*00d0*/ 	.short	0x0380
        /*00d2*/ 	.short	0x0018


	//----- nvinfo : EIATTR_SW_WAR
	.align		4
.L_899:
        /*00d4*/ 	.byte	0x04, 0x36
        /*00d6*/ 	.short	(.L_901 - .L_900)
.L_900:
        /*00d8*/ 	.word	0x00000008
.L_901:


//--------------------- .nv.info._Z30router_gemm_kernel_bf16_outputI13__nv_bfloat16Li128ELi8ELi1ELi256ELi7168EEvPS0_PKT_S4_ --------------------------
	.section	.nv.info._Z30router_gemm_kernel_bf16_outputI13__nv_bfloat16Li128ELi8ELi1ELi256ELi7168EEvPS0_PKT_S4_,"",@"SHT_CUDA_INFO"
	.sectionflags	@""
	.align	4


	//----- nvinfo : EIATTR_CUDA_API_VERSION
	.align		4
        /*0000*/ 	.byte	0x04, 0x37
        /*0002*/ 	.short	(.L_903 - .L_902)
.L_902:
        /*0004*/ 	.word	0x00000082


	//----- nvinfo : EIATTR_KPARAM_INFO
	.align		4
.L_903:
        /*0008*/ 	.byte	0x04, 0x17
        /*000a*/ 	.short	(.L_905 - .L_904)
.L_904:
        /*000c*/ 	.word	0x00000000
        /*0010*/ 	.short	0x0002
        /*0012*/ 	.short	0x0010
        /*0014*/ 	.byte	0x00, 0xf5, 0x21, 0x00


	//----- nvinfo : EIATTR_KPARAM_INFO
	.align		4
.L_905:
        /*0018*/ 	.byte	0x04, 0x17
        /*001a*/ 	.short	(.L_907 - .L_906)
.L_906:
        /*001c*/ 	.word	0x00000000
        /*0020*/ 	.short	0x0001
        /*0022*/ 	.short	0x0008
        /*0024*/ 	.byte	0x00, 0xf5, 0x21, 0x00


	//----- nvinfo : EIATTR_KPARAM_INFO
	.align		4
.L_907:
        /*0028*/ 	.byte	0x04, 0x17
        /*002a*/ 	.short	(.L_909 - .L_908)
.L_908:
        /*002c*/ 	.word	0x00000000
        /*0030*/ 	.short	0x0000
        /*0032*/ 	.short	0x0000
        /*0034*/ 	.byte	0x00, 0xf5, 0x21, 0x00


	//----- nvinfo : EIATTR_SPARSE_MMA_MASK
	.align		4
.L_909:
        /*0038*/ 	.byte	0x03, 0x50
        /*003a*/ 	.short	0x0000


	//----- nvinfo : EIATTR_MAXREG_COUNT
	.align		4
        /*003c*/ 	.byte	0x03, 0x1b
        /*003e*/ 	.short	0x00ff


	//----- nvinfo : EIATTR_NUM_BARRIERS
	.align		4
        /*0040*/ 	.byte	0x02, 0x4c
        /*0042*/ 	.byte	0x01
	.zero		1


	//----- nvinfo : EIATTR_MERCURY_ISA_VERSION
	.align		4
        /*0044*/ 	.byte	0x03, 0x5f
        /*0046*/ 	.short	0x0101


	//----- nvinfo : EIATTR_COOP_GROUP_MASK_REGIDS
	.align		4
        /*0048*/ 	.byte	0x04, 0x29
        /*004a*/ 	.short	(.L_911 - .L_910)


	//   ....[0]....
.L_910:
        /*004c*/ 	.word	0xffffffff


	//   ....[1]....
        /*0050*/ 	.word	0xffffffff


	//   ....[2]....
        /*0054*/ 	.word	0xffffffff


	//   ....[3]....
        /*0058*/ 	.word	0xffffffff


	//   ....[4]....
        /*005c*/ 	.word	0xffffffff


	//----- nvinfo : EIATTR_COOP_GROUP_INSTR_OFFSETS
	.align		4
.L_911:
        /*0060*/ 	.byte	0x04, 0x28
        /*0062*/ 	.short	(.L_913 - .L_912)


	//   ....[0]....
.L_912:
        /*0064*/ 	.word	0x00000fa0


	//   ....[1]....
        /*0068*/ 	.word	0x00000fc0


	//   ....[2]....
        /*006c*/ 	.word	0x00000fe0


	//   ....[3]....
        /*0070*/ 	.word	0x00001010


	//   ....[4]....
        /*0074*/ 	.word	0x00001040


	//----- nvinfo : EIATTR_VRC_CTA_INIT_COUNT
	.align		4
.L_913:
        /*0078*/ 	.byte	0x02, 0x4a
	.zero		1
	.zero		1


	//----- nvinfo : EIATTR_EXIT_INSTR_OFFSETS
	.align		4
        /*007c*/ 	.byte	0x04, 0x1c
        /*007e*/ 	.short	(.L_915 - .L_914)


	//   ....[0]....
.L_914:
        /*0080*/ 	.word	0x000011c0


	//----- nvinfo : EIATTR_MAX_THREADS
	.align		4
.L_915:
        /*0084*/ 	.byte	0x04, 0x05
        /*0086*/ 	.short	(.L_917 - .L_916)
.L_916:
        /*0088*/ 	.word	0x00000080
        /*008c*/ 	.word	0x00000001
        /*0090*/ 	.word	0x00000001


	//----- nvinfo : EIATTR_CRS_STACK_SIZE
	.align		4
.L_917:
        /*0094*/ 	.byte	0x04, 0x1e
        /*0096*/ 	.short	(.L_919 - .L_918)
.L_918:
        /*0098*/ 	.word	0x00000000


	//----- nvinfo : EIATTR_CBANK_PARAM_SIZE
	.align		4
.L_919:
        /*009c*/ 	.byte	0x03, 0x19
        /*009e*/ 	.short	0x0018


	//----- nvinfo : EIATTR_PARAM_CBANK
	.align		4
        /*00a0*/ 	.byte	0x04, 0x0a
        /*00a2*/ 	.short	(.L_921 - .L_920)
	.align		4
.L_920:
        /*00a4*/ 	.word	index@(.nv.constant0._Z30router_gemm_kernel_bf16_outputI13__nv_bfloat16Li128ELi8ELi1ELi256ELi7168EEvPS0_PKT_S4_)
        /*00a8*/ 	.short	0x0380
        /*00aa*/ 	.short	0x0018


	//----- nvinfo : EIATTR_SW_WAR
	.align		4
.L_921:
        /*00ac*/ 	.byte	0x04, 0x36
        /*00ae*/ 	.short	(.L_923 - .L_922)
.L_922:
        /*00b0*/ 	.word	0x00000008
.L_923:


//--------------------- .nv.callgraph             --------------------------
	.section	.nv.callgraph,"",@"SHT_CUDA_CALLGRAPH"
	.align	4
	.sectionentsize	8
	.align		4
        /*0000*/ 	.word	0x00000000
	.align		4
        /*0004*/ 	.word	0xffffffff
	.align		4
        /*0008*/ 	.word	0x00000000
	.align		4
        /*000c*/ 	.word	0xfffffffe
	.align		4
        /*0010*/ 	.word	0x00000000
	.align		4
        /*0014*/ 	.word	0xfffffffd
	.align		4
        /*0018*/ 	.word	0x00000000
	.align		4
        /*001c*/ 	.word	0xfffffffc


//--------------------- .nv.constant4             --------------------------
	.section	.nv.constant4,"a",@progbits
	.align	8
	.align		8
.nv.constant4:
        /*0000*/ 	.dword	_ZN64_INTERNAL_f6dee865_28_dsv3_router_gemm_bf16_out_cu_edcd882f_34824cuda3std3__45__cpo5beginE
	.align		8
        /*0008*/ 	.dword	_ZN64_INTERNAL_f6dee865_28_dsv3_router_gemm_bf16_out_cu_edcd882f_34824cuda3std3__45__cpo3endE
	.align		8
        /*0010*/ 	.dword	_ZN64_INTERNAL_f6dee865_28_dsv3_router_gemm_bf16_out_cu_edcd882f_34824cuda3std3__45__cpo6cbeginE
	.align		8
        /*0018*/ 	.dword	_ZN64_INTERNAL_f6dee865_28_dsv3_router_gemm_bf16_out_cu_edcd882f_34824cuda3std3__45__cpo4cendE
	.align		8
        /*0020*/ 	.dword	_ZN64_INTERNAL_f6dee865_28_dsv3_router_gemm_bf16_out_cu_edcd882f_34824cuda3std3__45__cpo6rbeginE
	.align		8
        /*0028*/ 	.dword	_ZN64_INTERNAL_f6dee865_28_dsv3_router_gemm_bf16_out_cu_edcd882f_34824cuda3std3__45__cpo4rendE
	.align		8
        /*0030*/ 	.dword	_ZN64_INTERNAL_f6dee865_28_dsv3_router_gemm_bf16_out_cu_edcd882f_34824cuda3std3__45__cpo7crbeginE
	.align		8
        /*0038*/ 	.dword	_ZN64_INTERNAL_f6dee865_28_dsv3_router_gemm_bf16_out_cu_edcd882f_34824cuda3std3__45__cpo5crendE
	.align		8
        /*0040*/ 	.dword	_ZN64_INTERNAL_f6dee865_28_dsv3_router_gemm_bf16_out_cu_edcd882f_34824cuda3std3__466_GLOBAL__N__f6dee865_28_dsv3_router_gemm_bf16_out_cu_edcd882f_34826ignoreE
	.align		8
        /*0048*/ 	.dword	_ZN64_INTERNAL_f6dee865_28_dsv3_router_gemm_bf16_out_cu_edcd882f_34824cuda3std3__419piecewise_constructE
	.align		8
        /*0050*/ 	.dword	_ZN64_INTERNAL_f6dee865_28_dsv3_router_gemm_bf16_out_cu_edcd882f_34824cuda3std3__48in_placeE
	.align		8
        /*0058*/ 	.dword	_ZN64_INTERNAL_f6dee865_28_dsv3_router_gemm_bf16_out_cu_edcd882f_34824cuda3std3__420unreachable_sentinelE
	.align		8
        /*0060*/ 	.dword	_ZN64_INTERNAL_f6dee865_28_dsv3_router_gemm_bf16_out_cu_edcd882f_34824cuda3std6ranges3__45__cpo4swapE
	.align		8
        /*0068*/ 	.dword	_ZN64_INTERNAL_f6dee865_28_dsv3_router_gemm_bf16_out_cu_edcd882f_34824cuda3std6ranges3__45__cpo9iter_moveE
	.align		8
        /*0070*/ 	.dword	_ZN64_INTERNAL_f6dee865_28_dsv3_router_gemm_bf16_out_cu_edcd882f_34824cuda3std6ranges3__45__cpo5beginE
	.align		8
        /*0078*/ 	.dword	_ZN64_INTERNAL_f6dee865_28_dsv3_router_gemm_bf16_out_cu_edcd882f_34824cuda3std6ranges3__45__cpo3endE
	.align		8
        /*0080*/ 	.dword	_ZN64_INTERNAL_f6dee865_28_dsv3_router_gemm_bf16_out_cu_edcd882f_34824cuda3std6ranges3__45__cpo6cbeginE
	.align		8
        /*0088*/ 	.dword	_ZN64_INTERNAL_f6dee865_28_dsv3_router_gemm_bf16_out_cu_edcd882f_34824cuda3std6ranges3__45__cpo4cendE
	.align		8
        /*0090*/ 	.dword	_ZN64_INTERNAL_f6dee865_28_dsv3_router_gemm_bf16_out_cu_edcd882f_34824cuda3std6ranges3__45__cpo7advanceE
	.align		8
        /*0098*/ 	.dword	_ZN64_INTERNAL_f6dee865_28_dsv3_router_gemm_bf16_out_cu_edcd882f_34824cuda3std6ranges3__45__cpo9iter_swapE
	.align		8
        /*00a0*/ 	.dword	_ZN64_INTERNAL_f6dee865_28_dsv3_router_gemm_bf16_out_cu_edcd882f_34824cuda3std6ranges3__45__cpo4nextE
	.align		8
        /*00a8*/ 	.dword	_ZN64_INTERNAL_f6dee865_28_dsv3_router_gemm_bf16_out_cu_edcd882f_34824cuda3std6ranges3__45__cpo4prevE
	.align		8
        /*00b0*/ 	.dword	_ZN64_INTERNAL_f6dee865_28_dsv3_router_gemm_bf16_out_cu_edcd882f_34824cuda3std6ranges3__45__cpo4dataE
	.align		8
        /*00b8*/ 	.dword	_ZN64_INTERNAL_f6dee865_28_dsv3_router_gemm_bf16_out_cu_edcd882f_34824cuda3std6ranges3__45__cpo5cdataE
	.align		8
        /*00c0*/ 	.dword	_ZN64_INTERNAL_f6dee865_28_dsv3_router_gemm_bf16_out_cu_edcd882f_34824cuda3std6ranges3__45__cpo4sizeE
	.align		8
        /*00c8*/ 	.dword	_ZN64_INTERNAL_f6dee865_28_dsv3_router_gemm_bf16_out_cu_edcd882f_34824cuda3std6ranges3__45__cpo5ssizeE
	.align		8
        /*00d0*/ 	.dword	_ZN64_INTERNAL_f6dee865_28_dsv3_router_gemm_bf16_out_cu_edcd882f_34824cuda3std6ranges3__45__cpo8distanceE
	.align		8
        /*00d8*/ 	.dword	_ZN64_INTERNAL_f6dee865_28_dsv3_router_gemm_bf16_out_cu_edcd882f_34826thrust24THRUST_300001_SM_1030_NS6system6detail10sequential3seqE


//--------------------- .text._Z30router_gemm_kernel_bf16_outputI13__nv_bfloat16Li128ELi8ELi16ELi384ELi7168EEvPS0_PKT_S4_ --------------------------
	.section	.text._Z30router_gemm_kernel_bf16_outputI13__nv_bfloat16Li128ELi8ELi16ELi384ELi7168EEvPS0_PKT_S4_,"ax",@progbits
	.align	128
        .global         _Z30router_gemm_kernel_bf16_outputI13__nv_bfloat16Li128ELi8ELi16ELi384ELi7168EEvPS0_PKT_S4_
        .type           _Z30router_gemm_kernel_bf16_outputI13__nv_bfloat16Li128ELi8ELi16ELi384ELi7168EEvPS0_PKT_S4_,@function
        .size           _Z30router_gemm_kernel_bf16_outputI13__nv_bfloat16Li128ELi8ELi16ELi384ELi7168EEvPS0_PKT_S4_,(.L_x_112 - _Z30router_gemm_kernel_bf16_outputI13__nv_bfloat16Li128ELi8ELi16ELi384ELi7168EEvPS0_PKT_S4_)
        .other          _Z30router_gemm_kernel_bf16_outputI13__nv_bfloat16Li128ELi8ELi16ELi384ELi7168EEvPS0_PKT_S4_,@"STO_CUDA_ENTRY STV_DEFAULT"
_Z30router_gemm_kernel_bf16_outputI13__nv_bfloat16Li128ELi8ELi16ELi384ELi7168EEvPS0_PKT_S4_:
.text._Z30router_gemm_kernel_bf16_outputI13__nv_bfloat16Li128ELi8ELi16ELi384ELi7168EEvPS0_PKT_S4_:
[----:B------:R-:W0:Y:S01]  /*0000*/  LDC R1, c[0x0][0x37c] ;  /* 0x0000df00ff017b82 */ /* 0x000e220000000800 */
[----:B------:R-:W1:Y:S07]  /*0010*/  S2R R86, SR_TID.X ;  /* 0x0000000000567919 */ /* 0x000e6e0000002100 */
[----:B------:R-:W2:Y:S01]  /*0020*/  LDC.64 R2, c[0x0][0x388] ;  /* 0x0000e200ff027b82 */ /* 0x000ea20000000a00 */
[----:B0-----:R-:W-:Y:S01]  /*0030*/  IADD3 R1, PT, PT, R1, -0x20, RZ ;  /* 0xffffffe001017810 */ /* 0x001fe20007ffe0ff */
[----:B------:R-:W-:Y:S01]  /*0040*/  HFMA2 R76, -RZ, RZ, 0, 0 ;  /* 0x00000000ff4c7431 */ /* 0x000fe200000001ff */
[----:B------:R-:W0:Y:S01]  /*0050*/  S2R R80, SR_CTAID.X ;  /* 0x0000000000507919 */ /* 0x000e220000002500 */
[----:B------:R-:W-:Y:S01]  /*0060*/  HFMA2 R87, -RZ, RZ, 0, 0 ;  /* 0x00000000ff577431 */ /* 0x000fe200000001ff */
[----:B------:R-:W-:-:S02]  /*0070*/  MOV R77, R1 ;  /* 0x00000001004d7202 */ /* 0x000fc40000000f00 */
[----:B------:R-:W-:Y:S02]  /*0080*/  CS2R R6, SRZ ;  /* 0x0000000000067805 */ /* 0x000fe4000001ff00 */
[----:B------:R-:W-:Y:S02]  /*0090*/  CS2R R4, SRZ ;  /* 0x0000000000047805 */ /* 0x000fe4000001ff00 */
[----:B------:R-:W-:Y:S02]  /*00a0*/  MOV R0, RZ ;  /* 0x000000ff00007202 */ /* 0x000fe40000000f00 */
[----:B------:R-:W-:Y:S02]  /*00b0*/  CS2R R88, SRZ ;  /* 0x0000000000587805 */ /* 0x000fe4000001ff00 */
[----:B------:R-:W-:Y:S02]  /*00c0*/  CS2R R84, SRZ ;  /* 0x0000000000547805 */ /* 0x000fe4000001ff00 */
[----:B------:R-:W-:-:S02]  /*00d0*/  CS2R R82, SRZ ;  /* 0x0000000000527805 */ /* 0x000fc4000001ff00 */
[----:B------:R-:W-:Y:S02]  /*00e0*/  MOV R81, RZ ;  /* 0x000000ff00517202 */ /* 0x000fe40000000f00 */
[----:B------:R-:W-:Y:S01]  /*00f0*/  CS2R R90, SRZ ;  /* 0x00000000005a7805 */ /* 0x000fe2000001ff00 */
[----:B------:R-:W3:Y:S01]  /*0100*/  LDCU.64 UR6, c[0x0][0x358] ;  /* 0x00006b00ff0677ac */ /* 0x000ee20008000a00 */
[----:B------:R-:W4:Y:S01]  /*0110*/  LDCU.64 UR8, c[0x0][0x390] ;  /* 0x00007200ff0877ac */ /* 0x000f220008000a00 */
[----:B------:R-:W-:Y:S01]  /*0120*/  UMOV UR4, URZ ;  /* 0x000000ff00047c82 */ /* 0x000fe20008000000 */
[----:B-1----:R-:W-:-:S04]  /*0130*/  SHF.L.U32 R8, R86, 0x3, RZ ;  /* 0x0000000356087819 */ /* 0x002fc800000006ff */
[C---:B------:R-:W-:Y:S02]  /*0140*/  LOP3.LUT R10, R8.reuse, 0x800, RZ, 0xfc, !PT ;  /* 0x00000800080a7812 */ /* 0x040fe400078efcff */
[C---:B------:R-:W-:Y:S02]  /*0150*/  LOP3.LUT R11, R8.reuse, 0xc00, RZ, 0xfc, !PT ;  /* 0x00000c00080b7812 */ /* 0x040fe400078efcff */
[C---:B------:R-:W-:Y:S02]  /*0160*/  LOP3.LUT R12, R8.reuse, 0x1000, RZ, 0xfc, !PT ;  /* 0x00001000080c7812 */ /* 0x040fe400078efcff */
[C---:B------:R-:W-:Y:S01]  /*0170*/  LOP3.LUT R13, R8.reuse, 0x1400, RZ, 0xfc, !PT ;  /* 0x00001400080d7812 */ /* 0x040fe200078efcff */
[----:B------:R1:W-:Y:S01]  /*0180*/  STL.64 [R1+0x8], R10 ;  /* 0x0000080a01007387 */ /* 0x0003e20000100a00 */
[C---:B------:R-:W-:Y:S02]  /*0190*/  LOP3.LUT R9, R8.reuse, 0x400, RZ, 0xfc, !PT ;  /* 0x0000040008097812 */ /* 0x040fe400078efcff */
[----:B------:R-:W-:Y:S01]  /*01a0*/  LOP3.LUT R14, R8, 0x1800, RZ, 0xfc, !PT ;  /* 0x00001800080e7812 */ /* 0x000fe200078efcff */
[----:B------:R1:W-:Y:S04]  /*01b0*/  STL.64 [R1+0x10], R12 ;  /* 0x0000100c01007387 */ /* 0x0003e80000100a00 */
[----:B------:R1:W-:Y:S04]  /*01c0*/  STL.64 [R1], R8 ;  /* 0x0000000801007387 */ /* 0x0003e80000100a00 */
[----:B------:R1:W-:Y:S01]  /*01d0*/  STL [R1+0x18], R14 ;  /* 0x0000180e01007387 */ /* 0x0003e20000100800 */
[----:B0-234-:R-:W-:Y:S01]  /*01e0*/  ACQBULK ;  /* 0x000000000000782e */ /* 0x01dfe20000000000 */
.L_x_0:
[----:B------:R-:W2:Y:S01]  /*01f0*/  LDL R79, [R77] ;  /* 0x000000004d4f7983 */ /* 0x000ea20000100800 */
[----:B-1----:R-:W-:-:S05]  /*0200*/  IMAD R8, R80, 0x1c00, RZ ;  /* 0x00001c0050087824 */ /* 0x002fca00078e02ff */
[----:B--2---:R-:W-:-:S04]  /*0210*/  IADD3 R8, P0, PT, R8, R79, RZ ;  /* 0x0000004f08087210 */ /* 0x004fc80007f1e0ff */
[C---:B------:R-:W-:Y:S01]  /*0220*/  LEA.HI.X.SX32 R9, R79.reuse, RZ, 0x1, P0 ;  /* 0x000000ff4f097211 */ /* 0x040fe200000f0eff */
[----:B------:R-:W-:Y:S01]  /*0230*/  IMAD.WIDE R78, R79, 0x2, R2 ;  /* 0x000000024f4e7825 */ /* 0x000fe200078e0202 */
[----:B------:R-:W-:-:S04]  /*0240*/  LEA R12, P0, R8, UR8, 0x1 ;  /* 0x00000008080c7c11 */ /* 0x000fc8000f8008ff */
[----:B------:R-:W-:Y:S01]  /*0250*/  LEA.HI.X R13, R8, UR9, R9, 0x1, P0 ;  /* 0x00000009080d7c11 */ /* 0x000fe200080f0c09 */
[----:B------:R-:W2:Y:S04]  /*0260*/  LDG.E.128 R16, desc[UR6][R78.64+0x3800] ;  /* 0x003800064e107981 */ /* 0x000ea8000c1e1d00 */
[----:B------:R-:W3:Y:S04]  /*0270*/  LDG.E.128 R8, desc[UR6][R78.64] ;  /* 0x000000064e087981 */ /* 0x000ee8000c1e1d00 */
[----:B------:R-:W4:Y:S04]  /*0280*/  LDG.E.128 R12, desc[UR6][R12.64] ;  /* 0x000000060c0c7981 */ /* 0x000f28000c1e1d00 */
[----:B------:R-:W5:Y:S04]  /*0290*/  LDG.E.128 R20, desc[UR6][R78.64+0x7000] ;  /* 0x007000064e147981 */ /* 0x000f68000c1e1d00 */
        /* <DEDUP_REMOVED lines=12> */
[----:B------:R0:W5:Y:S01]  /*0360*/  LDG.E.128 R72, desc[UR6][R78.64+0x34800] ;  /* 0x034800064e487981 */ /* 0x000162000c1e1d00 */
[----:B---3--:R-:W-:-:S02]  /*0370*/  SHF.L.U32 R93, R8, 0x10, RZ ;  /* 0x00000010085d7819 */ /* 0x008fc400000006ff */
[----:B----4-:R-:W-:Y:S02]  /*0380*/  SHF.L.U32 R92, R12, 0x10, RZ ;  /* 0x000000100c5c7819 */ /* 0x010fe400000006ff */
[----:B------:R-:W-:-:S04]  /*0390*/  PRMT R12, R8, 0x7632, R12 ;  /* 0x00007632080c7816 */ /* 0x000fc8000000000c */
[----:B------:R-:W-:Y:S01]  /*03a0*/  PRMT R8, R12, 0x7632, R8 ;  /* 0x000076320c087816 */ /* 0x000fe20000000008 */
[----:B------:R-:W-:Y:S01]  /*03b0*/  FFMA.FTZ R93, R92, R93, R76 ;  /* 0x0000005d5c5d7223 */ /* 0x000fe2000001004c */
[----:B0-----:R-:W-:Y:S02]  /*03c0*/  SHF.L.U32 R78, R12, 0x10, RZ ;  /* 0x000000100c4e7819 */ /* 0x001fe400000006ff */
[----:B------:R-:W-:Y:S02]  /*03d0*/  SHF.L.U32 R8, R8, 0x10, RZ ;  /* 0x0000001008087819 */ /* 0x000fe400000006ff */
[C---:B------:R-:W-:Y:S02]  /*03e0*/  PRMT R12, R9.reuse, 0x7632, R12 ;  /* 0x00007632090c7816 */ /* 0x040fe4000000000c */
[----:B------:R-:W-:Y:S02]  /*03f0*/  SHF.L.U32 R76, R9, 0x10, RZ ;  /* 0x00000010094c7819 */ /* 0x000fe400000006ff */
[C---:B------:R-:W-:Y:S01]  /*0400*/  PRMT R9, R13.reuse, 0x7632, R9 ;  /* 0x000076320d097816 */ /* 0x040fe20000000009 */
[----:B------:R-:W-:Y:S01]  /*0410*/  FFMA.FTZ R78, R8, R78, R93 ;  /* 0x0000004e084e7223 */ /* 0x000fe2000001005d */
[----:B------:R-:W-:-:S02]  /*0420*/  SHF.L.U32 R13, R13, 0x10, RZ ;  /* 0x000000100d0d7819 */ /* 0x000fc400000006ff */
[----:B------:R-:W-:Y:S02]  /*0430*/  SHF.L.U32 R12, R12, 0x10, RZ ;  /* 0x000000100c0c7819 */ /* 0x000fe400000006ff */
[----:B------:R-:W-:Y:S01]  /*0440*/  SHF.L.U32 R9, R9, 0x10, RZ ;  /* 0x0000001009097819 */ /* 0x000fe200000006ff */
[----:B------:R-:W-:Y:S01]  /*0450*/  FFMA.FTZ R76, R13, R76, R78 ;  /* 0x0000004c0d4c7223 */ /* 0x000fe2000001004e */
[C---:B--2---:R-:W-:Y:S02]  /*0460*/  SHF.L.U32 R78, R16.reuse, 0x10, RZ ;  /* 0x00000010104e7819 */ /* 0x044fe400000006ff */
[----:B------:R-:W-:Y:S01]  /*0470*/  PRMT R16, R16, 0x7632, R16 ;  /* 0x0000763210107816 */ /* 0x000fe20000000010 */
[----:B------:R-:W-:Y:S01]  /*0480*/  FFMA.FTZ R79, R9, R12, R76 ;  /* 0x0000000c094f7223 */ /* 0x000fe2000001004c */
[----:B------:R-:W-:Y:S01]  /*0490*/  SHF.L.U32 R76, R10, 0x10, RZ ;  /* 0x000000100a4c7819 */ /* 0x000fe200000006ff */
[----:B------:R-:W-:Y:S01]  /*04a0*/  FFMA.FTZ R7, R92, R78, R7 ;  /* 0x0000004e5c077223 */ /* 0x000fe20000010007 */
[----:B------:R-:W-:-:S02]  /*04b0*/  SHF.L.U32 R12, R14, 0x10, RZ ;  /* 0x000000100e0c7819 */ /* 0x000fc400000006ff */
[----:B------:R-:W-:Y:S02]  /*04c0*/  SHF.L.U32 R16, R16, 0x10, RZ ;  /* 0x0000001010107819 */ /* 0x000fe400000006ff */
[----:B------:R-:W-:Y:S01]  /*04d0*/  PRMT R10, R15, 0x7632, R10 ;  /* 0x000076320f0a7816 */ /* 0x000fe2000000000a */
[----:B------:R-:W-:Y:S01]  /*04e0*/  FFMA.FTZ R76, R12, R76, R79 ;  /* 0x0000004c0c4c7223 */ /* 0x000fe2000001004f */
[----:B------:R-:W-:Y:S01]  /*04f0*/  PRMT R14, R14, 0x7632, R14 ;  /* 0x000076320e0e7816 */ /* 0x000fe2000000000e */
[--C-:B------:R-:W-:Y:S01]  /*0500*/  FFMA.FTZ R16, R8, R16, R7.reuse ;  /* 0x0000001008107223 */ /* 0x100fe20000010007 */
[----:B------:R-:W-:Y:S02]  /*0510*/  PRMT R78, R10, 0x7632, R78 ;  /* 0x000076320a4e7816 */ /* 0x000fe4000000004e */
[C---:B------:R-:W-:Y:S02]  /*0520*/  PRMT R7, R17.reuse, 0x7632, R7 ;  /* 0x0000763211077816 */ /* 0x040fe40000000007 */
[----:B------:R-:W-:-:S02]  /*0530*/  SHF.L.U32 R79, R17, 0x10, RZ ;  /* 0x00000010114f7819 */ /* 0x000fc400000006ff */
[----:B------:R-:W-:Y:S02]  /*0540*/  SHF.L.U32 R78, R78, 0x10, RZ ;  /* 0x000000104e4e7819 */ /* 0x000fe400000006ff */
[----:B------:R-:W-:Y:S01]  /*0550*/  SHF.L.U32 R17, R14, 0x10, RZ ;  /* 0x000000100e117819 */ /* 0x000fe200000006ff */
[----:B------:R-:W-:Y:S01]  /*0560*/  FFMA.FTZ R16, R13, R79, R16 ;  /* 0x0000004f0d107223 */ /* 0x000fe20000010010 */
[----:B------:R-:W-:Y:S02]  /*0570*/  SHF.L.U32 R7, R7, 0x10, RZ ;  /* 0x0000001007077819 */ /* 0x000fe400000006ff */
[C---:B------:R-:W-:Y:S01]  /*0580*/  SHF.L.U32 R79, R18.reuse, 0x10, RZ ;  /* 0x00000010124f7819 */ /* 0x040fe200000006ff */
[----:B------:R-:W-:Y:S01]  /*0590*/  FFMA.FTZ R76, R17, R78, R76 ;  /* 0x0000004e114c7223 */ /* 0x000fe2000001004c */
[----:B------:R-:W-:Y:S01]  /*05a0*/  PRMT R78, R18, 0x7632, R78 ;  /* 0x00007632124e7816 */ /* 0x000fe2000000004e */
[----:B------:R-:W-:Y:S01]  /*05b0*/  FFMA.FTZ R16, R9, R7, R16 ;  /* 0x0000000709107223 */ /* 0x000fe20000010010 */
[----:B-----5:R-:W-:-:S02]  /*05c0*/  PRMT R7, R20, 0x7632, R7 ;  /* 0x0000763214077816 */ /* 0x020fc40000000007 */
[----:B------:R-:W-:Y:S01]  /*05d0*/  SHF.L.U32 R93, R20, 0x10, RZ ;  /* 0x00000010145d7819 */ /* 0x000fe200000006ff */
[----:B------:R-:W-:Y:S01]  /*05e0*/  FFMA.FTZ R16, R12, R79, R16 ;  /* 0x0000004f0c107223 */ /* 0x000fe20000010010 */
[----:B------:R-:W-:Y:S02]  /*05f0*/  SHF.L.U32 R78, R78, 0x10, RZ ;  /* 0x000000104e4e7819 */ /* 0x000fe400000006ff */
[----:B------:R-:W-:Y:S01]  /*0600*/  SHF.L.U32 R7, R7, 0x10, RZ ;  /* 0x0000001007077819 */ /* 0x000fe200000006ff */
[----:B------:R-:W-:Y:S01]  /*0610*/  FFMA.FTZ R93, R92, R93, R6 ;  /* 0x0000005d5c5d7223 */ /* 0x000fe20000010006 */
[----:B------:R-:W-:Y:S01]  /*0620*/  SHF.L.U32 R15, R15, 0x10, RZ ;  /* 0x000000100f0f7819 */ /* 0x000fe200000006ff */
[----:B------:R-:W-:Y:S01]  /*0630*/  FFMA.FTZ R16, R17, R78, R16 ;  /* 0x0000004e11107223 */ /* 0x000fe20000010010 */
[----:B------:R-:W-:Y:S02]  /*0640*/  PRMT R14, R11, 0x7632, R14 ;  /* 0x000076320b0e7816 */ /* 0x000fe4000000000e */
[----:B------:R-:W-:-:S02]  /*0650*/  SHF.L.U32 R6, R19, 0x10, RZ ;  /* 0x0000001013067819 */ /* 0x000fc400000006ff */
[----:B------:R-:W-:Y:S02]  /*0660*/  SHF.L.U32 R11, R11, 0x10, RZ ;  /* 0x000000100b0b7819 */ /* 0x000fe400000006ff */
[C---:B------:R-:W-:Y:S01]  /*0670*/  SHF.L.U32 R18, R21.reuse, 0x10, RZ ;  /* 0x0000001015127819 */ /* 0x040fe200000006ff */
[----:B------:R-:W-:Y:S01]  /*0680*/  FFMA.FTZ R20, R8, R7, R93 ;  /* 0x0000000708147223 */ /* 0x000fe2000001005d */
[----:B------:R-:W-:Y:S01]  /*0690*/  PRMT R21, R21, 0x7632, R21 ;  /* 0x0000763215157816 */ /* 0x000fe20000000015 */
[----:B------:R-:W-:Y:S01]  /*06a0*/  FFMA.FTZ R7, R15, R6, R16 ;  /* 0x000000060f077223 */ /* 0x000fe20000010010 */
[----:B------:R-:W-:Y:S01]  /*06b0*/  PRMT R19, R19, 0x7632, R19 ;  /* 0x0000763213137816 */ /* 0x000fe20000000013 */
[----:B------:R-:W-:Y:S01]  /*06c0*/  FFMA.FTZ R11, R15, R11, R76 ;  /* 0x0000000b0f0b7223 */ /* 0x000fe2000001004c */
[----:B------:R-:W-:Y:S02]  /*06d0*/  SHF.L.U32 R14, R14, 0x10, RZ ;  /* 0x000000100e0e7819 */ /* 0x000fe400000006ff */
[----:B------:R-:W-:Y:S01]  /*06e0*/  SHF.L.U32 R10, R10, 0x10, RZ ;  /* 0x000000100a0a7819 */ /* 0x000fe200000006ff */
[----:B------:R-:W-:Y:S01]  /*06f0*/  FFMA.FTZ R18, R13, R18, R20 ;  /* 0x000000120d127223 */ /* 0x000fe20000010014 */
[----:B------:R-:W-:-:S02]  /*0700*/  SHF.L.U32 R16, R21, 0x10, RZ ;  /* 0x0000001015107819 */ /* 0x000fc400000006ff */
[----:B------:R-:W-:Y:S01]  /*0710*/  SHF.L.U32 R6, R19, 0x10, RZ ;  /* 0x0000001013067819 */ /* 0x000fe200000006ff */
[----:B------:R-:W-:Y:S01]  /*0720*/  FFMA.FTZ R76, R10, R14, R11 ;  /* 0x0000000e0a4c7223 */ /* 0x000fe2000001000b */
[----:B------:R-:W-:Y:S01]  /*0730*/  SHF.L.U32 R19, R22, 0x10, RZ ;  /* 0x0000001016137819 */ /* 0x000fe200000006ff */
[----:B------:R-:W-:Y:S01]  /*0740*/  FFMA.FTZ R21, R9, R16, R18 ;  /* 0x0000001009157223 */ /* 0x000fe20000010012 */
[----:B------:R-:W-:Y:S02]  /*0750*/  SHF.L.U32 R11, R24, 0x10, RZ ;  /* 0x00000010180b7819 */ /* 0x000fe400000006ff */
[----:B------:R-:W-:Y:S02]  /*0760*/  PRMT R22, R22, 0x7632, R22 ;  /* 0x0000763216167816 */ /* 0x000fe40000000016 */
[----:B------:R-:W-:Y:S01]  /*0770*/  PRMT R24, R24, 0x7632, R24 ;  /* 0x0000763218187816 */ /* 0x000fe20000000018 */
[----:B------:R-:W-:Y:S01]  /*0780*/  FFMA.FTZ R18, R12, R19, R21 ;  /* 0x000000130c127223 */ /* 0x000fe20000010015 */
[----:B------:R-:W-:Y:S01]  /*0790*/  FFMA.FTZ R19, R92, R11, R5 ;  /* 0x0000000b5c137223 */ /* 0x000fe20000010005 */
[----:B------:R-:W-:-:S02]  /*07a0*/  SHF.L.U32 R16, R22, 0x10, RZ ;  /* 0x0000001016107819 */ /* 0x000fc400000006ff */
[----:B------:R-:W-:Y:S02]  /*07b0*/  SHF.L.U32 R5, R24, 0x10, RZ ;  /* 0x0000001018057819 */ /* 0x000fe400000006ff */
[C---:B------:R-:W-:Y:S02]  /*07c0*/  SHF.L.U32 R21, R28.reuse, 0x10, RZ ;  /* 0x000000101c157819 */ /* 0x040fe400000006ff */
[----:B------:R-:W-:Y:S01]  /*07d0*/  PRMT R28, R28, 0x7632, R28 ;  /* 0x000076321c1c7816 */ /* 0x000fe2000000001c */
[----:B------:R-:W-:Y:S01]  /*07e0*/  FFMA.FTZ R16, R17, R16, R18 ;  /* 0x0000001011107223 */ /* 0x000fe20000010012 */
[----:B------:R-:W-:Y:S01]  /*07f0*/  SHF.L.U32 R14, R23, 0x10, RZ ;  /* 0x00000010170e7819 */ /* 0x000fe200000006ff */
[----:B------:R-:W-:Y:S01]  /*0800*/  FFMA.FTZ R20, R8, R5, R19 ;  /* 0x0000000508147223 */ /* 0x000fe20000010013 */
[C---:B------:R-:W-:Y:S01]  /*0810*/  PRMT R11, R25.reuse, 0x7632, R11 ;  /* 0x00007632190b7816 */ /* 0x040fe2000000000b */
[----:B------:R-:W-:Y:S01]  /*0820*/  FFMA.FTZ R21, R92, R21, R4 ;  /* 0x000000155c157223 */ /* 0x000fe20000010004 */
[----:B------:R-:W-:-:S02]  /*0830*/  SHF.L.U32 R18, R25, 0x10, RZ ;  /* 0x0000001019127819 */ /* 0x000fc400000006ff */
[----:B------:R-:W-:Y:S01]  /*0840*/  SHF.L.U32 R19, R28, 0x10, RZ ;  /* 0x000000101c137819 */ /* 0x000fe200000006ff */
[----:B------:R-:W-:Y:S01]  /*0850*/  FFMA.FTZ R5, R15, R14, R16 ;  /* 0x0000000e0f057223 */ /* 0x000fe20000010010 */
[----:B------:R-:W-:Y:S01]  /*0860*/  SHF.L.U32 R4, R11, 0x10, RZ ;  /* 0x000000100b047819 */ /* 0x000fe200000006ff */
[----:B------:R-:W-:Y:S01]  /*0870*/  FFMA.FTZ R18, R13, R18, R20 ;  /* 0x000000120d127223 */ /* 0x000fe20000010014 */
[C---:B------:R-:W-:Y:S01]  /*0880*/  SHF.L.U32 R14, R29.reuse, 0x10, RZ ;  /* 0x000000101d0e7819 */ /* 0x040fe200000006ff */
[----:B------:R-:W-:Y:S01]  /*0890*/  FFMA.FTZ R16, R8, R19, R21 ;  /* 0x0000001308107223 */ /* 0x000fe20000010015 */
[----:B------:R-:W-:Y:S01]  /*08a0*/  PRMT R29, R29, 0x7632, R29 ;  /* 0x000076321d1d7816 */ /* 0x000fe2000000001d */
[----:B------:R-:W-:Y:S01]  /*08b0*/  FFMA.FTZ R19, R9, R4, R18 ;  /* 0x0000000409137223 */ /* 0x000fe20000010012 */
[----:B------:R-:W-:Y:S01]  /*08c0*/  SHF.L.U32 R11, R26, 0x10, RZ ;  /* 0x000000101a0b7819 */ /* 0x000fe200000006ff */
[----:B------:R-:W-:Y:S01]  /*08d0*/  FFMA.FTZ R16, R13, R14, R16 ;  /* 0x0000000e0d107223 */ /* 0x000fe20000010010 */
[----:B------:R-:W-:-:S02]  /*08e0*/  SHF.L.U32 R14, R29, 0x10, RZ ;  /* 0x000000101d0e7819 */ /* 0x000fc400000006ff */
[----:B------:R-:W-:Y:S01]  /*08f0*/  PRMT R26, R26, 0x7632, R26 ;  /* 0x000076321a1a7816 */ /* 0x000fe2000000001a */
[----:B------:R-:W-:Y:S01]  /*0900*/  FFMA.FTZ R4, R12, R11, R19 ;  /* 0x0000000b0c047223 */ /* 0x000fe20000010013 */
[----:B------:R-:W-:Y:S01]  /*0910*/  SHF.L.U32 R11, R30, 0x10, RZ ;  /* 0x000000101e0b7819 */ /* 0x000fe200000006ff */
[----:B------:R-:W-:Y:S01]  /*0920*/  FFMA.FTZ R19, R9, R14, R16 ;  /* 0x0000000e09137223 */ /* 0x000fe20000010010 */
[----:B------:R-:W-:Y:S01]  /*0930*/  FFMA.FTZ R7, R10, R6, R7 ;  /* 0x000000060a077223 */ /* 0x000fe20000010007 */
[----:B------:R-:W-:Y:S02]  /*0940*/  SHF.L.U32 R26, R26, 0x10, RZ ;  /* 0x000000101a1a7819 */ /* 0x000fe400000006ff */
[----:B------:R-:W-:Y:S01]  /*0950*/  PRMT R6, R23, 0x7632, R6 ;  /* 0x0000763217067816 */ /* 0x000fe20000000006 */
[----:B------:R-:W-:Y:S01]  /*0960*/  FFMA.FTZ R14, R12, R11, R19 ;  /* 0x0000000b0c0e7223 */ /* 0x000fe20000010013 */
[C---:B------:R-:W-:Y:S01]  /*0970*/  PRMT R11, R32.reuse, 0x7632, R11 ;  /* 0x00007632200b7816 */ /* 0x040fe2000000000b */
[----:B------:R-:W-:Y:S01]  /*0980*/  FFMA.FTZ R26, R17, R26, R4 ;  /* 0x0000001a111a7223 */ /* 0x000fe20000010004 */
[----:B------:R-:W-:-:S02]  /*0990*/  SHF.L.U32 R19, R32, 0x10, RZ ;  /* 0x0000001020137819 */ /* 0x000fc400000006ff */
[----:B------:R-:W-:Y:S02]  /*09a0*/  SHF.L.U32 R6, R6, 0x10, RZ ;  /* 0x0000001006067819 */ /* 0x000fe400000006ff */
[----:B------:R-:W-:Y:S01]  /*09b0*/  SHF.L.U32 R4, R27, 0x10, RZ ;  /* 0x000000101b047819 */ /* 0x000fe200000006ff */
[----:B------:R-:W-:Y:S01]  /*09c0*/  FFMA.FTZ R19, R92, R19, R0 ;  /* 0x000000135c137223 */ /* 0x000fe20000010000 */
[----:B------:R-:W-:Y:S01]  /*09d0*/  SHF.L.U32 R11, R11, 0x10, RZ ;  /* 0x000000100b0b7819 */ /* 0x000fe200000006ff */
[----:B------:R-:W-:Y:S01]  /*09e0*/  FFMA.FTZ R6, R10, R6, R5 ;  /* 0x000000060a067223 */ /* 0x000fe20000010005 */
[----:B------:R-:W-:Y:S01]  /*09f0*/  SHF.L.U32 R16, R33, 0x10, RZ ;  /* 0x0000001021107819 */ /* 0x000fe200000006ff */
[----:B------:R-:W-:Y:S01]  /*0a00*/  FFMA.FTZ R5, R15, R4, R26 ;  /* 0x000000040f057223 */ /* 0x000fe2000001001a */
[----:B------:R-:W-:Y:S01]  /*0a10*/  PRMT R4, R33, 0x7632, R4 ;  /* 0x0000763221047816 */ /* 0x000fe20000000004 */
[----:B------:R-:W-:-:S03]  /*0a20*/  FFMA.FTZ R18, R8, R11, R19 ;  /* 0x0000000b08127223 */ /* 0x000fc60000010013 */
[----:B------:R-:W-:Y:S01]  /*0a30*/  SHF.L.U32 R4, R4, 0x10, RZ ;  /* 0x0000001004047819 */ /* 0x000fe200000006ff */
[----:B------:R-:W-:Y:S01]  /*0a40*/  FFMA.FTZ R16, R13, R16, R18 ;  /* 0x000000100d107223 */ /* 0x000fe20000010012 */
[----:B------:R-:W-:Y:S02]  /*0a50*/  PRMT R30, R30, 0x7632, R30 ;  /* 0x000076321e1e7816 */ /* 0x000fe4000000001e */
[----:B------:R-:W-:Y:S01]  /*0a60*/  SHF.L.U32 R11, R34, 0x10, RZ ;  /* 0x00000010220b7819 */ /* 0x000fe200000006ff */
[----:B------:R-:W-:Y:S01]  /*0a70*/  FFMA.FTZ R19, R9, R4, R16 ;  /* 0x0000000409137223 */ /* 0x000fe20000010010 */
[----:B------:R-:W-:Y:S02]  /*0a80*/  SHF.L.U32 R30, R30, 0x10, RZ ;  /* 0x000000101e1e7819 */ /* 0x000fe400000006ff */
[----:B------:R-:W-:Y:S01]  /*0a90*/  PRMT R34, R34, 0x7632, R34 ;  /* 0x0000763222227816 */ /* 0x000fe20000000022 */
[----:B------:R-:W-:Y:S01]  /*0aa0*/  FFMA.FTZ R16, R12, R11, R19 ;  /* 0x0000000b0c107223 */ /* 0x000fe20000010013 */
[----:B------:R-:W-:-:S02]  /*0ab0*/  PRMT R11, R36, 0x7632, R11 ;  /* 0x00007632240b7816 */ /* 0x000fc4000000000b */
[----:B------:R-:W-:Y:S02]  /*0ac0*/  SHF.L.U32 R19, R36, 0x10, RZ ;  /* 0x0000001024137819 */ /* 0x000fe400000006ff */
[C---:B------:R-:W-:Y:S01]  /*0ad0*/  PRMT R21, R40.reuse, 0x7632, R21 ;  /* 0x0000763228157816 */ /* 0x040fe20000000015 */
[----:B------:R-:W-:Y:S01]  /*0ae0*/  FFMA.FTZ R14, R17, R30, R14 ;  /* 0x0000001e110e7223 */ /* 0x000fe2000001000e */
[----:B------:R-:W-:Y:S02]  /*0af0*/  SHF.L.U32 R0, R31, 0x10, RZ ;  /* 0x000000101f007819 */ /* 0x000fe400000006ff */
[----:B------:R-:W-:Y:S01]  /*0b00*/  SHF.L.U32 R40, R40, 0x10, RZ ;  /* 0x0000001028287819 */ /* 0x000fe200000006ff */
[----:B------:R-:W-:Y:S01]  /*0b10*/  FFMA.FTZ R19, R92, R19, R88 ;  /* 0x000000135c137223 */ /* 0x000fe20000010058 */
[----:B------:R-:W-:Y:S02]  /*0b20*/  SHF.L.U32 R34, R34, 0x10, RZ ;  /* 0x0000001022227819 */ /* 0x000fe400000006ff */
[----:B------:R-:W-:Y:S01]  /*0b30*/  SHF.L.U32 R11, R11, 0x10, RZ ;  /* 0x000000100b0b7819 */ /* 0x000fe200000006ff */
[----:B------:R-:W-:Y:S01]  /*0b40*/  FFMA.FTZ R0, R15, R0, R14 ;  /* 0x000000000f007223 */ /* 0x000fe2000001000e */
[----:B------:R-:W-:Y:S01]  /*0b50*/  SHF.L.U32 R21, R21, 0x10, RZ ;  /* 0x0000001015157819 */ /* 0x000fe200000006ff */
[----:B------:R-:W-:Y:S01]  /*0b60*/  FFMA.FTZ R87, R92, R40, R87 ;  /* 0x000000285c577223 */ /* 0x000fe20000010057 */
[----:B------:R-:W-:Y:S01]  /*0b70*/  SHF.L.U32 R14, R35, 0x10, RZ ;  /* 0x00000010230e7819 */ /* 0x000fe200000006ff */
[----:B------:R-:W-:Y:S01]  /*0b80*/  FFMA.FTZ R16, R17, R34, R16 ;  /* 0x0000002211107223 */ /* 0x000fe20000010010 */
[----:B------:R-:W-:Y:S01]  /*0b90*/  SHF.L.U32 R18, R37, 0x10, RZ ;  /* 0x0000001025127819 */ /* 0x000fe200000006ff */
[C---:B------:R-:W-:Y:S01]  /*0ba0*/  FFMA.FTZ R20, R8.reuse, R11, R19 ;  /* 0x0000000b08147223 */ /* 0x040fe20000010013 */
[----:B------:R-:W-:Y:S01]  /*0bb0*/  SHF.L.U32 R22, R41, 0x10, RZ ;  /* 0x0000001029167819 */ /* 0x000fe200000006ff */
[----:B------:R-:W-:Y:S01]  /*0bc0*/  FFMA.FTZ R24, R8, R21, R87 ;  /* 0x0000001508187223 */ /* 0x000fe20000010057 */
[----:B------:R-:W-:-:S02]  /*0bd0*/  PRMT R37, R37, 0x7632, R37 ;  /* 0x0000763225257816 */ /* 0x000fc40000000025 */
[----:B------:R-:W-:Y:S01]  /*0be0*/  PRMT R41, R41, 0x7632, R41 ;  /* 0x0000763229297816 */ /* 0x000fe20000000029 */
[----:B------:R-:W-:Y:S01]  /*0bf0*/  FFMA.FTZ R20, R13, R18, R20 ;  /* 0x000000120d147223 */ /* 0x000fe20000010014 */
[----:B------:R-:W-:Y:S01]  /*0c00*/  FFMA.FTZ R11, R15, R14, R16 ;  /* 0x0000000e0f0b7223 */ /* 0x000fe20000010010 */
[----:B------:R-:W-:Y:S01]  /*0c10*/  SHF.L.U32 R18, R37, 0x10, RZ ;  /* 0x0000001025127819 */ /* 0x000fe200000006ff */
[----:B------:R-:W-:Y:S01]  /*0c20*/  FFMA.FTZ R22, R13, R22, R24 ;  /* 0x000000160d167223 */ /* 0x000fe20000010018 */
[----:B------:R-:W-:Y:S02]  /*0c30*/  SHF.L.U32 R14, R41, 0x10, RZ ;  /* 0x00000010290e7819 */ /* 0x000fe400000006ff */
[----:B------:R-:W-:Y:S01]  /*0c40*/  SHF.L.U32 R19, R38, 0x10, RZ ;  /* 0x0000001026137819 */ /* 0x000fe200000006ff */
[C---:B------:R-:W-:Y:S01]  /*0c50*/  FFMA.FTZ R21, R9.reuse, R18, R20 ;  /* 0x0000001209157223 */ /* 0x040fe20000010014 */
[C---:B------:R-:W-:Y:S01]  /*0c60*/  PRMT R16, R42.reuse, 0x7632, R16 ;  /* 0x000076322a107816 */ /* 0x040fe20000000010 */
[----:B------:R-:W-:Y:S01]  /*0c70*/  FFMA.FTZ R14, R9, R14, R22 ;  /* 0x0000000e090e7223 */ /* 0x000fe20000010016 */
[----:B------:R-:W-:-:S02]  /*0c80*/  SHF.L.U32 R23, R42, 0x10, RZ ;  /* 0x000000102a177819 */ /* 0x000fc400000006ff */
[----:B------:R-:W-:Y:S01]  /*0c90*/  PRMT R38, R38, 0x7632, R38 ;  /* 0x0000763226267816 */ /* 0x000fe20000000026 */
[----:B------:R-:W-:Y:S01]  /*0ca0*/  FFMA.FTZ R18, R12, R19, R21 ;  /* 0x000000130c127223 */ /* 0x000fe20000010015 */
[----:B------:R-:W-:Y:S01]  /*0cb0*/  SHF.L.U32 R20, R16, 0x10, RZ ;  /* 0x0000001010147819 */ /* 0x000fe200000006ff */
[----:B------:R-:W-:Y:S01]  /*0cc0*/  FFMA.FTZ R23, R12, R23, R14 ;  /* 0x000000170c177223 */ /* 0x000fe2000001000e */
[----:B------:R-:W-:Y:S02]  /*0cd0*/  PRMT R31, R31, 0x7632, R31 ;  /* 0x000076321f1f7816 */ /* 0x000fe4000000001f */
[----:B------:R-:W-:Y:S02]  /*0ce0*/  SHF.L.U32 R38, R38, 0x10, RZ ;  /* 0x0000001026267819 */ /* 0x000fe400000006ff */
[C---:B------:R-:W-:Y:S02]  /*0cf0*/  SHF.L.U32 R19, R44.reuse, 0x10, RZ ;  /* 0x000000102c137819 */ /* 0x040fe400000006ff */
[----:B------:R-:W-:Y:S01]  /*0d00*/  PRMT R44, R44, 0x7632, R44 ;  /* 0x000076322c2c7816 */ /* 0x000fe2000000002c */
[----:B------:R-:W-:Y:S01]  /*0d10*/  FFMA.FTZ R23, R17, R20, R23 ;  /* 0x0000001411177223 */ /* 0x000fe20000010017 */
[----:B------:R-:W-:Y:S01]  /*0d20*/  SHF.L.U32 R31, R31, 0x10, RZ ;  /* 0x000000101f1f7819 */ /* 0x000fe200000006ff */
[----:B------:R-:W-:Y:S01]  /*0d30*/  FFMA.FTZ R18, R17, R38, R18 ;  /* 0x0000002611127223 */ /* 0x000fe20000010012 */
[----:B------:R-:W-:-:S02]  /*0d40*/  SHF.L.U32 R16, R39, 0x10, RZ ;  /* 0x0000001027107819 */ /* 0x000fc400000006ff */
[----:B------:R-:W-:Y:S01]  /*0d50*/  SHF.L.U32 R20, R43, 0x10, RZ ;  /* 0x000000102b147819 */ /* 0x000fe200000006ff */
[----:B------:R-:W-:Y:S01]  /*0d60*/  FFMA.FTZ R85, R92, R19, R85 ;  /* 0x000000135c557223 */ /* 0x000fe20000010055 */
[----:B------:R-:W-:Y:S02]  /*0d70*/  PRMT R14, R39, 0x7632, R14 ;  /* 0x00007632270e7816 */ /* 0x000fe4000000000e */
[----:B------:R-:W-:Y:S02]  /*0d80*/  PRMT R43, R43, 0x7632, R43 ;  /* 0x000076322b2b7816 */ /* 0x000fe4000000002b */
[----:B------:R-:W-:Y:S01]  /*0d90*/  SHF.L.U32 R21, R44, 0x10, RZ ;  /* 0x000000102c157819 */ /* 0x000fe200000006ff */
[--C-:B------:R-:W-:Y:S01]  /*0da0*/  FFMA.FTZ R4, R10, R31, R0.reuse ;  /* 0x0000001f0a047223 */ /* 0x100fe20000010000 */
[----:B------:R-:W-:Y:S01]  /*0db0*/  PRMT R0, R35, 0x7632, R0 ;  /* 0x0000763223007816 */ /* 0x000fe20000000000 */
[C---:B------:R-:W-:Y:S01]  /*0dc0*/  FFMA.FTZ R16, R15.reuse, R16, R18 ;  /* 0x000000100f107223 */ /* 0x040fe20000010012 */
[----:B------:R-:W-:Y:S01]  /*0dd0*/  SHF.L.U32 R19, R14, 0x10, RZ ;  /* 0x000000100e137819 */ /* 0x000fe200000006ff */
[----:B------:R-:W-:Y:S01]  /*0de0*/  FFMA.FTZ R20, R15, R20, R23 ;  /* 0x000000140f147223 */ /* 0x000fe20000010017 */
[----:B------:R-:W-:Y:S01]  /*0df0*/  SHF.L.U32 R43, R43, 0x10, RZ ;  /* 0x000000102b2b7819 */ /* 0x000fe200000006ff */
[----:B------:R-:W-:Y:S01]  /*0e00*/  FFMA.FTZ R18, R8, R21, R85 ;  /* 0x0000001508127223 */ /* 0x000fe20000010055 */
[----:B------:R-:W-:-:S02]  /*0e10*/  SHF.L.U32 R14, R45, 0x10, RZ ;  /* 0x000000102d0e7819 */ /* 0x000fc400000006ff */
[C---:B------:R-:W-:Y:S02]  /*0e20*/  PRMT R21, R48.reuse, 0x7632, R21 ;  /* 0x0000763230157816 */ /* 0x040fe40000000015 */
[----:B------:R-:W-:Y:S02]  /*0e30*/  SHF.L.U32 R23, R48, 0x10, RZ ;  /* 0x0000001030177819 */ /* 0x000fe400000006ff */
[----:B------:R-:W-:Y:S01]  /*0e40*/  PRMT R45, R45, 0x7632, R45 ;  /* 0x000076322d2d7816 */ /* 0x000fe2000000002d */
[----:B------:R-:W-:Y:S01]  /*0e50*/  FFMA.FTZ R87, R10, R43, R20 ;  /* 0x0000002b0a577223 */ /* 0x000fe20000010014 */
[----:B------:R-:W-:Y:S01]  /*0e60*/  SHF.L.U32 R0, R0, 0x10, RZ ;  /* 0x0000001000007819 */ /* 0x000fe200000006ff */
[----:B------:R-:W-:Y:S01]  /*0e70*/  FFMA.FTZ R20, R13, R14, R18 ;  /* 0x0000000e0d147223 */ /* 0x000fe20000010012 */
[----:B------:R-:W-:Y:S01]  /*0e80*/  SHF.L.U32 R25, R21, 0x10, RZ ;  /* 0x0000001015197819 */ /* 0x000fe200000006ff */
[----:B------:R-:W-:Y:S01]  /*0e90*/  FFMA.FTZ R23, R92, R23, R84 ;  /* 0x000000175c177223 */ /* 0x000fe20000010054 */
[----:B------:R-:W-:Y:S01]  /*0ea0*/  SHF.L.U32 R14, R45, 0x10, RZ ;  /* 0x000000102d0e7819 */ /* 0x000fe200000006ff */
[C-C-:B------:R-:W-:Y:S01]  /*0eb0*/  FFMA.FTZ R0, R10.reuse, R0, R11.reuse ;  /* 0x000000000a007223 */ /* 0x140fe2000001000b */
[----:B------:R-:W-:Y:S01]  /*0ec0*/  FFMA.FTZ R88, R10, R19, R16 ;  /* 0x000000130a587223 */ /* 0x000fe20000010010 */
[----:B------:R-:W-:Y:S01]  /*0ed0*/  PRMT R11, R46, 0x7632, R11 ;  /* 0x000076322e0b7816 */ /* 0x000fe2000000000b */
[----:B------:R-:W-:Y:S01]  /*0ee0*/  FFMA.FTZ R26, R8, R25, R23 ;  /* 0x00000019081a7223 */ /* 0x000fe20000010017 */
[----:B------:R-:W-:-:S02]  /*0ef0*/  PRMT R22, R49, 0x7632, R22 ;  /* 0x0000763231167816 */ /* 0x000fc40000000016 */
[----:B------:R-:W-:Y:S01]  /*0f00*/  SHF.L.U32 R24, R49, 0x10, RZ ;  /* 0x0000001031187819 */ /* 0x000fe200000006ff */
[----:B------:R-:W-:Y:S01]  /*0f10*/  FFMA.FTZ R21, R9, R14, R20 ;  /* 0x0000000e09157223 */ /* 0x000fe20000010014 */
[----:B------:R-:W-:Y:S02]  /*0f20*/  SHF.L.U32 R19, R46, 0x10, RZ ;  /* 0x000000102e137819 */ /* 0x000fe400000006ff */
[----:B------:R-:W-:Y:S01]  /*0f30*/  SHF.L.U32 R14, R11, 0x10, RZ ;  /* 0x000000100b0e7819 */ /* 0x000fe200000006ff */
[----:B------:R-:W-:Y:S01]  /*0f40*/  FFMA.FTZ R24, R13, R24, R26 ;  /* 0x000000180d187223 */ /* 0x000fe2000001001a */
[----:B------:R-:W-:Y:S01]  /*0f50*/  SHF.L.U32 R22, R22, 0x10, RZ ;  /* 0x0000001016167819 */ /* 0x000fe200000006ff */
[----:B------:R-:W-:Y:S01]  /*0f60*/  FFMA.FTZ R20, R12, R19, R21 ;  /* 0x000000130c147223 */ /* 0x000fe20000010015 */
[C---:B------:R-:W-:Y:S02]  /*0f70*/  PRMT R11, R52.reuse, 0x7632, R11 ;  /* 0x00007632340b7816 */ /* 0x040fe4000000000b */
[----:B------:R-:W-:-:S02]  /*0f80*/  SHF.L.U32 R52, R52, 0x10, RZ ;  /* 0x0000001034347819 */ /* 0x000fc400000006ff */
[C---:B------:R-:W-:Y:S01]  /*0f90*/  SHF.L.U32 R19, R50.reuse, 0x10, RZ ;  /* 0x0000001032137819 */ /* 0x040fe200000006ff */
[----:B------:R-:W-:Y:S01]  /*0fa0*/  FFMA.FTZ R21, R9, R22, R24 ;  /* 0x0000001609157223 */ /* 0x000fe20000010018 */
[----:B------:R-:W-:Y:S01]  /*0fb0*/  PRMT R50, R50, 0x7632, R50 ;  /* 0x0000763232327816 */ /* 0x000fe20000000032 */
[----:B------:R-:W-:Y:S01]  /*0fc0*/  FFMA.FTZ R14, R17, R14, R20 ;  /* 0x0000000e110e7223 */ /* 0x000fe20000010014 */
[----:B------:R-:W-:Y:S01]  /*0fd0*/  SHF.L.U32 R18, R47, 0x10, RZ ;  /* 0x000000102f127819 */ /* 0x000fe200000006ff */
[----:B------:R-:W-:Y:S01]  /*0fe0*/  FFMA.FTZ R83, R92, R52, R83 ;  /* 0x000000345c537223 */ /* 0x000fe20000010053 */
        /* <DEDUP_REMOVED lines=14> */
[----:B------:R-:W-:Y:S01]  /*10d0*/  PRMT R16, R47, 0x7632, R16 ;  /* 0x000076322f107816 */ /* 0x000fe20000000010 */
[----:B------:R-:W-:Y:S01]  /*10e0*/  FFMA.FTZ R23, R9, R22, R24 ;  /* 0x0000001609177223 */ /* 0x000fe20000010018 */
[----:B------:R-:W-:Y:S01]  /*10f0*/  SHF.L.U32 R21, R54, 0x10, RZ ;  /* 0x0000001036157819 */ /* 0x000fe200000006ff */
[--C-:B------:R-:W-:Y:S01]  /*1100*/  FFMA.FTZ R84, R10, R19, R18.reuse ;  /* 0x000000130a547223 */ /* 0x100fe20000010012 */
[----:B------:R-:W-:-:S02]  /*1110*/  PRMT R18, R56, 0x7632, R18 ;  /* 0x0000763238127816 */ /* 0x000fc40000000012 */
[----:B------:R-:W-:Y:S02]  /*1120*/  SHF.L.U32 R19, R56, 0x10, RZ ;  /* 0x0000001038137819 */ /* 0x000fe400000006ff */
[----:B------:R-:W-:Y:S01]  /*1130*/  SHF.L.U32 R85, R16, 0x10, RZ ;  /* 0x0000001010557819 */ /* 0x000fe200000006ff */
[----:B------:R-:W-:Y:S01]  /*1140*/  FFMA.FTZ R16, R12, R21, R23 ;  /* 0x000000150c107223 */ /* 0x000fe20000010017 */
[----:B------:R-:W-:Y:S01]  /*1150*/  SHF.L.U32 R21, R18, 0x10, RZ ;  /* 0x0000001012157819 */ /* 0x000fe200000006ff */
[----:B------:R-:W-:Y:S01]  /*1160*/  FFMA.FTZ R19, R92, R19, R82 ;  /* 0x000000135c137223 */ /* 0x000fe20000010052 */
[----:B------:R-:W-:Y:S02]  /*1170*/  PRMT R54, R54, 0x7632, R54 ;  /* 0x0000763236367816 */ /* 0x000fe40000000036 */
[----:B------:R-:W-:Y:S01]  /*1180*/  PRMT R18, R57, 0x7632, R18 ;  /* 0x0000763239127816 */ /* 0x000fe20000000012 */
[----:B------:R-:W-:Y:S01]  /*1190*/  FFMA.FTZ R22, R8, R21, R19 ;  /* 0x0000001508167223 */ /* 0x000fe20000010013 */
[----:B------:R-:W-:-:S02]  /*11a0*/  SHF.L.U32 R54, R54, 0x10, RZ ;  /* 0x0000001036367819 */ /* 0x000fc400000006ff */
[----:B------:R-:W-:Y:S02]  /*11b0*/  SHF.L.U32 R20, R57, 0x10, RZ ;  /* 0x0000001039147819 */ /* 0x000fe400000006ff */
[C---:B------:R-:W-:Y:S02]  /*11c0*/  PRMT R19, R60.reuse, 0x7632, R19 ;  /* 0x000076323c137816 */ /* 0x040fe40000000013 */
[----:B------:R-:W-:Y:S01]  /*11d0*/  SHF.L.U32 R60, R60, 0x10, RZ ;  /* 0x000000103c3c7819 */ /* 0x000fe200000006ff */
[----:B------:R-:W-:Y:S01]  /*11e0*/  FFMA.FTZ R16, R17, R54, R16 ;  /* 0x0000003611107223 */ /* 0x000fe20000010010 */
[----:B------:R-:W-:Y:S01]  /*11f0*/  SHF.L.U32 R14, R55, 0x10, RZ ;  /* 0x00000010370e7819 */ /* 0x000fe200000006ff */
[----:B------:R-:W-:Y:S01]  /*1200*/  FFMA.FTZ R20, R13, R20, R22 ;  /* 0x000000140d147223 */ /* 0x000fe20000010016 */
[----:B------:R-:W-:Y:S01]  /*1210*/  SHF.L.U32 R18, R18, 0x10, RZ ;  /* 0x0000001012127819 */ /* 0x000fe200000006ff */
[----:B------:R-:W-:Y:S01]  /*1220*/  FFMA.FTZ R81, R92, R60, R81 ;  /* 0x0000003c5c517223 */ /* 0x000fe20000010051 */
[----:B------:R-:W-:Y:S01]  /*1230*/  SHF.L.U32 R19, R19, 0x10, RZ ;  /* 0x0000001013137819 */ /* 0x000fe200000006ff */
        /* <DEDUP_REMOVED lines=10> */
[----:B------:R-:W-:Y:S02]  /*12e0*/  SHF.L.U32 R58, R58, 0x10, RZ ;  /* 0x000000103a3a7819 */ /* 0x000fe400000006ff */
[C---:B------:R-:W-:Y:S01]  /*12f0*/  SHF.L.U32 R19, R62.reuse, 0x10, RZ ;  /* 0x000000103e137819 */ /* 0x040fe200000006ff */
[----:B------:R-:W-:Y:S01]  /*1300*/  FFMA.FTZ R21, R9, R14, R18 ;  /* 0x0000000e09157223 */ /* 0x000fe20000010012 */
[----:B------:R-:W-:Y:S01]  /*1310*/  PRMT R62, R62, 0x7632, R62 ;  /* 0x000076323e3e7816 */ /* 0x000fe2000000003e */
[--C-:B------:R-:W-:Y:S01]  /*1320*/  FFMA.FTZ R85, R10, R85, R11.reuse ;  /* 0x000000550a557223 */ /* 0x100fe2000001000b */
[----:B------:R-:W-:Y:S01]  /*1330*/  SHF.L.U32 R14, R59, 0x10, RZ ;  /* 0x000000103b0e7819 */ /* 0x000fe200000006ff */
[----:B------:R-:W-:Y:S01]  /*1340*/  FFMA.FTZ R16, R17, R58, R16 ;  /* 0x0000003a11107223 */ /* 0x000fe20000010010 */
[----:B------:R-:W-:Y:S01]  /*1350*/  PRMT R11, R55, 0x7632, R11 ;  /* 0x00007632370b7816 */ /* 0x000fe2000000000b */
[----:B------:R-:W-:Y:S01]  /*1360*/  FFMA.FTZ R18, R12, R19, R21 ;  /* 0x000000130c127223 */ /* 0x000fe20000010015 */
[----:B------:R-:W-:-:S02]  /*1370*/  SHF.L.U32 R62, R62, 0x10, RZ ;  /* 0x000000103e3e7819 */ /* 0x000fc400000006ff */
        /* <DEDUP_REMOVED lines=11> */
[C---:B------:R-:W-:Y:S01]  /*1430*/  SHF.L.U32 R16, R65.reuse, 0x10, RZ ;  /* 0x0000001041107819 */ /* 0x040fe200000006ff */
        /* <DEDUP_REMOVED lines=10> */
[----:B------:R-:W-:Y:S01]  /*14e0*/  FFMA.FTZ R91, R92, R20, R91 ;  /* 0x000000145c5b7223 */ /* 0x000fe2000001005b */
[----:B------:R-:W-:-:S02]  /*14f0*/  SHF.L.U32 R21, R68, 0x10, RZ ;  /* 0x0000001044157819 */ /* 0x000fc400000006ff */
[C---:B------:R-:W-:Y:S01]  /*1500*/  SHF.L.U32 R20, R69.reuse, 0x10, RZ ;  /* 0x0000001045147819 */ /* 0x040fe200000006ff */
[----:B------:R-:W-:Y:S01]  /*1510*/  FFMA.FTZ R18, R12, R11, R19 ;  /* 0x0000000b0c127223 */ /* 0x000fe20000010013 */
[----:B------:R-:W-:Y:S01]  /*1520*/  PRMT R11, R69, 0x7632, R11 ;  /* 0x00007632450b7816 */ /* 0x000fe2000000000b */
[----:B------:R-:W-:Y:S01]  /*1530*/  FFMA.FTZ R24, R8, R21, R91 ;  /* 0x0000001508187223 */ /* 0x000fe2000001005b */
[C---:B------:R-:W-:Y:S02]  /*1540*/  PRMT R19, R72.reuse, 0x7632, R19 ;  /* 0x0000763248137816 */ /* 0x040fe40000000013 */
[----:B------:R-:W-:Y:S01]  /*1550*/  SHF.L.U32 R21, R72, 0x10, RZ ;  /* 0x0000001048157819 */ /* 0x000fe200000006ff */
[----:B------:R-:W-:Y:S01]  /*1560*/  FFMA.FTZ R20, R13, R20, R24 ;  /* 0x000000140d147223 */ /* 0x000fe20000010018 */
[----:B------:R-:W-:Y:S02]  /*1570*/  PRMT R66, R66, 0x7632, R66 ;  /* 0x0000763242427816 */ /* 0x000fe40000000042 */
[----:B------:R-:W-:Y:S01]  /*1580*/  SHF.L.U32 R22, R11, 0x10, RZ ;  /* 0x000000100b167819 */ /* 0x000fe200000006ff */
[----:B------:R-:W-:Y:S01]  /*1590*/  FFMA.FTZ R23, R92, R21, R90 ;  /* 0x000000155c177223 */ /* 0x000fe2000001005a */
[----:B------:R-:W-:-:S02]  /*15a0*/  SHF.L.U32 R19, R19, 0x10, RZ ;  /* 0x0000001013137819 */ /* 0x000fc400000006ff */
[----:B------:R-:W-:Y:S01]  /*15b0*/  SHF.L.U32 R66, R66, 0x10, RZ ;  /* 0x0000001042427819 */ /* 0x000fe200000006ff */
[----:B------:R-:W-:Y:S01]  /*15c0*/  FFMA.FTZ R21, R9, R22, R20 ;  /* 0x0000001609157223 */ /* 0x000fe20000010014 */
[C---:B------:R-:W-:Y:S01]  /*15d0*/  PRMT R11, R73.reuse, 0x7632, R11 ;  /* 0x00007632490b7816 */ /* 0x040fe2000000000b */
[----:B------:R-:W-:Y:S01]  /*15e0*/  FFMA.FTZ R22, R8, R19, R23 ;  /* 0x0000001308167223 */ /* 0x000fe20000010017 */
[----:B------:R-:W-:Y:S01]  /*15f0*/  SHF.L.U32 R20, R73, 0x10, RZ ;  /* 0x0000001049147819 */ /* 0x000fe200000006ff */
[----:B------:R-:W-:Y:S01]  /*1600*/  FFMA.FTZ R18, R17, R66, R18 ;  /* 0x0000004211127223 */ /* 0x000fe20000010012 */
[----:B------:R-:W-:Y:S02]  /*1610*/  SHF.L.U32 R16, R67, 0x10, RZ ;  /* 0x0000001043107819 */ /* 0x000fe400000006ff */
[----:B------:R-:W-:Y:S01]  /*1620*/  SHF.L.U32 R19, R70, 0x10, RZ ;  /* 0x0000001046137819 */ /* 0x000fe200000006ff */
[----:B------:R-:W-:Y:S01]  /*1630*/  FFMA.FTZ R20, R13, R20, R22 ;  /* 0x000000140d147223 */ /* 0x000fe20000010016 */
[----:B------:R-:W-:Y:S01]  /*1640*/  SHF.L.U32 R8, R11, 0x10, RZ ;  /* 0x000000100b087819 */ /* 0x000fe200000006ff */
[----:B------:R-:W-:Y:S01]  /*1650*/  FFMA.FTZ R11, R15, R16, R18 ;  /* 0x000000100f0b7223 */ /* 0x000fe20000010012 */
[----:B------:R-:W-:Y:S01]  /*1660*/  PRMT R63, R63, 0x7632, R63 ;  /* 0x000076323f3f7816 */ /* 0x000fe2000000003f */
[----:B------:R-:W-:Y:S01]  /*1670*/  FFMA.FTZ R16, R12, R19, R21 ;  /* 0x000000130c107223 */ /* 0x000fe20000010015 */
[----:B------:R-:W-:Y:S01]  /*1680*/  PRMT R70, R70, 0x7632, R70 ;  /* 0x0000763246467816 */ /* 0x000fe20000000046 */
[----:B------:R-:W-:Y:S01]  /*1690*/  FFMA.FTZ R19, R9, R8, R20 ;  /* 0x0000000809137223 */ /* 0x000fe20000010014 */
[----:B------:R-:W-:-:S02]  /*16a0*/  PRMT R9, R74, 0x7632, R9 ;  /* 0x000076324a097816 */ /* 0x000fc40000000009 */
[----:B------:R-:W-:Y:S01]  /*16b0*/  SHF.L.U32 R13, R74, 0x10, RZ ;  /* 0x000000104a0d7819 */ /* 0x000fe200000006ff */
[----:B------:R-:W-:Y:S01]  /*16c0*/  UIADD3 UR4, UPT, UPT, UR4, 0x1, URZ ;  /* 0x0000000104047890 */ /* 0x000fe2000fffe0ff */
[----:B------:R-:W-:Y:S02]  /*16d0*/  SHF.L.U32 R63, R63, 0x10, RZ ;  /* 0x000000103f3f7819 */ /* 0x000fe400000006ff */
[----:B------:R-:W-:Y:S01]  /*16e0*/  SHF.L.U32 R70, R70, 0x10, RZ ;  /* 0x0000001046467819 */ /* 0x000fe200000006ff */
[----:B------:R-:W-:Y:S01]  /*16f0*/  FFMA.FTZ R20, R12, R13, R19 ;  /* 0x0000000d0c147223 */ /* 0x000fe20000010013 */
[----:B------:R-:W-:Y:S01]  /*1700*/  SHF.L.U32 R18, R9, 0x10, RZ ;  /* 0x0000001009127819 */ /* 0x000fe200000006ff */
[----:B------:R-:W-:Y:S01]  /*1710*/  UISETP.NE.AND UP0, UPT, UR4, 0x7, UPT ;  /* 0x000000070400788c */ /* 0x000fe2000bf05270 */
[----:B------:R-:W-:Y:S01]  /*1720*/  FFMA.FTZ R81, R10, R63, R14 ;  /* 0x0000003f0a517223 */ /* 0x000fe2000001000e */
[----:B------:R-:W-:Y:S01]  /*1730*/  SHF.L.U32 R8, R71, 0x10, RZ ;  /* 0x0000001047087819 */ /* 0x000fe200000006ff */
[----:B------:R-:W-:Y:S01]  /*1740*/  FFMA.FTZ R16, R17, R70, R16 ;  /* 0x0000004611107223 */ /* 0x000fe20000010010 */
[----:B------:R-:W-:Y:S01]  /*1750*/  PRMT R27, R27, 0x7632, R27 ;  /* 0x000076321b1b7816 */ /* 0x000fe2000000001b */
[----:B------:R-:W-:Y:S01]  /*1760*/  FFMA.FTZ R18, R17, R18, R20 ;  /* 0x0000001211127223 */ /* 0x000fe20000010014 */
[----:B------:R-:W-:-:S02]  /*1770*/  PRMT R14, R67, 0x7632, R14 ;  /* 0x00007632430e7816 */ /* 0x000fc4000000000e */
[----:B------:R-:W-:Y:S02]  /*1780*/  PRMT R71, R71, 0x7632, R71 ;  /* 0x0000763247477816 */ /* 0x000fe40000000047 */
[C---:B------:R-:W-:Y:S02]  /*1790*/  PRMT R9, R75.reuse, 0x7632, R9 ;  /* 0x000076324b097816 */ /* 0x040fe40000000009 */
[----:B------:R-:W-:Y:S01]  /*17a0*/  SHF.L.U32 R12, R75, 0x10, RZ ;  /* 0x000000104b0c7819 */ /* 0x000fe200000006ff */
[----:B------:R-:W-:Y:S01]  /*17b0*/  FFMA.FTZ R8, R15, R8, R16 ;  /* 0x000000080f087223 */ /* 0x000fe20000010010 */
[----:B------:R-:W-:Y:S02]  /*17c0*/  SHF.L.U32 R27, R27, 0x10, RZ ;  /* 0x000000101b1b7819 */ /* 0x000fe400000006ff */
[----:B------:R-:W-:Y:S01]  /*17d0*/  SHF.L.U32 R89, R14, 0x10, RZ ;  /* 0x000000100e597819 */ /* 0x000fe200000006ff */
[----:B------:R-:W-:Y:S01]  /*17e0*/  FFMA.FTZ R12, R15, R12, R18 ;  /* 0x0000000c0f0c7223 */ /* 0x000fe20000010012 */
[----:B------:R-:W-:-:S02]  /*17f0*/  SHF.L.U32 R71, R71, 0x10, RZ ;  /* 0x0000001047477819 */ /* 0x000fc400000006ff */
[----:B------:R-:W-:Y:S01]  /*1800*/  SHF.L.U32 R9, R9, 0x10, RZ ;  /* 0x0000001009097819 */ /* 0x000fe200000006ff */
[C---:B------:R-:W-:Y:S01]  /*1810*/  FFMA.FTZ R5, R10.reuse, R27, R5 ;  /* 0x0000001b0a057223 */ /* 0x040fe20000010005 */
[C---:B------:R-:W-:Y:S01]  /*1820*/  FFMA.FTZ R89, R10.reuse, R89, R11 ;  /* 0x000000590a597223 */ /* 0x040fe2000001000b */
[C---:B------:R-:W-:Y:S01]  /*1830*/  FFMA.FTZ R91, R10.reuse, R71, R8 ;  /* 0x000000470a5b7223 */ /* 0x040fe20000010008 */
[----:B------:R-:W-:Y:S01]  /*1840*/  IADD3 R77, PT, PT, R77, 0x4, RZ ;  /* 0x000000044d4d7810 */ /* 0x000fe20007ffe0ff */
[----:B------:R-:W-:Y:S01]  /*1850*/  FFMA.FTZ R90, R10, R9, R12 ;  /* 0x000000090a5a7223 */ /* 0x000fe2000001000c */
[----:B------:R-:W-:Y:S06]  /*1860*/  BRA.U UP0, `(.L_x_0) ;  /* 0xffffffe900607547 */ /* 0x000fec000b83ffff */
[----:B------:R-:W0:Y:S01]  /*1870*/  SHFL.BFLY PT, R3, R76, 0x10, 0x1f ;  /* 0x0e001f004c037f89 */ /* 0x000e2200000e0000 */
[----:B------:R-:W1:Y:S01]  /*1880*/  S2UR UR5, SR_CgaCtaId ;  /* 0x00000000000579c3 */ /* 0x000e620000008800 */
[----:B------:R-:W-:Y:S01]  /*1890*/  UMOV UR4, 0x400 ;  /* 0x0000040000047882 */ /* 0x000fe20000000000 */
[----:B------:R-:W-:Y:S01]  /*18a0*/  BSSY.RECONVERGENT B0, `(.L_x_1) ;  /* 0x000012f000007945 */ /* 0x000fe20003800200 */
[----:B------:R-:W2:Y:S04]  /*18b0*/  SHFL.BFLY PT, R2, R7, 0x10, 0x1f ;  /* 0x0e001f0007027f89 */ /* 0x000ea800000e0000 */
[----:B------:R-:W3:Y:S04]  /*18c0*/  SHFL.BFLY PT, R13, R0, 0x10, 0x1f ;  /* 0x0e001f00000d7f89 */ /* 0x000ee800000e0000 */
[----:B------:R-:W4:Y:S04]  /*18d0*/  SHFL.BFLY PT, R8, R5, 0x10, 0x1f ;  /* 0x0e001f0005087f89 */ /* 0x000f2800000e0000 */
[----:B------:R-:W5:Y:S04]  /*18e0*/  SHFL.BFLY PT, R9, R6, 0x10, 0x1f ;  /* 0x0e001f0006097f89 */ /* 0x000f6800000e0000 */
[----:B------:R-:W5:Y:S04]  /*18f0*/  SHFL.BFLY PT, R11, R4, 0x10, 0x1f ;  /* 0x0e001f00040b7f89 */ /* 0x000f6800000e0000 */
[----:B------:R-:W5:Y:S01]  /*1900*/  SHFL.BFLY PT, R15, R88, 0x10, 0x1f ;  /* 0x0e001f00580f7f89 */ /* 0x000f6200000e0000 */
[----:B0-----:R-:W-:Y:S01]  /*1910*/  FADD.FTZ R3, R76, R3 ;  /* 0x000000034c037221 */ /* 0x001fe20000010000 */
[----:B-1----:R-:W-:-:S02]  /*1920*/  ULEA UR4, UR5, UR4, 0x18 ;  /* 0x0000000405047291 */ /* 0x002fc4000f8ec0ff */
[----:B------:R-:W0:Y:S01]  /*1930*/  SHFL.BFLY PT, R10, R87, 0x10, 0x1f ;  /* 0x0e001f00570a7f89 */ /* 0x000e2200000e0000 */
[----:B--2---:R-:W-:-:S03]  /*1940*/  FADD.FTZ R2, R7, R2 ;  /* 0x0000000207027221 */ /* 0x004fc60000010000 */
[----:B------:R-:W1:Y:S01]  /*1950*/  SHFL.BFLY PT, R12, R85, 0x10, 0x1f ;  /* 0x0e001f00550c7f89 */ /* 0x000e6200000e0000 */
[----:B---3--:R-:W-:-:S03]  /*1960*/  FADD.FTZ R13, R0, R13 ;  /* 0x0000000d000d7221 */ /* 0x008fc60000010000 */
[----:B------:R-:W2:Y:S01]  /*1970*/  SHFL.BFLY PT, R17, R84, 0x10, 0x1f ;  /* 0x0e001f0054117f89 */ /* 0x000ea200000e0000 */
[----:B----4-:R-:W-:-:S03]  /*1980*/  FADD.FTZ R8, R5, R8 ;  /* 0x0000000805087221 */ /* 0x010fc60000010000 */
[----:B------:R-:W3:Y:S01]  /*1990*/  SHFL.BFLY PT, R14, R83, 0x10, 0x1f ;  /* 0x0e001f00530e7f89 */ /* 0x000ee200000e0000 */
[----:B-----5:R-:W-:-:S03]  /*19a0*/  FADD.FTZ R9, R6, R9 ;  /* 0x0000000906097221 */ /* 0x020fc60000010000 */
[----:B------:R-:W4:Y:S01]  /*19b0*/  SHFL.BFLY PT, R19, R82, 0x10, 0x1f ;  /* 0x0e001f0052137f89 */ /* 0x000f2200000e0000 */
[----:B------:R-:W-:-:S03]  /*19c0*/  FADD.FTZ R11, R4, R11 ;  /* 0x0000000b040b7221 */ /* 0x000fc60000010000 */
[----:B------:R-:W5:Y:S01]  /*19d0*/  SHFL.BFLY PT, R24, R81, 0x10, 0x1f ;  /* 0x0e001f0051187f89 */ /* 0x000f6200000e0000 */
[----:B------:R-:W-:-:S03]  /*19e0*/  FADD.FTZ R15, R88, R15 ;  /* 0x0000000f580f7221 */ /* 0x000fc60000010000 */
[----:B------:R-:W5:Y:S01]  /*19f0*/  SHFL.BFLY PT, R26, R89, 0x10, 0x1f ;  /* 0x0e001f00591a7f89 */ /* 0x000f6200000e0000 */
[----:B0-----:R-:W-:-:S03]  /*1a00*/  FADD.FTZ R87, R87, R10 ;  /* 0x0000000a57577221 */ /* 0x001fc60000010000 */
[----:B------:R-:W0:Y:S01]  /*1a10*/  SHFL.BFLY PT, R28, R91, 0x10, 0x1f ;  /* 0x0e001f005b1c7f89 */ /* 0x000e2200000e0000 */
[----:B-1----:R-:W-:-:S03]  /*1a20*/  FADD.FTZ R85, R85, R12 ;  /* 0x0000000c55557221 */ /* 0x002fc60000010000 */
[----:B------:R-:W1:Y:S01]  /*1a30*/  SHFL.BFLY PT, R21, R90, 0x10, 0x1f ;  /* 0x0e001f005a157f89 */ /* 0x000e6200000e0000 */
[----:B--2---:R-:W-:-:S03]  /*1a40*/  FADD.FTZ R17, R84, R17 ;  /* 0x0000001154117221 */ /* 0x004fc60000010000 */
[----:B------:R-:W2:Y:S01]  /*1a50*/  SHFL.BFLY PT, R0, R3, 0x8, 0x1f ;  /* 0x0d001f0003007f89 */ /* 0x000ea200000e0000 */
[----:B---3--:R-:W-:-:S03]  /*1a60*/  FADD.FTZ R83, R83, R14 ;  /* 0x0000000e53537221 */ /* 0x008fc60000010000 */
[----:B------:R-:W3:Y:S01]  /*1a70*/  SHFL.BFLY PT, R5, R2, 0x8, 0x1f ;  /* 0x0d001f0002057f89 */ /* 0x000ee200000e0000 */
[----:B----4-:R-:W-:Y:S01]  /*1a80*/  FADD.FTZ R19, R82, R19 ;  /* 0x0000001352137221 */ /* 0x010fe20000010000 */
[----:B-----5:R-:W-:Y:S02]  /*1a90*/  FADD.FTZ R24, R81, R24 ;  /* 0x0000001851187221 */ /* 0x020fe40000010000 */
[----:B------:R-:W4:Y:S01]  /*1aa0*/  SHFL.BFLY PT, R4, R9, 0x8, 0x1f ;  /* 0x0d001f0009047f89 */ /* 0x000f2200000e0000 */
        /* <DEDUP_REMOVED lines=9> */
[----:B------:R-:W3:Y:S04]  /*1b40*/  SHFL.BFLY PT, R14, R87, 0x8, 0x1f ;  /* 0x0d001f00570e7f89 */ /* 0x000ee800000e0000 */
[----:B------:R-:W3:Y:S01]  /*1b50*/  SHFL.BFLY PT, R16, R85, 0x8, 0x1f ;  /* 0x0d001f0055107f89 */ /* 0x000ee200000e0000 */
[----:B----4-:R-:W-:-:S03]  /*1b60*/  FADD.FTZ R4, R9, R4 ;  /* 0x0000000409047221 */ /* 0x010fc60000010000 */
[----:B------:R-:W4:Y:S01]  /*1b70*/  SHFL.BFLY PT, R18, R17, 0x8, 0x1f ;  /* 0x0d001f0011127f89 */ /* 0x000f2200000e0000 */
[----:B-----5:R-:W-:-:S03]  /*1b80*/  FADD.FTZ R8, R8, R7 ;  /* 0x0000000708087221 */ /* 0x020fc60000010000 */
        /* <DEDUP_REMOVED lines=9> */
[----:B------:R-:W-:-:S03]  /*1c20*/  FADD.FTZ R16, R85, R16 ;  /* 0x0000001055107221 */ /* 0x000fc60000010000 */
[----:B------:R-:W3:Y:S01]  /*1c30*/  SHFL.BFLY PT, R33, R90, 0x8, 0x1f ;  /* 0x0d001f005a217f89 */ /* 0x000ee200000e0000 */
[----:B----4-:R-:W-:-:S03]  /*1c40*/  FADD.FTZ R18, R17, R18 ;  /* 0x0000001211127221 */ /* 0x010fc60000010000 */
[----:B------:R-:W4:Y:S01]  /*1c50*/  SHFL.BFLY PT, R3, R0, 0x4, 0x1f ;  /* 0x0c801f0000037f89 */ /* 0x000f2200000e0000 */
[----:B-----5:R-:W-:-:S03]  /*1c60*/  FADD.FTZ R20, R83, R20 ;  /* 0x0000001453147221 */ /* 0x020fc60000010000 */
[----:B------:R-:W5:Y:S01]  /*1c70*/  SHFL.BFLY PT, R2, R5, 0x4, 0x1f ;  /* 0x0c801f0005027f89 */ /* 0x000f6200000e0000 */
[----:B0-----:R-:W-:Y:S01]  /*1c80*/  FADD.FTZ R22, R19, R22 ;  /* 0x0000001613167221 */ /* 0x001fe20000010000 */
[----:B-1----:R-:W-:Y:S02]  /*1c90*/  FADD.FTZ R24, R24, R23 ;  /* 0x0000001718187221 */ /* 0x002fe40000010000 */
[----:B------:R-:W0:Y:S01]  /*1ca0*/  SHFL.BFLY PT, R7, R4, 0x4, 0x1f ;  /* 0x0c801f0004077f89 */ /* 0x000e2200000e0000 */
[----:B--2---:R-:W-:-:S03]  /*1cb0*/  FADD.FTZ R26, R26, R25 ;  /* 0x000000191a1a7221 */ /* 0x004fc60000010000 */
[----:B------:R-:W1:Y:S01]  /*1cc0*/  SHFL.BFLY PT, R9, R8, 0x4, 0x1f ;  /* 0x0c801f0008097f89 */ /* 0x000e6200000e0000 */
[----:B---3--:R-:W-:-:S03]  /*1cd0*/  FADD.FTZ R31, R28, R31 ;  /* 0x0000001f1c1f7221 */ /* 0x008fc60000010000 */
[----:B------:R-:W2:Y:S01]  /*1ce0*/  SHFL.BFLY PT, R11, R6, 0x4, 0x1f ;  /* 0x0c801f00060b7f89 */ /* 0x000ea200000e0000 */
[----:B------:R-:W-:-:S03]  /*1cf0*/  FADD.FTZ R33, R90, R33 ;  /* 0x000000215a217221 */ /* 0x000fc60000010000 */
[----:B------:R-:W3:Y:S01]  /*1d00*/  SHFL.BFLY PT, R13, R10, 0x4, 0x1f ;  /* 0x0c801f000a0d7f89 */ /* 0x000ee200000e0000 */
[----:B----4-:R-:W-:-:S03]  /*1d10*/  FADD.FTZ R3, R0, R3 ;  /* 0x0000000300037221 */ /* 0x010fc60000010000 */
[----:B------:R-:W4:Y:S01]  /*1d20*/  SHFL.BFLY PT, R15, R12, 0x4, 0x1f ;  /* 0x0c801f000c0f7f89 */ /* 0x000f2200000e0000 */
[----:B-----5:R-:W-:-:S03]  /*1d30*/  FADD.FTZ R2, R5, R2 ;  /* 0x0000000205027221 */ /* 0x020fc60000010000 */
[----:B------:R-:W5:Y:S04]  /*1d40*/  SHFL.BFLY PT, R17, R14, 0x4, 0x1f ;  /* 0x0c801f000e117f89 */ /* 0x000f6800000e0000 */
        /* <DEDUP_REMOVED lines=9> */
[----:B----4-:R-:W-:-:S03]  /*1de0*/  FADD.FTZ R15, R12, R15 ;  /* 0x0000000f0c0f7221 */ /* 0x010fc60000010000 */
[----:B------:R-:W4:Y:S01]  /*1df0*/  SHFL.BFLY PT, R29, R26, 0x4, 0x1f ;  /* 0x0c801f001a1d7f89 */ /* 0x000f2200000e0000 */
[----:B-----5:R-:W-:-:S03]  /*1e00*/  FADD.FTZ R17, R14, R17 ;  /* 0x000000110e117221 */ /* 0x020fc60000010000 */
[----:B------:R-:W5:Y:S01]  /*1e10*/  SHFL.BFLY PT, R28, R31, 0x4, 0x1f ;  /* 0x0c801f001f1c7f89 */ /* 0x000f6200000e0000 */
[----:B------:R-:W-:-:S03]  /*1e20*/  FADD.FTZ R19, R16, R19 ;  /* 0x0000001310137221 */ /* 0x000fc60000010000 */
[----:B------:R-:W5:Y:S01]  /*1e30*/  SHFL.BFLY PT, R30, R33, 0x4, 0x1f ;  /* 0x0c801f00211e7f89 */ /* 0x000f6200000e0000 */
[----:B0-----:R-:W-:-:S03]  /*1e40*/  FADD.FTZ R21, R18, R21 ;  /* 0x0000001512157221 */ /* 0x001fc60000010000 */
[----:B------:R-:W0:Y:S01]  /*1e50*/  SHFL.BFLY PT, R0, R3, 0x2, 0x1f ;  /* 0x0c401f0003007f89 */ /* 0x000e2200000e0000 */
[----:B-1----:R-:W-:-:S03]  /*1e60*/  FADD.FTZ R23, R20, R23 ;  /* 0x0000001714177221 */ /* 0x002fc60000010000 */
[----:B------:R-:W1:Y:S01]  /*1e70*/  SHFL.BFLY PT, R5, R2, 0x2, 0x1f ;  /* 0x0c401f0002057f89 */ /* 0x000e6200000e0000 */
[----:B--2---:R-:W-:Y:S01]  /*1e80*/  FADD.FTZ R25, R22, R25 ;  /* 0x0000001916197221 */ /* 0x004fe20000010000 */
[----:B---3--:R-:W-:Y:S02]  /*1e90*/  FADD.FTZ R27, R24, R27 ;  /* 0x0000001b181b7221 */ /* 0x008fe40000010000 */
[----:B------:R-:W2:Y:S01]  /*1ea0*/  SHFL.BFLY PT, R4, R7, 0x2, 0x1f ;  /* 0x0c401f0007047f89 */ /* 0x000ea200000e0000 */
[----:B----4-:R-:W-:-:S03]  /*1eb0*/  FADD.FTZ R29, R26, R29 ;  /* 0x0000001d1a1d7221 */ /* 0x010fc60000010000 */
[----:B------:R-:W3:Y:S01]  /*1ec0*/  SHFL.BFLY PT, R6, R9, 0x2, 0x1f ;  /* 0x0c401f0009067f89 */ /* 0x000ee200000e0000 */
[----:B-----5:R-:W-:-:S03]  /*1ed0*/  FADD.FTZ R28, R31, R28 ;  /* 0x0000001c1f1c7221 */ /* 0x020fc60000010000 */
[----:B------:R-:W4:Y:S01]  /*1ee0*/  SHFL.BFLY PT, R8, R11, 0x2, 0x1f ;  /* 0x0c401f000b087f89 */ /* 0x000f2200000e0000 */
[----:B------:R-:W-:-:S03]  /*1ef0*/  FADD.FTZ R30, R33, R30 ;  /* 0x0000001e211e7221 */ /* 0x000fc60000010000 */
[----:B------:R-:W5:Y:S01]  /*1f00*/  SHFL.BFLY PT, R10, R13, 0x2, 0x1f ;  /* 0x0c401f000d0a7f89 */ /* 0x000f6200000e0000 */
[----:B0-----:R-:W-:-:S03]  /*1f10*/  FADD.FTZ R3, R3, R0 ;  /* 0x0000000003037221 */ /* 0x001fc60000010000 */
[----:B------:R-:W0:Y:S01]  /*1f20*/  SHFL.BFLY PT, R12, R15, 0x2, 0x1f ;  /* 0x0c401f000f0c7f89 */ /* 0x000e2200000e0000 */
[----:B------:R-:W-:Y:S01]  /*1f30*/  LOP3.LUT P0, R0, R86, 0x1f, RZ, 0xc0, !PT ;  /* 0x0000001f56007812 */ /* 0x000fe2000780c0ff */
[----:B-1----:R-:W-:Y:S02]  /*1f40*/  FADD.FTZ R5, R2, R5 ;  /* 0x0000000502057221 */ /* 0x002fe40000010000 */
[----:B------:R-:W1:Y:S01]  /*1f50*/  SHFL.BFLY PT, R14, R17, 0x2, 0x1f ;  /* 0x0c401f00110e7f89 */ /* 0x000e6200000e0000 */
[----:B------:R-:W-:Y:S02]  /*1f60*/  ISETP.NE.AND P1, PT, R0, RZ, PT ;  /* 0x000000ff0000720c */ /* 0x000fe40003f25270 */
[----:B------:R-:W-:Y:S01]  /*1f70*/  SHF.R.U32.HI R0, RZ, 0x3, R86 ;  /* 0x00000003ff007819 */ /* 0x000fe20000011656 */
[----:B------:R-:W1:Y:S01]  /*1f80*/  SHFL.BFLY PT, R16, R19, 0x2, 0x1f ;  /* 0x0c401f0013107f89 */ /* 0x000e6200000e0000 */
[----:B--2---:R-:W-:Y:S02]  /*1f90*/  FADD.FTZ R7, R7, R4 ;  /* 0x0000000407077221 */ /* 0x004fe40000010000 */
[----:B------:R-:W-:Y:S01]  /*1fa0*/  LOP3.LUT R0, R0, 0xc, RZ, 0xc0, !PT ;  /* 0x0000000c00007812 */ /* 0x000fe200078ec0ff */
[----:B------:R-:W2:Y:S01]  /*1fb0*/  SHFL.BFLY PT, R18, R21, 0x2, 0x1f ;  /* 0x0c401f0015127f89 */ /* 0x000ea200000e0000 */
[----:B---3--:R-:W-:-:S03]  /*1fc0*/  FADD.FTZ R9, R9, R6 ;  /* 0x0000000609097221 */ /* 0x008fc60000010000 */
        /* <DEDUP_REMOVED lines=9> */
[----:B------:R-:W-:-:S03]  /*2060*/  FADD.FTZ R19, R19, R16 ;  /* 0x0000001013137221 */ /* 0x000fc60000010000 */
[----:B------:R-:W1:Y:S01]  /*2070*/  SHFL.BFLY PT, R33, R30, 0x2, 0x1f ;  /* 0x0c401f001e217f89 */ /* 0x000e6200000e0000 */
[----:B--2---:R-:W-:-:S03]  /*2080*/  FADD.FTZ R21, R21, R18 ;  /* 0x0000001215157221 */ /* 0x004fc60000010000 */
[----:B------:R-:W2:Y:S01]  /*2090*/  SHFL.BFLY PT, R2, R3, 0x1, 0x1f ;  /* 0x0c201f0003027f89 */ /* 0x000ea200000e0000 */
[----:B---3--:R-:W-:Y:S01]  /*20a0*/  FADD.FTZ R23, R23, R20 ;  /* 0x0000001417177221 */ /* 0x008fe20000010000 */
[----:B----4-:R-:W-:Y:S02]  /*20b0*/  FADD.FTZ R25, R25, R22 ;  /* 0x0000001619197221 */ /* 0x010fe40000010000 */
[----:B------:R-:W3:Y:S01]  /*20c0*/  SHFL.BFLY PT, R4, R5, 0x1, 0x1f ;  /* 0x0c201f0005047f89 */ /* 0x000ee200000e0000 */
[----:B-----5:R-:W-:-:S03]  /*20d0*/  FADD.FTZ R27, R27, R24 ;  /* 0x000000181b1b7221 */ /* 0x020fc60000010000 */
[----:B------:R-:W4:Y:S01]  /*20e0*/  SHFL.BFLY PT, R6, R7, 0x1, 0x1f ;  /* 0x0c201f0007067f89 */ /* 0x000f2200000e0000 */
[----:B0-----:R-:W-:-:S03]  /*20f0*/  FADD.FTZ R29, R29, R26 ;  /* 0x0000001a1d1d7221 */ /* 0x001fc60000010000 */
[----:B------:R-:W0:Y:S01]  /*2100*/  SHFL.BFLY PT, R8, R9, 0x1, 0x1f ;  /* 0x0c201f0009087f89 */ /* 0x000e2200000e0000 */
[----:B-1----:R-:W-:-:S03]  /*2110*/  FADD.FTZ R31, R28, R31 ;  /* 0x0000001f1c1f7221 */ /* 0x002fc60000010000 */
[----:B------:R-:W1:Y:S01]  /*2120*/  SHFL.BFLY PT, R10, R11, 0x1, 0x1f ;  /* 0x0c201f000b0a7f89 */ /* 0x000e6200000e0000 */
[----:B------:R-:W-:-:S03]  /*2130*/  FADD.FTZ R33, R30, R33 ;  /* 0x000000211e217221 */ /* 0x000fc60000010000 */
[----:B------:R-:W5:Y:S01]  /*2140*/  SHFL.BFLY PT, R12, R13, 0x1, 0x1f ;  /* 0x0c201f000d0c7f89 */ /* 0x000f6200000e0000 */
[----:B--2---:R-:W-:-:S03]  /*2150*/  FADD.FTZ R3, R3, R2 ;  /* 0x0000000203037221 */ /* 0x004fc60000010000 */
[----:B------:R-:W2:Y:S04]  /*2160*/  SHFL.BFLY PT, R14, R15, 0x1, 0x1f ;  /* 0x0c201f000f0e7f89 */ /* 0x000ea800000e0000 */
[----:B------:R-:W2:Y:S01]  /*2170*/  SHFL.BFLY PT, R16, R17, 0x1, 0x1f ;  /* 0x0c201f0011107f89 */ /* 0x000ea200000e0000 */
[----:B---3--:R-:W-:-:S03]  /*2180*/  FADD.FTZ R5, R5, R4 ;  /* 0x0000000405057221 */ /* 0x008fc60000010000 */
[----:B------:R-:W3:Y:S01]  /*2190*/  SHFL.BFLY PT, R18, R19, 0x1, 0x1f ;  /* 0x0c201f0013127f89 */ /* 0x000ee200000e0000 */
[----:B----4-:R-:W-:-:S03]  /*21a0*/  FADD.FTZ R7, R7, R6 ;  /* 0x0000000607077221 */ /* 0x010fc60000010000 */
[----:B------:R-:W4:Y:S01]  /*21b0*/  SHFL.BFLY PT, R20, R21, 0x1, 0x1f ;  /* 0x0c201f0015147f89 */ /* 0x000f2200000e0000 */
[----:B0-----:R-:W-:-:S03]  /*21c0*/  FADD.FTZ R9, R9, R8 ;  /* 0x0000000809097221 */ /* 0x001fc60000010000 */
[----:B------:R-:W0:Y:S01]  /*21d0*/  SHFL.BFLY PT, R22, R23, 0x1, 0x1f ;  /* 0x0c201f0017167f89 */ /* 0x000e2200000e0000 */
[----:B-1----:R-:W-:-:S03]  /*21e0*/  FADD.FTZ R11, R11, R10 ;  /* 0x0000000a0b0b7221 */ /* 0x002fc60000010000 */
[----:B------:R-:W1:Y:S01]  /*21f0*/  SHFL.BFLY PT, R24, R25, 0x1, 0x1f ;  /* 0x0c201f0019187f89 */ /* 0x000e6200000e0000 */
[----:B-----5:R-:W-:-:S03]  /*2200*/  FADD.FTZ R13, R13, R12 ;  /* 0x0000000c0d0d7221 */ /* 0x020fc60000010000 */
[----:B------:R-:W5:Y:S01]  /*2210*/  SHFL.BFLY PT, R26, R27, 0x1, 0x1f ;  /* 0x0c201f001b1a7f89 */ /* 0x000f6200000e0000 */
[----:B--2---:R-:W-:-:S03]  /*2220*/  FADD.FTZ R15, R15, R14 ;  /* 0x0000000e0f0f7221 */ /* 0x004fc60000010000 */
[----:B------:R-:W2:Y:S01]  /*2230*/  SHFL.BFLY PT, R28, R29, 0x1, 0x1f ;  /* 0x0c201f001d1c7f89 */ /* 0x000ea200000e0000 */
[----:B------:R-:W-:-:S03]  /*2240*/  FADD.FTZ R17, R17, R16 ;  /* 0x0000001011117221 */ /* 0x000fc60000010000 */
[----:B------:R-:W2:Y:S01]  /*2250*/  SHFL.BFLY PT, R30, R31, 0x1, 0x1f ;  /* 0x0c201f001f1e7f89 */ /* 0x000ea200000e0000 */
[----:B---3--:R-:W-:-:S03]  /*2260*/  FADD.FTZ R19, R19, R18 ;  /* 0x0000001213137221 */ /* 0x008fc60000010000 */
[----:B------:R-:W3:Y:S01]  /*2270*/  SHFL.BFLY PT, R32, R33, 0x1, 0x1f ;  /* 0x0c201f0021207f89 */ /* 0x000ee200000e0000 */
[----:B----4-:R-:W-:-:S03]  /*2280*/  FADD.FTZ R21, R21, R20 ;  /* 0x0000001415157221 */ /* 0x010fc60000010000 */
[----:B------:R4:W-:Y:S01]  /*2290*/  @!P0 STS [R0+UR4], R3 ;  /* 0x0000000300008988 */ /* 0x0009e20008000804 */
[----:B------:R-:W-:Y:S01]  /*22a0*/  ISETP.NE.AND P0, PT, R86, RZ, PT ;  /* 0x000000ff5600720c */ /* 0x000fe20003f05270 */
[----:B0-----:R-:W-:Y:S01]  /*22b0*/  FADD.FTZ R23, R23, R22 ;  /* 0x0000001617177221 */ /* 0x001fe20000010000 */
[----:B-1----:R-:W-:Y:S01]  /*22c0*/  FADD.FTZ R25, R25, R24 ;  /* 0x0000001819197221 */ /* 0x002fe20000010000 */
[----:B------:R4:W-:Y:S01]  /*22d0*/  @!P1 STS [R0+UR4+0x10], R5 ;  /* 0x0000100500009988 */ /* 0x0009e20008000804 */
[----:B-----5:R-:W-:-:S03]  /*22e0*/  FADD.FTZ R27, R27, R26 ;  /* 0x0000001a1b1b7221 */ /* 0x020fc60000010000 */
[----:B------:R4:W-:Y:S01]  /*22f0*/  @!P1 STS [R0+UR4+0x20], R7 ;  /* 0x0000200700009988 */ /* 0x0009e20008000804 */
[----:B--2---:R-:W-:-:S03]  /*2300*/  FADD.FTZ R29, R29, R28 ;  /* 0x0000001c1d1d7221 */ /* 0x004fc60000010000 */
[----:B------:R4:W-:Y:S01]  /*2310*/  @!P1 STS [R0+UR4+0x30], R9 ;  /* 0x0000300900009988 */ /* 0x0009e20008000804 */
[----:B------:R-:W-:-:S03]  /*2320*/  FADD.FTZ R31, R31, R30 ;  /* 0x0000001e1f1f7221 */ /* 0x000fc60000010000 */
[----:B------:R4:W-:Y:S01]  /*2330*/  @!P1 STS [R0+UR4+0x40], R11 ;  /* 0x0000400b00009988 */ /* 0x0009e20008000804 */
[----:B---3--:R-:W-:-:S03]  /*2340*/  FADD.FTZ R33, R33, R32 ;  /* 0x0000002021217221 */ /* 0x008fc60000010000 */
[----:B------:R4:W-:Y:S04]  /*2350*/  @!P1 STS [R0+UR4+0x50], R13 ;  /* 0x0000500d00009988 */ /* 0x0009e80008000804 */
        /* <DEDUP_REMOVED lines=9> */
[----:B------:R4:W-:Y:S01]  /*23f0*/  @!P1 STS [R0+UR4+0xf0], R33 ;  /* 0x0000f02100009988 */ /* 0x0009e20008000804 */
[----:B------:R-:W-:Y:S06]  /*2400*/  BAR.SYNC.DEFER_BLOCKING 0x0 ;  /* 0x0000000000007b1d */ /* 0x000fec0000010000 */
[----:B------:R-:W-:Y:S05]  /*2410*/  @P0 BRA `(.L_x_2) ;  /* 0x0000000400dc0947 */ /* 0x000fea0003800000 */
[----:B----4-:R-:W0:Y:S01]  /*2420*/  LDS.128 R8, [UR4+0x10] ;  /* 0x00001004ff087984 */ /* 0x010e220008000c00 */
[----:B------:R-:W1:Y:S03]  /*2430*/  LDC.64 R2, c[0x0][0x380] ;  /* 0x0000e000ff027b82 */ /* 0x000e660000000a00 */
[----:B------:R-:W2:Y:S04]  /*2440*/  LDS.128 R32, [UR4+0x20] ;  /* 0x00002004ff207984 */ /* 0x000ea80008000c00 */
[----:B------:R-:W3:Y:S04]  /*2450*/  LDS.128 R20, [UR4+0x30] ;  /* 0x00003004ff147984 */ /* 0x000ee80008000c00 */
[----:B------:R-:W4:Y:S04]  /*2460*/  LDS.128 R12, [UR4+0x40] ;  /* 0x00004004ff0c7984 */ /* 0x000f280008000c00 */
[----:B------:R-:W5:Y:S04]  /*2470*/  LDS.128 R16, [UR4+0x50] ;  /* 0x00005004ff107984 */ /* 0x000f680008000c00 */
[----:B------:R-:W5:Y:S04]  /*2480*/  LDS.128 R4, [UR4+0x60] ;  /* 0x00006004ff047984 */ /* 0x000f680008000c00 */
[----:B------:R-:W5:Y:S01]  /*2490*/  LDS.128 R24, [UR4+0x80] ;  /* 0x00008004ff187984 */ /* 0x000f620008000c00 */
[----:B-1----:R-:W-:-:S03]  /*24a0*/  IMAD.WIDE.U32 R80, R80, 0x2, R2 ;  /* 0x0000000250507825 */ /* 0x002fc600078e0002 */
[----:B------:R-:W1:Y:S04]  /*24b0*/  LDS.128 R28, [UR4+0x90] ;  /* 0x00009004ff1c7984 */ /* 0x000e680008000c00 */
[----:B------:R-:W1:Y:S01]  /*24c0*/  LDS.128 R36, [UR4+0xa0] ;  /* 0x0000a004ff247984 */ /* 0x000e620008000c00 */
[----:B0-----:R-:W-:-:S04]  /*24d0*/  FADD.FTZ R8, RZ, R8 ;  /* 0x00000008ff087221 */ /* 0x001fc80000010000 */
[----:B------:R-:W-:Y:S01]  /*24e0*/  FADD.FTZ R9, R8, R9 ;  /* 0x0000000908097221 */ /* 0x000fe20000010000 */
[----:B--2---:R-:W-:-:S03]  /*24f0*/  FADD.FTZ R32, RZ, R32 ;  /* 0x00000020ff207221 */ /* 0x004fc60000010000 */
[----:B------:R-:W-:Y:S01]  /*2500*/  FADD.FTZ R10, R9, R10 ;  /* 0x0000000a090a7221 */ /* 0x000fe20000010000 */
[----:B------:R-:W-:Y:S01]  /*2510*/  FADD.FTZ R33, R32, R33 ;  /* 0x0000002120217221 */ /* 0x000fe20000010000 */
[----:B---3--:R-:W-:Y:S02]  /*2520*/  FADD.FTZ R20, RZ, R20 ;  /* 0x00000014ff147221 */ /* 0x008fe40000010000 */
[----:B------:R-:W-:Y:S01]  /*2530*/  FADD.FTZ R0, R10, R11 ;  /* 0x0000000b0a007221 */ /* 0x000fe20000010000 */
[----:B----4-:R-:W-:Y:S01]  /*2540*/  FADD.FTZ R12, RZ, R12 ;  /* 0x0000000cff0c7221 */ /* 0x010fe20000010000 */
[----:B------:R-:W-:Y:S01]  /*2550*/  FADD.FTZ R34, R33, R34 ;  /* 0x0000002221227221 */ /* 0x000fe20000010000 */
[----:B------:R-:W-:Y:S01]  /*2560*/  FADD.FTZ R21, R20, R21 ;  /* 0x0000001514157221 */ /* 0x000fe20000010000 */
[----:B-----5:R-:W-:Y:S01]  /*2570*/  FADD.FTZ R16, RZ, R16 ;  /* 0x00000010ff107221 */ /* 0x020fe20000010000 */
[----:B------:R-:W-:Y:S01]  /*2580*/  F2FP.BF16.F32.PACK_AB R0, RZ, R0 ;  /* 0x00000000ff00723e */ /* 0x000fe200000010ff */
[----:B------:R-:W-:Y:S01]  /*2590*/  FADD.FTZ R13, R12, R13 ;  /* 0x0000000d0c0d7221 */ /* 0x000fe20000010000 */
[----:B------:R-:W-:Y:S01]  /*25a0*/  FADD.FTZ R22, R21, R22 ;  /* 0x0000001615167221 */ /* 0x000fe20000010000 */
[----:B------:R-:W-:Y:S01]  /*25b0*/  FADD.FTZ R17, R16, R17 ;  /* 0x0000001110117221 */ /* 0x000fe20000010000 */
[----:B------:R-:W-:Y:S01]  /*25c0*/  FADD.FTZ R4, RZ, R4 ;  /* 0x00000004ff047221 */ /* 0x000fe20000010000 */
[----:B------:R-:W-:Y:S01]  /*25d0*/  PRMT R40, R0, 0x7610, R40 ;  /* 0x0000761000287816 */ /* 0x000fe20000000028 */
[----:B------:R-:W-:Y:S01]  /*25e0*/  FADD.FTZ R0, R34, R35 ;  /* 0x0000002322007221 */ /* 0x000fe20000010000 */
[----:B------:R-:W-:Y:S01]  /*25f0*/  FADD.FTZ R14, R13, R14 ;  /* 0x0000000e0d0e7221 */ /* 0x000fe20000010000 */
[----:B------:R-:W-:Y:S01]  /*2600*/  FADD.FTZ R18, R17, R18 ;  /* 0x0000001211127221 */ /* 0x000fe20000010000 */
[----:B------:R-:W-:Y:S01]  /*2610*/  FADD.FTZ R5, R4, R5 ;  /* 0x0000000504057221 */ /* 0x000fe20000010000 */
[----:B------:R-:W-:Y:S01]  /*2620*/  FADD.FTZ R22, R22, R23 ;  /* 0x0000001716167221 */ /* 0x000fe20000010000 */
[----:B------:R-:W-:Y:S01]  /*2630*/  F2FP.BF16.F32.PACK_AB R0, RZ, R0 ;  /* 0x00000000ff00723e */ /* 0x000fe200000010ff */
[----:B------:R-:W-:Y:S01]  /*2640*/  FADD.FTZ R14, R14, R15 ;  /* 0x0000000f0e0e7221 */ /* 0x000fe20000010000 */
[----:B------:R-:W-:Y:S01]  /*2650*/  FADD.FTZ R18, R18, R19 ;  /* 0x0000001312127221 */ /* 0x000fe20000010000 */
[----:B------:R-:W-:Y:S01]  /*2660*/  FADD.FTZ R6, R5, R6 ;  /* 0x0000000605067221 */ /* 0x000fe20000010000 */
[----:B------:R0:W-:Y:S01]  /*2670*/  STG.E.U16 desc[UR6][R80.64+0x300], R40 ;  /* 0x0003002850007986 */ /* 0x0001e2000c101506 */
[----:B------:R-:W-:Y:S01]  /*2680*/  F2FP.BF16.F32.PACK_AB R22, RZ, R22 ;  /* 0x00000016ff16723e */ /* 0x000fe200000010ff */
[----:B------:R-:W-:Y:S01]  /*2690*/  FADD.FTZ R24, RZ, R24 ;  /* 0x00000018ff187221 */ /* 0x000fe20000010000 */
[----:B------:R-:W-:Y:S01]  /*26a0*/  F2FP.BF16.F32.PACK_AB R18, RZ, R18 ;  /* 0x00000012ff12723e */ /* 0x000fe200000010ff */
[----:B------:R-:W-:Y:S01]  /*26b0*/  FADD.FTZ R6, R6, R7 ;  /* 0x0000000706067221 */ /* 0x000fe20000010000 */
[----:B------:R-:W-:Y:S01]  /*26c0*/  PRMT R2, R22, 0x7610, R2 ;  /* 0x0000761016027816 */ /* 0x000fe20000000002 */
[----:B------:R-:W2:Y:S01]  /*26d0*/  LDS.128 R8, [UR4+0x70] ;  /* 0x00007004ff087984 */ /* 0x000ea20008000c00 */
[----:B------:R-:W-:Y:S01]  /*26e0*/  PRMT R44, R18, 0x7610, R44 ;  /* 0x00007610122c7816 */ /* 0x000fe2000000002c */
[----:B-1----:R-:W-:Y:S01]  /*26f0*/  FADD.FTZ R28, RZ, R28 ;  /* 0x0000001cff1c7221 */ /* 0x002fe20000010000 */
[----:B------:R-:W-:Y:S01]  /*2700*/  FADD.FTZ R36, RZ, R36 ;  /* 0x00000024ff247221 */ /* 0x000fe20000010000 */
[----:B------:R-:W1:Y:S01]  /*2710*/  LDS.128 R32, [UR4+0xb0] ;  /* 0x0000b004ff207984 */ /* 0x000e620008000c00 */
[----:B------:R-:W-:Y:S01]  /*2720*/  FADD.FTZ R25, R24, R25 ;  /* 0x0000001918197221 */ /* 0x000fe20000010000 */
[----:B0-----:R-:W-:Y:S01]  /*2730*/  PRMT R40, R0, 0x7610, R40 ;  /* 0x0000761000287816 */ /* 0x001fe20000000028 */
[----:B------:R-:W-:Y:S01]  /*2740*/  FADD.FTZ R29, R28, R29 ;  /* 0x0000001d1c1d7221 */ /* 0x000fe20000010000 */
[----:B------:R-:W-:Y:S01]  /*2750*/  F2FP.BF16.F32.PACK_AB R0, RZ, R14 ;  /* 0x0000000eff00723e */ /* 0x000fe200000010ff */
[----:B------:R-:W0:Y:S01]  /*2760*/  LDS.128 R20, [UR4+0xe0] ;  /* 0x0000e004ff147984 */ /* 0x000e220008000c00 */
[----:B------:R-:W-:Y:S01]  /*2770*/  FADD.FTZ R37, R36, R37 ;  /* 0x0000002524257221 */ /* 0x000fe20000010000 */
[----:B------:R-:W-:Y:S01]  /*2780*/  FADD.FTZ R26, R25, R26 ;  /* 0x0000001a191a7221 */ /* 0x000fe20000010000 */
[----:B------:R-:W-:Y:S01]  /*2790*/  PRMT R3, R0, 0x7610, R3 ;  /* 0x0000761000037816 */ /* 0x000fe20000000003 */
[----:B------:R-:W-:Y:S01]  /*27a0*/  STG.E.U16 desc[UR6][R80.64+0x600], R40 ;  /* 0x0006002850007986 */ /* 0x000fe2000c101506 */
[----:B------:R-:W-:Y:S01]  /*27b0*/  F2FP.BF16.F32.PACK_AB R0, RZ, R6 ;  /* 0x00000006ff00723e */ /* 0x000fe200000010ff */
[----:B------:R-:W-:Y:S01]  /*27c0*/  FADD.FTZ R30, R29, R30 ;  /* 0x0000001e1d1e7221 */ /* 0x000fe20000010000 */
[----:B------:R-:W-:Y:S01]  /*27d0*/  FADD.FTZ R38, R37, R38 ;  /* 0x0000002625267221 */ /* 0x000fe20000010000 */
[----:B------:R-:W3:Y:S01]  /*27e0*/  LDS.128 R12, [UR4+0xc0] ;  /* 0x0000c004ff0c7984 */ /* 0x000ee20008000c00 */
[----:B------:R-:W-:Y:S01]  /*27f0*/  FADD.FTZ R26, R26, R27 ;  /* 0x0000001b1a1a7221 */ /* 0x000fe20000010000 */
[----:B------:R-:W-:Y:S01]  /*2800*/  FADD.FTZ R30, R30, R31 ;  /* 0x0000001f1e1e7221 */ /* 0x000fe20000010000 */
[----:B------:R-:W-:Y:S01]  /*2810*/  FADD.FTZ R38, R38, R39 ;  /* 0x0000002726267221 */ /* 0x000fe20000010000 */
[----:B------:R-:W4:Y:S02]  /*2820*/  LDS.128 R4, [UR4+0xd0] ;  /* 0x0000d004ff047984 */ /* 0x000f240008000c00 */
[----:B------:R-:W-:-:S02]  /*2830*/  F2FP.BF16.F32.PACK_AB R26, RZ, R26 ;  /* 0x0000001aff1a723e */ /* 0x000fc400000010ff */
[----:B------:R-:W5:Y:S01]  /*2840*/  LDS.128 R40, [UR4] ;  /* 0x00000004ff287984 */ /* 0x000f620008000c00 */
[----:B------:R-:W-:Y:S02]  /*2850*/  F2FP.BF16.F32.PACK_AB R30, RZ, R30 ;  /* 0x0000001eff1e723e */ /* 0x000fe400000010ff */
[----:B------:R-:W-:Y:S01]  /*2860*/  F2FP.BF16.F32.PACK_AB R38, RZ, R38 ;  /* 0x00000026ff26723e */ /* 0x000fe200000010ff */
[----:B------:R-:W5:Y:S04]  /*2870*/  LDS.128 R16, [UR4+0xf0] ;  /* 0x0000f004ff107984 */ /* 0x000f680008000c00 */
[----:B------:R0:W-:Y:S04]  /*2880*/  STG.E.U16 desc[UR6][R80.64+0x900], R2 ;  /* 0x0009000250007986 */ /* 0x0001e8000c101506 */
[----:B------:R0:W-:Y:S01]  /*2890*/  STG.E.U16 desc[UR6][R80.64+0xc00], R3 ;  /* 0x000c000350007986 */ /* 0x0001e2000c101506 */
[----:B--2---:R-:W-:-:S03]  /*28a0*/  FADD.FTZ R8, RZ, R8 ;  /* 0x00000008ff087221 */ /* 0x004fc60000010000 */
[----:B------:R2:W-:Y:S01]  /*28b0*/  STG.E.U16 desc[UR6][R80.64+0xf00], R44 ;  /* 0x000f002c50007986 */ /* 0x0005e2000c101506 */
[----:B-1----:R-:W-:Y:S01]  /*28c0*/  FADD.FTZ R32, RZ, R32 ;  /* 0x00000020ff207221 */ /* 0x002fe20000010000 */
[----:B------:R-:W-:Y:S02]  /*28d0*/  FADD.FTZ R9, R8, R9 ;  /* 0x0000000908097221 */ /* 0x000fe40000010000 */
[----:B------:R2:W-:Y:S01]  /*28e0*/  STG.E.U16 desc[UR6][R80.64+0x1200], R0 ;  /* 0x0012000050007986 */ /* 0x0005e2000c101506 */
[----:B------:R-:W-:Y:S01]  /*28f0*/  FADD.FTZ R33, R32, R33 ;  /* 0x0000002120217221 */ /* 0x000fe20000010000 */
[----:B0-----:R-:W-:Y:S01]  /*2900*/  FADD.FTZ R20, RZ, R20 ;  /* 0x00000014ff147221 */ /* 0x001fe20000010000 */
[----:B------:R-:W-:Y:S01]  /*2910*/  FADD.FTZ R10, R9, R10 ;  /* 0x0000000a090a7221 */ /* 0x000fe20000010000 */
[----:B------:R2:W-:Y:S01]  /*2920*/  STG.E.U16 desc[UR6][R80.64+0x1800], R26 ;  /* 0x0018001a50007986 */ /* 0x0005e2000c101506 */
[----:B------:R-:W-:Y:S01]  /*2930*/  FADD.FTZ R34, R33, R34 ;  /* 0x0000002221227221 */ /* 0x000fe20000010000 */
[----:B------:R-:W-:Y:S01]  /*2940*/  FADD.FTZ R21, R20, R21 ;  /* 0x0000001514157221 */ /* 0x000fe20000010000 */
[----:B------:R-:W-:Y:S01]  /*2950*/  FADD.FTZ R10, R10, R11 ;  /* 0x0000000b0a0a7221 */ /* 0x000fe20000010000 */
[----:B------:R2:W-:Y:S01]  /*2960*/  STG.E.U16 desc[UR6][R80.64+0x1b00], R30 ;  /* 0x001b001e50007986 */ /* 0x0005e2000c101506 */
[----:B------:R-:W-:Y:S01]  /*2970*/  FADD.FTZ R34, R34, R35 ;  /* 0x0000002322227221 */ /* 0x000fe20000010000 */
[----:B---3--:R-:W-:Y:S01]  /*2980*/  FADD.FTZ R12, RZ, R12 ;  /* 0x0000000cff0c7221 */ /* 0x008fe20000010000 */
[----:B------:R-:W-:Y:S01]  /*2990*/  FADD.FTZ R22, R21, R22 ;  /* 0x0000001615167221 */ /* 0x000fe20000010000 */
[----:B------:R-:W-:Y:S01]  /*29a0*/  F2FP.BF16.F32.PACK_AB R10, RZ, R10 ;  /* 0x0000000aff0a723e */ /* 0x000fe200000010ff */
[----:B------:R2:W-:Y:S01]  /*29b0*/  STG.E.U16 desc[UR6][R80.64+0x1e00], R38 ;  /* 0x001e002650007986 */ /* 0x0005e2000c101506 */
[----:B----4-:R-:W-:Y:S01]  /*29c0*/  FADD.FTZ R4, RZ, R4 ;  /* 0x00000004ff047221 */ /* 0x010fe20000010000 */
[----:B------:R-:W-:Y:S01]  /*29d0*/  FADD.FTZ R13, R12, R13 ;  /* 0x0000000d0c0d7221 */ /* 0x000fe20000010000 */
[----:B------:R-:W-:Y:S01]  /*29e0*/  FADD.FTZ R22, R22, R23 ;  /* 0x0000001716167221 */ /* 0x000fe20000010000 */
[----:B------:R-:W-:Y:S01]  /*29f0*/  F2FP.BF16.F32.PACK_AB R34, RZ, R34 ;  /* 0x00000022ff22723e */ /* 0x000fe200000010ff */
[----:B-----5:R-:W-:Y:S01]  /*2a00*/  FADD.FTZ R40, RZ, R40 ;  /* 0x00000028ff287221 */ /* 0x020fe20000010000 */
[----:B------:R-:W-:Y:S01]  /*2a10*/  FADD.FTZ R5, R4, R5 ;  /* 0x0000000504057221 */ /* 0x000fe20000010000 */
[----:B------:R-:W-:Y:S01]  /*2a20*/  FADD.FTZ R14, R13, R14 ;  /* 0x0000000e0d0e7221 */ /* 0x000fe20000010000 */
[----:B------:R-:W-:Y:S01]  /*2a30*/  F2FP.BF16.F32.PACK_AB R22, RZ, R22 ;  /* 0x00000016ff16723e */ /* 0x000fe200000010ff */
[----:B------:R-:W-:Y:S01]  /*2a40*/  FADD.FTZ R16, RZ, R16 ;  /* 0x00000010ff107221 */ /* 0x000fe20000010000 */
[----:B------:R-:W-:Y:S01]  /*2a50*/  FADD.FTZ R41, R40, R41 ;  /* 0x0000002928297221 */ /* 0x000fe20000010000 */
[----:B------:R-:W-:Y:S01]  /*2a60*/  FADD.FTZ R6, R5, R6 ;  /* 0x0000000605067221 */ /* 0x000fe20000010000 */
[----:B------:R-:W-:Y:S01]  /*2a70*/  FADD.FTZ R14, R14, R15 ;  /* 0x0000000f0e0e7221 */ /* 0x000fe20000010000 */
[----:B------:R-:W-:Y:S01]  /*2a80*/  FADD.FTZ R17, R16, R17 ;  /* 0x0000001110117221 */ /* 0x000fe20000010000 */
[----:B------:R-:W-:Y:S01]  /*2a90*/  FADD.FTZ R42, R41, R42 ;  /* 0x0000002a292a7221 */ /* 0x000fe20000010000 */
[----:B------:R-:W-:Y:S01]  /*2aa0*/  FADD.FTZ R6, R6, R7 ;  /* 0x0000000706067221 */ /* 0x000fe20000010000 */
[----:B------:R2:W-:Y:S01]  /*2ab0*/  STG.E.U16 desc[UR6][R80.64+0x1500], R10 ;  /* 0x0015000a50007986 */ /* 0x0005e2000c101506 */
[----:B------:R-:W-:Y:S01]  /*2ac0*/  FADD.FTZ R18, R17, R18 ;  /* 0x0000001211127221 */ /* 0x000fe20000010000 */
[----:B------:R-:W-:Y:S01]  /*2ad0*/  FADD.FTZ R42, R42, R43 ;  /* 0x0000002b2a2a7221 */ /* 0x000fe20000010000 */
[----:B------:R-:W-:Y:S01]  /*2ae0*/  F2FP.BF16.F32.PACK_AB R14, RZ, R14 ;  /* 0x0000000eff0e723e */ /* 0x000fe200000010ff */
[----:B------:R2:W-:Y:S01]  /*2af0*/  STG.E.U16 desc[UR6][R80.64+0x2100], R34 ;  /* 0x0021002250007986 */ /* 0x0005e2000c101506 */
[----:B------:R-:W-:Y:S01]  /*2b00*/  FADD.FTZ R18, R18, R19 ;  /* 0x0000001312127221 */ /* 0x000fe20000010000 */
[----:B------:R-:W-:-:S02]  /*2b10*/  F2FP.BF16.F32.PACK_AB R6, RZ, R6 ;  /* 0x00000006ff06723e */ /* 0x000fc400000010ff */
[----:B------:R-:W-:Y:S01]  /*2b20*/  F2FP.BF16.F32.PACK_AB R42, RZ, R42 ;  /* 0x0000002aff2a723e */ /* 0x000fe200000010ff */
[----:B------:R2:W-:Y:S01]  /*2b30*/  STG.E.U16 desc[UR6][R80.64+0x2400], R14 ;  /* 0x0024000e50007986 */ /* 0x0005e2000c101506 */
[----:B------:R-:W-:-:S03]  /*2b40*/  F2FP.BF16.F32.PACK_AB R18, RZ, R18 ;  /* 0x00000012ff12723e */ /* 0x000fc600000010ff */
[----:B------:R2:W-:Y:S04]  /*2b50*/  STG.E.U16 desc[UR6][R80.64+0x2700], R6 ;  /* 0x0027000650007986 */ /* 0x0005e8000c101506 */
[----:B------:R2:W-:Y:S04]  /*2b60*/  STG.E.U16 desc[UR6][R80.64+0x2a00], R22 ;  /* 0x002a001650007986 */ /* 0x0005e8000c101506 */
[----:B------:R2:W-:Y:S04]  /*2b70*/  STG.E.U16 desc[UR6][R80.64], R42 ;  /* 0x0000002a50007986 */ /* 0x0005e8000c101506 */
[----:B------:R2:W-:Y:S02]  /*2b80*/  STG.E.U16 desc[UR6][R80.64+0x2d00], R18 ;  /* 0x002d001250007986 */ /* 0x0005e4000c101506 */
.L_x_2:
[----:B------:R-:W-:Y:S05]  /*2b90*/  BSYNC.RECONVERGENT B0 ;  /* 0x0000000000007941 */ /* 0x000fea0003800200 */
.L_x_1:
[----:B------:R-:W-:Y:S01]  /*2ba0*/  PREEXIT ;  /* 0x000000000000782d */ /* 0x000fe20000000000 */
[----:B------:R-:W-:Y:S05]  /*2bb0*/  EXIT ;  /* 0x000000000000794d */ /* 0x000fea0003800000 */
.L_x_3:
[----:B------:R-:W-:-:S00]  /*2bc0*/  BRA `(.L_x_3) ;  /* 0xfffffffc00fc7947 */ /* 0x000fc0000383ffff */
[----:B------:R-:W-:-:S00]  /*2bd0*/  NOP ;  /* 0x0000000000007918 */ /* 0x000fc00000000000 */
        /* <DEDUP_REMOVED lines=10> */
.L_x_112:


//--------------------- .text._Z30router_gemm_kernel_bf16_outputI13__nv_bfloat16Li128ELi8ELi15ELi384ELi7168EEvPS0_PKT_S4_ --------------------------
	.section	.text._Z30router_gemm_kernel_bf16_outputI13__nv_bfloat16Li128ELi8ELi15ELi384ELi7168EEvPS0_PKT_S4_,"ax",@progbits
	.align	128
        .global         _Z30router_gemm_kernel_bf16_outputI13__nv_bfloat16Li128ELi8ELi15ELi384ELi7168EEvPS0_PKT_S4_
        .type           _Z30router_gemm_kernel_bf16_outputI13__nv_bfloat16Li128ELi8ELi15ELi384ELi7168EEvPS0_PKT_S4_,@function
        .size           _Z30router_gemm_kernel_bf16_outputI13__nv_bfloat16Li128ELi8ELi15ELi384ELi7168EEvPS0_PKT_S4_,(.L_x_113 - _Z30router_gemm_kernel_bf16_outputI13__nv_bfloat16Li128ELi8ELi15ELi384ELi7168EEvPS0_PKT_S4_)
        .other          _Z30router_gemm_kernel_bf16_outputI13__nv_bfloat16Li128ELi8ELi15ELi384ELi7168EEvPS0_PKT_S4_,@"STO_CUDA_ENTRY STV_DEFAULT"
_Z30router_gemm_kernel_bf16_outputI13__nv_bfloat16Li128ELi8ELi15ELi384ELi7168EEvPS0_PKT_S4_:
.text._Z30router_gemm_kernel_bf16_outputI13__nv_bfloat16Li128ELi8ELi15ELi384ELi7168EEvPS0_PKT_S4_:
[----:B------:R-:W0:Y:S01]  /*0000*/  LDC R1, c[0x0][0x37c] ;  /* 0x0000df00ff017b82 */ /* 0x000e220000000800 */
[----:B------:R-:W1:Y:S07]  /*0010*/  S2R R86, SR_TID.X ;  /* 0x0000000000567919 */ /* 0x000e6e0000002100 */
[----:B------:R-:W2:Y:S01]  /*0020*/  LDC.64 R2, c[0x0][0x388] ;  /* 0x0000e200ff027b82 */ /* 0x000ea20000000a00 */
[----:B0-----:R-:W-:Y:S01]  /*0030*/  IADD3 R1, PT, PT, R1, -0x20, RZ ;  /* 0xffffffe001017810 */ /* 0x001fe20007ffe0ff */
[----:B------:R-:W-:Y:S01]  /*0040*/  HFMA2 R77, -RZ, RZ, 0, 0 ;  /* 0x00000000ff4d7431 */ /* 0x000fe200000001ff */
[----:B------:R-:W0:Y:S01]  /*0050*/  S2R R76, SR_CTAID.X ;  /* 0x00000000004c7919 */ /* 0x000e220000002500 */
[----:B------:R-:W-:-:S02]  /*0060*/  CS2R R72, SRZ ;  /* 0x0000000000487805 */ /* 0x000fc4000001ff00 */
[----:B------:R-:W-:Y:S02]  /*0070*/  MOV R0, R1 ;  /* 0x0000000100007202 */ /* 0x000fe40000000f00 */
[----:B------:R-:W-:Y:S02]  /*0080*/  CS2R R6, SRZ ;  /* 0x0000000000067805 */ /* 0x000fe4000001ff00 */
[----:B------:R-:W-:Y:S02]  /*0090*/  CS2R R84, SRZ ;  /* 0x0000000000547805 */ /* 0x000fe4000001ff00 */
[----:B------:R-:W-:Y:S02]  /*00a0*/  CS2R R82, SRZ ;  /* 0x0000000000527805 */ /* 0x000fe4000001ff00 */
[----:B------:R-:W-:Y:S02]  /*00b0*/  CS2R R78, SRZ ;  /* 0x00000000004e7805 */ /* 0x000fe4000001ff00 */
        /* <DEDUP_REMOVED lines=15> */
[----:B-1----:R-:W-:Y:S01]  /*01b0*/  CS2R R4, SRZ ;  /* 0x0000000000047805 */ /* 0x002fe2000001ff00 */
[----:B--234-:R-:W-:-:S06]  /*01c0*/  ACQBULK ;  /* 0x000000000000782e */ /* 0x01cfcc0000000000 */
.L_x_4:
[----:B------:R-:W2:Y:S01]  /*01d0*/  LDL R75, [R0] ;  /* 0x00000000004b7983 */ /* 0x000ea20000100800 */
[----:B0-----:R-:W-:-:S05]  /*01e0*/  IMAD R8, R76, 0x1c00, RZ ;  /* 0x00001c004c087824 */ /* 0x001fca00078e02ff */
        /* <DEDUP_REMOVED lines=26> */
[----:B------:R-:W-:Y:S02]  /*0390*/  SHF.L.U32 R73, R12, 0x10, RZ ;  /* 0x000000100c497819 */ /* 0x000fe400000006ff */
[----:B------:R-:W-:Y:S02]  /*03a0*/  SHF.L.U32 R8, R8, 0x10, RZ ;  /* 0x0000001008087819 */ /* 0x000fe400000006ff */
[----:B------:R-:W-:Y:S02]  /*03b0*/  PRMT R12, R13, 0x7632, R12 ;  /* 0x000076320d0c7816 */ /* 0x000fe4000000000c */
[C---:B------:R-:W-:Y:S01]  /*03c0*/  PRMT R87, R9.reuse, 0x7632, R87 ;  /* 0x0000763209577816 */ /* 0x040fe20000000057 */
[----:B0-----:R-:W-:Y:S01]  /*03d0*/  FFMA.FTZ R74, R8, R73, R89 ;  /* 0x00000049084a7223 */ /* 0x001fe20000010059 */
[----:B------:R-:W-:-:S02]  /*03e0*/  SHF.L.U32 R90, R9, 0x10, RZ ;  /* 0x00000010095a7819 */ /* 0x000fc400000006ff */
[----:B------:R-:W-:Y:S02]  /*03f0*/  SHF.L.U32 R13, R13, 0x10, RZ ;  /* 0x000000100d0d7819 */ /* 0x000fe400000006ff */
[----:B------:R-:W-:Y:S02]  /*0400*/  SHF.L.U32 R87, R87, 0x10, RZ ;  /* 0x0000001057577819 */ /* 0x000fe400000006ff */
[----:B------:R-:W-:Y:S01]  /*0410*/  SHF.L.U32 R12, R12, 0x10, RZ ;  /* 0x000000100c0c7819 */ /* 0x000fe200000006ff */
[----:B------:R-:W-:Y:S01]  /*0420*/  FFMA.FTZ R73, R13, R90, R74 ;  /* 0x0000005a0d497223 */ /* 0x000fe2000001004a */
[----:B------:R-:W-:Y:S02]  /*0430*/  SHF.L.U32 R9, R14, 0x10, RZ ;  /* 0x000000100e097819 */ /* 0x000fe400000006ff */
[----:B------:R-:W-:Y:S01]  /*0440*/  PRMT R14, R10, 0x7632, R14 ;  /* 0x000076320a0e7816 */ /* 0x000fe2000000000e */
[----:B------:R-:W-:Y:S01]  /*0450*/  FFMA.FTZ R90, R12, R87, R73 ;  /* 0x000000570c5a7223 */ /* 0x000fe20000010049 */
[----:B------:R-:W-:-:S02]  /*0460*/  SHF.L.U32 R74, R10, 0x10, RZ ;  /* 0x000000100a4a7819 */ /* 0x000fc400000006ff */
[C---:B--2---:R-:W-:Y:S02]  /*0470*/  PRMT R87, R16.reuse, 0x7632, R87 ;  /* 0x0000763210577816 */ /* 0x044fe40000000057 */
[----:B------:R-:W-:Y:S02]  /*0480*/  SHF.L.U32 R89, R16, 0x10, RZ ;  /* 0x0000001010597819 */ /* 0x000fe400000006ff */
[----:B------:R-:W-:Y:S02]  /*0490*/  PRMT R10, R14, 0x7632, R10 ;  /* 0x000076320e0a7816 */ /* 0x000fe4000000000a */
[----:B------:R-:W-:Y:S01]  /*04a0*/  SHF.L.U32 R87, R87, 0x10, RZ ;  /* 0x0000001057577819 */ /* 0x000fe200000006ff */
[----:B------:R-:W-:Y:S01]  /*04b0*/  FFMA.FTZ R89, R88, R89, R72 ;  /* 0x0000005958597223 */ /* 0x000fe20000010048 */
[----:B------:R-:W-:Y:S01]  /*04c0*/  SHF.L.U32 R73, R14, 0x10, RZ ;  /* 0x000000100e497819 */ /* 0x000fe200000006ff */
[----:B------:R-:W-:Y:S01]  /*04d0*/  FFMA.FTZ R75, R9, R74, R90 ;  /* 0x0000004a094b7223 */ /* 0x000fe2000001005a */
[----:B------:R-:W-:Y:S01]  /*04e0*/  SHF.L.U32 R10, R10, 0x10, RZ ;  /* 0x000000100a0a7819 */ /* 0x000fe200000006ff */
[----:B------:R-:W-:Y:S01]  /*04f0*/  FFMA.FTZ R92, R8, R87, R89 ;  /* 0x00000057085c7223 */ /* 0x000fe20000010059 */
[----:B------:R-:W-:-:S02]  /*0500*/  PRMT R14, R15, 0x7632, R14 ;  /* 0x000076320f0e7816 */ /* 0x000fc4000000000e */
[C---:B------:R-:W-:Y:S02]  /*0510*/  PRMT R72, R17.reuse, 0x7632, R72 ;  /* 0x0000763211487816 */ /* 0x040fe40000000048 */
[----:B------:R-:W-:Y:S01]  /*0520*/  SHF.L.U32 R90, R17, 0x10, RZ ;  /* 0x00000010115a7819 */ /* 0x000fe200000006ff */
[----:B------:R-:W-:Y:S01]  /*0530*/  FFMA.FTZ R74, R10, R73, R75 ;  /* 0x000000490a4a7223 */ /* 0x000fe2000001004b */
[----:B------:R-:W-:Y:S02]  /*0540*/  SHF.L.U32 R15, R15, 0x10, RZ ;  /* 0x000000100f0f7819 */ /* 0x000fe400000006ff */
[----:B------:R-:W-:Y:S01]  /*0550*/  SHF.L.U32 R16, R11, 0x10, RZ ;  /* 0x000000100b107819 */ /* 0x000fe200000006ff */
[----:B------:R-:W-:Y:S01]  /*0560*/  FFMA.FTZ R75, R13, R90, R92 ;  /* 0x0000005a0d4b7223 */ /* 0x000fe2000001005c */
[----:B------:R-:W-:-:S03]  /*0570*/  SHF.L.U32 R17, R72, 0x10, RZ ;  /* 0x0000001048117819 */ /* 0x000fc600000006ff */
[----:B------:R-:W-:Y:S01]  /*0580*/  FFMA.FTZ R73, R15, R16, R74 ;  /* 0x000000100f497223 */ /* 0x000fe2000001004a */
[----:B------:R-:W-:Y:S01]  /*0590*/  SHF.L.U32 R16, R18, 0x10, RZ ;  /* 0x0000001012107819 */ /* 0x000fe200000006ff */
[----:B------:R-:W-:Y:S01]  /*05a0*/  FFMA.FTZ R72, R12, R17, R75 ;  /* 0x000000110c487223 */ /* 0x000fe2000001004b */
[----:B------:R-:W-:Y:S02]  /*05b0*/  PRMT R18, R18, 0x7632, R18 ;  /* 0x0000763212127816 */ /* 0x000fe40000000012 */
[----:B------:R-:W-:Y:S01]  /*05c0*/  PRMT R11, R11, 0x7632, R11 ;  /* 0x000076320b0b7816 */ /* 0x000fe2000000000b */
[----:B------:R-:W-:Y:S01]  /*05d0*/  FFMA.FTZ R75, R9, R16, R72 ;  /* 0x00000010094b7223 */ /* 0x000fe20000010048 */
[----:B------:R-:W-:Y:S02]  /*05e0*/  SHF.L.U32 R17, R18, 0x10, RZ ;  /* 0x0000001012117819 */ /* 0x000fe400000006ff */
[----:B------:R-:W-:Y:S02]  /*05f0*/  SHF.L.U32 R11, R11, 0x10, RZ ;  /* 0x000000100b0b7819 */ /* 0x000fe400000006ff */
[----:B------:R-:W-:-:S02]  /*0600*/  SHF.L.U32 R14, R14, 0x10, RZ ;  /* 0x000000100e0e7819 */ /* 0x000fc400000006ff */
[C---:B-----5:R-:W-:Y:S02]  /*0610*/  SHF.L.U32 R87, R20.reuse, 0x10, RZ ;  /* 0x0000001014577819 */ /* 0x060fe400000006ff */
[----:B------:R-:W-:Y:S01]  /*0620*/  PRMT R20, R20, 0x7632, R20 ;  /* 0x0000763214147816 */ /* 0x000fe20000000014 */
[----:B------:R-:W-:Y:S01]  /*0630*/  FFMA.FTZ R18, R10, R17, R75 ;  /* 0x000000110a127223 */ /* 0x000fe2000001004b */
[----:B------:R-:W-:Y:S01]  /*0640*/  FFMA.FTZ R73, R14, R11, R73 ;  /* 0x0000000b0e497223 */ /* 0x000fe20000010049 */
[C---:B------:R-:W-:Y:S01]  /*0650*/  PRMT R11, R19.reuse, 0x7632, R11 ;  /* 0x00007632130b7816 */ /* 0x040fe2000000000b */
[----:B------:R-:W-:Y:S01]  /*0660*/  FFMA.FTZ R87, R88, R87, R6 ;  /* 0x0000005758577223 */ /* 0x000fe20000010006 */
[----:B------:R-:W-:Y:S02]  /*0670*/  SHF.L.U32 R17, R20, 0x10, RZ ;  /* 0x0000001014117819 */ /* 0x000fe400000006ff */
[----:B------:R-:W-:Y:S02]  /*0680*/  SHF.L.U32 R16, R19, 0x10, RZ ;  /* 0x0000001013107819 */ /* 0x000fe400000006ff */
[----:B------:R-:W-:-:S02]  /*0690*/  SHF.L.U32 R72, R24, 0x10, RZ ;  /* 0x0000001018487819 */ /* 0x000fc400000006ff */
[----:B------:R-:W-:Y:S01]  /*06a0*/  PRMT R19, R24, 0x7632, R19 ;  /* 0x0000763218137816 */ /* 0x000fe20000000013 */
[----:B------:R-:W-:Y:S01]  /*06b0*/  FFMA.FTZ R24, R8, R17, R87 ;  /* 0x0000001108187223 */ /* 0x000fe20000010057 */
[C---:B------:R-:W-:Y:S02]  /*06c0*/  PRMT R6, R21.reuse, 0x7632, R6 ;  /* 0x0000763215067816 */ /* 0x040fe40000000006 */
        /* <DEDUP_REMOVED lines=10> */
[----:B------:R-:W-:-:S02]  /*0770*/  SHF.L.U32 R6, R22, 0x10, RZ ;  /* 0x0000001016067819 */ /* 0x000fc400000006ff */
[----:B------:R-:W-:Y:S01]  /*0780*/  PRMT R22, R22, 0x7632, R22 ;  /* 0x0000763216167816 */ /* 0x000fe20000000016 */
        /* <DEDUP_REMOVED lines=13> */
[C---:B------:R-:W-:Y:S02]  /*0860*/  PRMT R18, R28.reuse, 0x7632, R18 ;  /* 0x000076321c127816 */ /* 0x040fe40000000012 */
[----:B------:R-:W-:Y:S01]  /*0870*/  SHF.L.U32 R28, R28, 0x10, RZ ;  /* 0x000000101c1c7819 */ /* 0x000fe200000006ff */
[----:B------:R-:W-:Y:S01]  /*0880*/  FFMA.FTZ R7, R15, R6, R16 ;  /* 0x000000060f077223 */ /* 0x000fe20000010010 */
[----:B------:R-:W-:Y:S01]  /*0890*/  FFMA.FTZ R16, R10, R11, R17 ;  /* 0x0000000b0a107223 */ /* 0x000fe20000010011 */
[----:B------:R-:W-:Y:S02]  /*08a0*/  SHF.L.U32 R11, R18, 0x10, RZ ;  /* 0x00000010120b7819 */ /* 0x000fe400000006ff */
[--C-:B------:R-:W-:Y:S01]  /*08b0*/  FFMA.FTZ R17, R88, R28, R5.reuse ;  /* 0x0000001c58117223 */ /* 0x100fe20000010005 */
[C---:B------:R-:W-:Y:S02]  /*08c0*/  PRMT R5, R29.reuse, 0x7632, R5 ;  /* 0x000076321d057816 */ /* 0x040fe40000000005 */
[----:B------:R-:W-:Y:S01]  /*08d0*/  SHF.L.U32 R18, R29, 0x10, RZ ;  /* 0x000000101d127819 */ /* 0x000fe200000006ff */
[----:B------:R-:W-:Y:S01]  /*08e0*/  FFMA.FTZ R20, R8, R11, R17 ;  /* 0x0000000b08147223 */ /* 0x000fe20000010011 */
[----:B------:R-:W-:-:S03]  /*08f0*/  SHF.L.U32 R5, R5, 0x10, RZ ;  /* 0x0000001005057819 */ /* 0x000fc600000006ff */
[----:B------:R-:W-:Y:S01]  /*0900*/  FFMA.FTZ R11, R13, R18, R20 ;  /* 0x000000120d0b7223 */ /* 0x000fe20000010014 */
[C---:B------:R-:W-:Y:S02]  /*0910*/  SHF.L.U32 R18, R30.reuse, 0x10, RZ ;  /* 0x000000101e127819 */ /* 0x040fe400000006ff */
[----:B------:R-:W-:Y:S01]  /*0920*/  PRMT R30, R30, 0x7632, R30 ;  /* 0x000076321e1e7816 */ /* 0x000fe2000000001e */
[----:B------:R-:W-:Y:S01]  /*0930*/  FFMA.FTZ R20, R12, R5, R11 ;  /* 0x000000050c147223 */ /* 0x000fe2000001000b */
[----:B------:R-:W-:Y:S02]  /*0940*/  PRMT R19, R32, 0x7632, R19 ;  /* 0x0000763220137816 */ /* 0x000fe40000000013 */
[----:B------:R-:W-:Y:S01]  /*0950*/  SHF.L.U32 R11, R30, 0x10, RZ ;  /* 0x000000101e0b7819 */ /* 0x000fe200000006ff */
[----:B------:R-:W-:Y:S01]  /*0960*/  FFMA.FTZ R17, R9, R18, R20 ;  /* 0x0000001209117223 */ /* 0x000fe20000010014 */
[----:B------:R-:W-:Y:S02]  /*0970*/  SHF.L.U32 R21, R32, 0x10, RZ ;  /* 0x0000001020157819 */ /* 0x000fe400000006ff */
[----:B------:R-:W-:-:S02]  /*0980*/  PRMT R23, R23, 0x7632, R23 ;  /* 0x0000763217177816 */ /* 0x000fc40000000017 */
[C---:B------:R-:W-:Y:S02]  /*0990*/  SHF.L.U32 R6, R27.reuse, 0x10, RZ ;  /* 0x000000101b067819 */ /* 0x040fe400000006ff */
[----:B------:R-:W-:Y:S01]  /*09a0*/  PRMT R27, R27, 0x7632, R27 ;  /* 0x000076321b1b7816 */ /* 0x000fe2000000001b */
[----:B------:R-:W-:Y:S01]  /*09b0*/  FFMA.FTZ R18, R10, R11, R17 ;  /* 0x0000000b0a127223 */ /* 0x000fe20000010011 */
[----:B------:R-:W-:Y:S01]  /*09c0*/  SHF.L.U32 R19, R19, 0x10, RZ ;  /* 0x0000001013137819 */ /* 0x000fe200000006ff */
[----:B------:R-:W-:Y:S01]  /*09d0*/  FFMA.FTZ R21, R88, R21, R4 ;  /* 0x0000001558157223 */ /* 0x000fe20000010004 */
[----:B------:R-:W-:Y:S02]  /*09e0*/  SHF.L.U32 R23, R23, 0x10, RZ ;  /* 0x0000001017177819 */ /* 0x000fe400000006ff */
[----:B------:R-:W-:Y:S01]  /*09f0*/  PRMT R11, R36, 0x7632, R11 ;  /* 0x00007632240b7816 */ /* 0x000fe2000000000b */
[----:B------:R-:W-:Y:S01]  /*0a00*/  FFMA.FTZ R16, R15, R6, R16 ;  /* 0x000000060f107223 */ /* 0x000fe20000010010 */
[----:B------:R-:W-:-:S02]  /*0a10*/  SHF.L.U32 R27, R27, 0x10, RZ ;  /* 0x000000101b1b7819 */ /* 0x000fc400000006ff */
[----:B------:R-:W-:Y:S01]  /*0a20*/  SHF.L.U32 R36, R36, 0x10, RZ ;  /* 0x0000001024247819 */ /* 0x000fe200000006ff */
[----:B------:R-:W-:Y:S01]  /*0a30*/  FFMA.FTZ R20, R8, R19, R21 ;  /* 0x0000001308147223 */ /* 0x000fe20000010015 */
[C---:B------:R-:W-:Y:S01]  /*0a40*/  SHF.L.U32 R4, R33.reuse, 0x10, RZ ;  /* 0x0000001021047819 */ /* 0x040fe200000006ff */
[C---:B------:R-:W-:Y:S01]  /*0a50*/  FFMA.FTZ R6, R14.reuse, R23, R7 ;  /* 0x000000170e067223 */ /* 0x040fe20000010007 */
        /* <DEDUP_REMOVED lines=8> */
[----:B------:R-:W-:-:S02]  /*0ae0*/  SHF.L.U32 R4, R37, 0x10, RZ ;  /* 0x0000001025047819 */ /* 0x000fc400000006ff */
[----:B------:R-:W-:Y:S01]  /*0af0*/  PRMT R37, R37, 0x7632, R37 ;  /* 0x0000763225257816 */ /* 0x000fe20000000025 */
[----:B------:R-:W-:Y:S01]  /*0b00*/  FFMA.FTZ R11, R15, R16, R18 ;  /* 0x000000100f0b7223 */ /* 0x000fe20000010012 */
[----:B------:R-:W-:Y:S01]  /*0b10*/  FFMA.FTZ R16, R12, R33, R17 ;  /* 0x000000210c107223 */ /* 0x000fe20000010011 */
[----:B------:R-:W-:Y:S01]  /*0b20*/  FFMA.FTZ R17, R13, R4, R20 ;  /* 0x000000040d117223 */ /* 0x000fe20000010014 */
[----:B------:R-:W-:Y:S02]  /*0b30*/  SHF.L.U32 R37, R37, 0x10, RZ ;  /* 0x0000001025257819 */ /* 0x000fe400000006ff */
[C---:B------:R-:W-:Y:S02]  /*0b40*/  SHF.L.U32 R4, R34.reuse, 0x10, RZ ;  /* 0x0000001022047819 */ /* 0x040fe400000006ff */
[----:B------:R-:W-:Y:S01]  /*0b50*/  PRMT R34, R34, 0x7632, R34 ;  /* 0x0000763222227816 */ /* 0x000fe20000000022 */
[----:B------:R-:W-:Y:S01]  /*0b60*/  FFMA.FTZ R37, R12, R37, R17 ;  /* 0x000000250c257223 */ /* 0x000fe20000010011 */
[----:B------:R-:W-:Y:S01]  /*0b70*/  PRMT R18, R38, 0x7632, R18 ;  /* 0x0000763226127816 */ /* 0x000fe20000000012 */
[----:B------:R-:W-:Y:S01]  /*0b80*/  FFMA.FTZ R19, R9, R4, R16 ;  /* 0x0000000409137223 */ /* 0x000fe20000010010 */
[----:B------:R-:W-:-:S02]  /*0b90*/  SHF.L.U32 R17, R34, 0x10, RZ ;  /* 0x0000001022117819 */ /* 0x000fc400000006ff */
[----:B------:R-:W-:Y:S02]  /*0ba0*/  SHF.L.U32 R38, R38, 0x10, RZ ;  /* 0x0000001026267819 */ /* 0x000fe400000006ff */
[----:B------:R-:W-:Y:S01]  /*0bb0*/  SHF.L.U32 R21, R18, 0x10, RZ ;  /* 0x0000001012157819 */ /* 0x000fe200000006ff */
[----:B------:R-:W-:Y:S01]  /*0bc0*/  FFMA.FTZ R18, R10, R17, R19 ;  /* 0x000000110a127223 */ /* 0x000fe20000010013 */
[C---:B------:R-:W-:Y:S01]  /*0bd0*/  SHF.L.U32 R17, R40.reuse, 0x10, RZ ;  /* 0x0000001028117819 */ /* 0x040fe200000006ff */
[----:B------:R-:W-:Y:S01]  /*0be0*/  FFMA.FTZ R38, R9, R38, R37 ;  /* 0x0000002609267223 */ /* 0x000fe20000010025 */
[----:B------:R-:W-:Y:S02]  /*0bf0*/  PRMT R40, R40, 0x7632, R40 ;  /* 0x0000763228287816 */ /* 0x000fe40000000028 */
[----:B------:R-:W-:Y:S01]  /*0c00*/  SHF.L.U32 R20, R39, 0x10, RZ ;  /* 0x0000001027147819 */ /* 0x000fe200000006ff */
[----:B------:R-:W-:Y:S01]  /*0c10*/  FFMA.FTZ R21, R10, R21, R38 ;  /* 0x000000150a157223 */ /* 0x000fe20000010026 */
[----:B------:R-:W-:Y:S01]  /*0c20*/  SHF.L.U32 R19, R40, 0x10, RZ ;  /* 0x0000001028137819 */ /* 0x000fe200000006ff */
[----:B------:R-:W-:Y:S01]  /*0c30*/  FFMA.FTZ R77, R88, R17, R77 ;  /* 0x00000011584d7223 */ /* 0x000fe2000001004d */
[----:B------:R-:W-:-:S02]  /*0c40*/  SHF.L.U32 R16, R35, 0x10, RZ ;  /* 0x0000001023107819 */ /* 0x000fc400000006ff */
[----:B------:R-:W-:Y:S01]  /*0c50*/  PRMT R4, R35, 0x7632, R4 ;  /* 0x0000763223047816 */ /* 0x000fe20000000004 */
[C---:B------:R-:W-:Y:S01]  /*0c60*/  FFMA.FTZ R20, R15.reuse, R20, R21 ;  /* 0x000000140f147223 */ /* 0x040fe20000010015 */
[----:B------:R-:W-:Y:S01]  /*0c70*/  FFMA.FTZ R22, R8, R19, R77 ;  /* 0x0000001308167223 */ /* 0x000fe2000001004d */
[C---:B------:R-:W-:Y:S01]  /*0c80*/  PRMT R19, R44.reuse, 0x7632, R19 ;  /* 0x000076322c137816 */ /* 0x040fe20000000013 */
[----:B------:R-:W-:Y:S01]  /*0c90*/  FFMA.FTZ R16, R15, R16, R18 ;  /* 0x000000100f107223 */ /* 0x000fe20000010012 */
[----:B------:R-:W-:Y:S02]  /*0ca0*/  SHF.L.U32 R21, R44, 0x10, RZ ;  /* 0x000000102c157819 */ /* 0x000fe400000006ff */
[----:B------:R-:W-:Y:S02]  /*0cb0*/  PRMT R5, R31, 0x7632, R5 ;  /* 0x000076321f057816 */ /* 0x000fe40000000005 */
[----:B------:R-:W-:Y:S02]  /*0cc0*/  SHF.L.U32 R17, R4, 0x10, RZ ;  /* 0x0000001004117819 */ /* 0x000fe400000006ff */
[----:B------:R-:W-:-:S02]  /*0cd0*/  SHF.L.U32 R18, R41, 0x10, RZ ;  /* 0x0000001029127819 */ /* 0x000fc400000006ff */
[----:B------:R-:W-:Y:S01]  /*0ce0*/  PRMT R39, R39, 0x7632, R39 ;  /* 0x0000763227277816 */ /* 0x000fe20000000027 */
[----:B------:R-:W-:Y:S01]  /*0cf0*/  FFMA.FTZ R23, R88, R21, R84 ;  /* 0x0000001558177223 */ /* 0x000fe20000010054 */
[----:B------:R-:W-:Y:S02]  /*0d00*/  PRMT R41, R41, 0x7632, R41 ;  /* 0x0000763229297816 */ /* 0x000fe40000000029 */
[----:B------:R-:W-:Y:S01]  /*0d10*/  SHF.L.U32 R19, R19, 0x10, RZ ;  /* 0x0000001013137819 */ /* 0x000fe200000006ff */
[----:B------:R-:W-:Y:S01]  /*0d20*/  FFMA.FTZ R4, R14, R17, R16 ;  /* 0x000000110e047223 */ /* 0x000fe20000010010 */
[----:B------:R-:W-:Y:S01]  /*0d30*/  SHF.L.U32 R5, R5, 0x10, RZ ;  /* 0x0000001005057819 */ /* 0x000fe200000006ff */
[----:B------:R-:W-:Y:S01]  /*0d40*/  FFMA.FTZ R17, R13, R18, R22 ;  /* 0x000000120d117223 */ /* 0x000fe20000010016 */
[----:B------:R-:W-:Y:S01]  /*0d50*/  SHF.L.U32 R39, R39, 0x10, RZ ;  /* 0x0000001027277819 */ /* 0x000fe200000006ff */
[----:B------:R-:W-:Y:S01]  /*0d60*/  FFMA.FTZ R24, R8, R19, R23 ;  /* 0x0000001308187223 */ /* 0x000fe20000010017 */
[----:B------:R-:W-:-:S02]  /*0d70*/  SHF.L.U32 R41, R41, 0x10, RZ ;  /* 0x0000001029297819 */ /* 0x000fc400000006ff */
[C---:B------:R-:W-:Y:S02]  /*0d80*/  PRMT R21, R45.reuse, 0x7632, R21 ;  /* 0x000076322d157816 */ /* 0x040fe40000000015 */
[----:B------:R-:W-:Y:S01]  /*0d90*/  SHF.L.U32 R22, R45, 0x10, RZ ;  /* 0x000000102d167819 */ /* 0x000fe200000006ff */
[--C-:B------:R-:W-:Y:S01]  /*0da0*/  FFMA.FTZ R5, R14, R5, R11.reuse ;  /* 0x000000050e057223 */ /* 0x100fe2000001000b */
[----:B------:R-:W-:Y:S01]  /*0db0*/  PRMT R11, R42, 0x7632, R11 ;  /* 0x000076322a0b7816 */ /* 0x000fe2000000000b */
[----:B------:R-:W-:Y:S01]  /*0dc0*/  FFMA.FTZ R85, R14, R39, R20 ;  /* 0x000000270e557223 */ /* 0x000fe20000010014 */
[----:B------:R-:W-:Y:S01]  /*0dd0*/  SHF.L.U32 R42, R42, 0x10, RZ ;  /* 0x000000102a2a7819 */ /* 0x000fe200000006ff */
[----:B------:R-:W-:Y:S01]  /*0de0*/  FFMA.FTZ R20, R12, R41, R17 ;  /* 0x000000290c147223 */ /* 0x000fe20000010011 */
[----:B------:R-:W-:Y:S01]  /*0df0*/  SHF.L.U32 R21, R21, 0x10, RZ ;  /* 0x0000001015157819 */ /* 0x000fe200000006ff */
[----:B------:R-:W-:Y:S01]  /*0e00*/  FFMA.FTZ R19, R13, R22, R24 ;  /* 0x000000160d137223 */ /* 0x000fe20000010018 */
[----:B------:R-:W-:-:S02]  /*0e10*/  PRMT R23, R48, 0x7632, R23 ;  /* 0x0000763230177816 */ /* 0x000fc40000000017 */
[----:B------:R-:W-:Y:S01]  /*0e20*/  SHF.L.U32 R48, R48, 0x10, RZ ;  /* 0x0000001030307819 */ /* 0x000fe200000006ff */
[----:B------:R-:W-:Y:S01]  /*0e30*/  FFMA.FTZ R17, R9, R42, R20 ;  /* 0x0000002a09117223 */ /* 0x000fe20000010014 */
[----:B------:R-:W-:Y:S01]  /*0e40*/  SHF.L.U32 R11, R11, 0x10, RZ ;  /* 0x000000100b0b7819 */ /* 0x000fe200000006ff */
[----:B------:R-:W-:Y:S01]  /*0e50*/  FFMA.FTZ R24, R12, R21, R19 ;  /* 0x000000150c187223 */ /* 0x000fe20000010013 */
[C---:B------:R-:W-:Y:S02]  /*0e60*/  SHF.L.U32 R22, R46.reuse, 0x10, RZ ;  /* 0x000000102e167819 */ /* 0x040fe400000006ff */
[----:B------:R-:W-:Y:S01]  /*0e70*/  PRMT R46, R46, 0x7632, R46 ;  /* 0x000076322e2e7816 */ /* 0x000fe2000000002e */
[----:B------:R-:W-:Y:S01]  /*0e80*/  FFMA.FTZ R83, R88, R48, R83 ;  /* 0x0000003058537223 */ /* 0x000fe20000010053 */
[----:B------:R-:W-:Y:S01]  /*0e90*/  SHF.L.U32 R23, R23, 0x10, RZ ;  /* 0x0000001017177819 */ /* 0x000fe200000006ff */
        /* <DEDUP_REMOVED lines=8> */
[----:B------:R-:W-:Y:S01]  /*0f20*/  PRMT R16, R43, 0x7632, R16 ;  /* 0x000076322b107816 */ /* 0x000fe20000000010 */
[----:B------:R-:W-:Y:S01]  /*0f30*/  FFMA.FTZ R22, R10, R17, R19 ;  /* 0x000000110a167223 */ /* 0x000fe20000010013 */
[C---:B------:R-:W-:Y:S02]  /*0f40*/  PRMT R18, R47.reuse, 0x7632, R18 ;  /* 0x000076322f127816 */ /* 0x040fe40000000012 */
[----:B------:R-:W-:Y:S01]  /*0f50*/  SHF.L.U32 R20, R47, 0x10, RZ ;  /* 0x000000102f147819 */ /* 0x000fe200000006ff */
[----:B------:R-:W-:Y:S01]  /*0f60*/  FFMA.FTZ R19, R13, R24, R26 ;  /* 0x000000180d137223 */ /* 0x000fe2000001001a */
[----:B------:R-:W-:-:S02]  /*0f70*/  SHF.L.U32 R49, R49, 0x10, RZ ;  /* 0x0000001031317819 */ /* 0x000fc400000006ff */
[----:B------:R-:W-:Y:S01]  /*0f80*/  SHF.L.U32 R77, R16, 0x10, RZ ;  /* 0x00000010104d7819 */ /* 0x000fe200000006ff */
[----:B------:R-:W-:Y:S01]  /*0f90*/  FFMA.FTZ R20, R15, R20, R22 ;  /* 0x000000140f147223 */ /* 0x000fe20000010016 */
[----:B------:R-:W-:Y:S02]  /*0fa0*/  SHF.L.U32 R17, R18, 0x10, RZ ;  /* 0x0000001012117819 */ /* 0x000fe400000006ff */
[----:B------:R-:W-:Y:S01]  /*0fb0*/  SHF.L.U32 R16, R50, 0x10, RZ ;  /* 0x0000001032107819 */ /* 0x000fe200000006ff */
[----:B------:R-:W-:Y:S01]  /*0fc0*/  FFMA.FTZ R18, R12, R49, R19 ;  /* 0x000000310c127223 */ /* 0x000fe20000010013 */
        /* <DEDUP_REMOVED lines=20> */
[----:B------:R-:W-:Y:S01]  /*1110*/  SHF.L.U32 R21, R21, 0x10, RZ ;  /* 0x0000001015157819 */ /* 0x000fe200000006ff */
[----:B------:R-:W-:Y:S01]  /*1120*/  FFMA.FTZ R11, R15, R18, R20 ;  /* 0x000000120f0b7223 */ /* 0x000fe20000010014 */
[----:B------:R-:W-:Y:S01]  /*1130*/  FFMA.FTZ R18, R12, R17, R19 ;  /* 0x000000110c127223 */ /* 0x000fe20000010013 */
[----:B------:R-:W-:-:S02]  /*1140*/  PRMT R17, R57, 0x7632, R17 ;  /* 0x0000763239117816 */ /* 0x000fc40000000011 */
[----:B------:R-:W-:Y:S01]  /*1150*/  SHF.L.U32 R20, R57, 0x10, RZ ;  /* 0x0000001039147819 */ /* 0x000fe200000006ff */
[----:B------:R-:W-:Y:S01]  /*1160*/  FFMA.FTZ R22, R8, R21, R23 ;  /* 0x0000001508167223 */ /* 0x000fe20000010017 */
[----:B------:R-:W-:Y:S02]  /*1170*/  SHF.L.U32 R83, R16, 0x10, RZ ;  /* 0x0000001010537819 */ /* 0x000fe400000006ff */
[C---:B------:R-:W-:Y:S02]  /*1180*/  SHF.L.U32 R16, R54.reuse, 0x10, RZ ;  /* 0x0000001036107819 */ /* 0x040fe400000006ff */
        /* <DEDUP_REMOVED lines=13> */
[C---:B------:R-:W-:Y:S01]  /*1260*/  PRMT R21, R60.reuse, 0x7632, R21 ;  /* 0x000076323c157816 */ /* 0x040fe20000000015 */
[----:B------:R-:W-:Y:S01]  /*1270*/  FFMA.FTZ R17, R15, R18, R20 ;  /* 0x000000120f117223 */ /* 0x000fe20000010014 */
[----:B------:R-:W-:Y:S01]  /*1280*/  SHF.L.U32 R60, R60, 0x10, RZ ;  /* 0x000000103c3c7819 */ /* 0x000fe200000006ff */
[----:B------:R-:W-:Y:S01]  /*1290*/  FFMA.FTZ R20, R10, R11, R19 ;  /* 0x0000000b0a147223 */ /* 0x000fe20000010013 */
[----:B------:R-:W-:Y:S02]  /*12a0*/  SHF.L.U32 R18, R59, 0x10, RZ ;  /* 0x000000103b127819 */ /* 0x000fe400000006ff */
[----:B------:R-:W-:Y:S01]  /*12b0*/  SHF.L.U32 R21, R21, 0x10, RZ ;  /* 0x0000001015157819 */ /* 0x000fe200000006ff */
[----:B------:R-:W-:Y:S01]  /*12c0*/  FFMA.FTZ R79, R88, R60, R79 ;  /* 0x0000003c584f7223 */ /* 0x000fe2000001004f */
[----:B------:R-:W-:Y:S01]  /*12d0*/  PRMT R16, R55, 0x7632, R16 ;  /* 0x0000763237107816 */ /* 0x000fe20000000010 */
[----:B------:R-:W-:Y:S01]  /*12e0*/  FFMA.FTZ R18, R15, R18, R20 ;  /* 0x000000120f127223 */ /* 0x000fe20000010014 */
[C---:B------:R-:W-:Y:S01]  /*12f0*/  SHF.L.U32 R20, R61.reuse, 0x10, RZ ;  /* 0x000000103d147819 */ /* 0x040fe200000006ff */
[----:B------:R-:W-:Y:S01]  /*1300*/  FFMA.FTZ R22, R8, R21, R79 ;  /* 0x0000001508167223 */ /* 0x000fe2000001004f */
[----:B------:R-:W-:-:S02]  /*1310*/  PRMT R61, R61, 0x7632, R61 ;  /* 0x000076323d3d7816 */ /* 0x000fc4000000003d */
[----:B------:R-:W-:Y:S02]  /*1320*/  SHF.L.U32 R11, R16, 0x10, RZ ;  /* 0x00000010100b7819 */ /* 0x000fe400000006ff */
[C---:B------:R-:W-:Y:S01]  /*1330*/  SHF.L.U32 R16, R64.reuse, 0x10, RZ ;  /* 0x0000001040107819 */ /* 0x040fe200000006ff */
[----:B------:R-:W-:Y:S01]  /*1340*/  FFMA.FTZ R19, R13, R20, R22 ;  /* 0x000000140d137223 */ /* 0x000fe20000010016 */
[----:B------:R-:W-:Y:S02]  /*1350*/  SHF.L.U32 R61, R61, 0x10, RZ ;  /* 0x000000103d3d7819 */ /* 0x000fe400000006ff */
[----:B------:R-:W-:Y:S01]  /*1360*/  PRMT R64, R64, 0x7632, R64 ;  /* 0x0000763240407816 */ /* 0x000fe20000000040 */
[----:B------:R-:W-:Y:S01]  /*1370*/  FFMA.FTZ R82, R14, R11, R17 ;  /* 0x0000000b0e527223 */ /* 0x000fe20000010011 */
[----:B------:R-:W-:Y:S01]  /*1380*/  FFMA.FTZ R81, R88, R16, R81 ;  /* 0x0000001058517223 */ /* 0x000fe20000010051 */
[----:B------:R-:W-:Y:S01]  /*1390*/  SHF.L.U32 R16, R62, 0x10, RZ ;  /* 0x000000103e107819 */ /* 0x000fe200000006ff */
[----:B------:R-:W-:Y:S01]  /*13a0*/  FFMA.FTZ R20, R12, R61, R19 ;  /* 0x0000003d0c147223 */ /* 0x000fe20000010013 */
[----:B------:R-:W-:-:S02]  /*13b0*/  SHF.L.U32 R11, R64, 0x10, RZ ;  /* 0x00000010400b7819 */ /* 0x000fc400000006ff */
[----:B------:R-:W-:Y:S01]  /*13c0*/  PRMT R62, R62, 0x7632, R62 ;  /* 0x000076323e3e7816 */ /* 0x000fe2000000003e */
[----:B------:R-:W-:Y:S01]  /*13d0*/  FFMA.FTZ R19, R9, R16, R20 ;  /* 0x0000001009137223 */ /* 0x000fe20000010014 */
[----:B------:R-:W-:Y:S01]  /*13e0*/  PRMT R16, R65, 0x7632, R16 ;  /* 0x0000763241107816 */ /* 0x000fe20000000010 */
[----:B------:R-:W-:Y:S01]  /*13f0*/  FFMA.FTZ R22, R8, R11, R81 ;  /* 0x0000000b08167223 */ /* 0x000fe20000010051 */
[----:B------:R-:W-:Y:S02]  /*1400*/  SHF.L.U32 R11, R62, 0x10, RZ ;  /* 0x000000103e0b7819 */ /* 0x000fe400000006ff */
[----:B------:R-:W-:Y:S02]  /*1410*/  PRMT R59, R59, 0x7632, R59 ;  /* 0x000076323b3b7816 */ /* 0x000fe4000000003b */
[C---:B------:R-:W-:Y:S02]  /*1420*/  PRMT R24, R68.reuse, 0x7632, R24 ;  /* 0x0000763244187816 */ /* 0x040fe40000000018 */
[----:B------:R-:W-:-:S02]  /*1430*/  SHF.L.U32 R25, R68, 0x10, RZ ;  /* 0x0000001044197819 */ /* 0x000fc400000006ff */
[----:B------:R-:W-:Y:S01]  /*1440*/  SHF.L.U32 R21, R16, 0x10, RZ ;  /* 0x0000001010157819 */ /* 0x000fe200000006ff */
[--C-:B------:R-:W-:Y:S01]  /*1450*/  FFMA.FTZ R16, R10, R11, R19.reuse ;  /* 0x0000000b0a107223 */ /* 0x100fe20000010013 */
[----:B------:R-:W-:Y:S01]  /*1460*/  SHF.L.U32 R20, R65, 0x10, RZ ;  /* 0x0000001041147819 */ /* 0x000fe200000006ff */
[----:B------:R-:W-:Y:S01]  /*1470*/  FFMA.FTZ R25, R88, R25, R80 ;  /* 0x0000001958197223 */ /* 0x000fe20000010050 */
[----:B------:R-:W-:Y:S02]  /*1480*/  SHF.L.U32 R59, R59, 0x10, RZ ;  /* 0x000000103b3b7819 */ /* 0x000fe400000006ff */
[----:B------:R-:W-:Y:S01]  /*1490*/  SHF.L.U32 R11, R24, 0x10, RZ ;  /* 0x00000010180b7819 */ /* 0x000fe200000006ff */
[----:B------:R-:W-:Y:S01]  /*14a0*/  FFMA.FTZ R23, R13, R20, R22 ;  /* 0x000000140d177223 */ /* 0x000fe20000010016 */
[C---:B------:R-:W-:Y:S01]  /*14b0*/  PRMT R19, R69.reuse, 0x7632, R19 ;  /* 0x0000763245137816 */ /* 0x040fe20000000013 */
[----:B------:R-:W-:Y:S01]  /*14c0*/  FFMA.FTZ R78, R14, R59, R18 ;  /* 0x0000003b0e4e7223 */ /* 0x000fe20000010012 */
[----:B------:R-:W-:Y:S01]  /*14d0*/  SHF.L.U32 R22, R69, 0x10, RZ ;  /* 0x0000001045167819 */ /* 0x000fe200000006ff */
[----:B------:R-:W-:Y:S01]  /*14e0*/  FFMA.FTZ R24, R8, R11, R25 ;  /* 0x0000000b08187223 */ /* 0x000fe20000010019 */
[----:B------:R-:W-:-:S02]  /*14f0*/  SHF.L.U32 R18, R63, 0x10, RZ ;  /* 0x000000103f127819 */ /* 0x000fc400000006ff */
[----:B------:R-:W-:Y:S01]  /*1500*/  SHF.L.U32 R8, R66, 0x10, RZ ;  /* 0x0000001042087819 */ /* 0x000fe200000006ff */
[----:B------:R-:W-:Y:S01]  /*1510*/  FFMA.FTZ R20, R12, R21, R23 ;  /* 0x000000150c147223 */ /* 0x000fe20000010017 */
[----:B------:R-:W-:Y:S01]  /*1520*/  PRMT R66, R66, 0x7632, R66 ;  /* 0x0000763242427816 */ /* 0x000fe20000000042 */
        /* <DEDUP_REMOVED lines=8> */
[----:B------:R-:W-:Y:S01]  /*15b0*/  UIADD3 UR4, UPT, UPT, UR4, 0x1, URZ ;  /* 0x0000000104047890 */ /* 0x000fe2000fffe0ff */
[----:B------:R-:W-:Y:S01]  /*15c0*/  SHF.L.U32 R8, R67, 0x10, RZ ;  /* 0x0000001043087819 */ /* 0x000fe200000006ff */
[----:B------:R-:W-:Y:S01]  /*15d0*/  FFMA.FTZ R12, R10, R11, R13 ;  /* 0x0000000b0a0c7223 */ /* 0x000fe2000001000d */
[----:B------:R-:W-:Y:S01]  /*15e0*/  SHF.L.U32 R11, R16, 0x10, RZ ;  /* 0x00000010100b7819 */ /* 0x000fe200000006ff */
[----:B------:R-:W-:Y:S01]  /*15f0*/  FFMA.FTZ R13, R9, R70, R18 ;  /* 0x00000046090d7223 */ /* 0x000fe20000010012 */
[----:B------:R-:W-:Y:S01]  /*1600*/  UISETP.NE.AND UP0, UPT, UR4, 0x7, UPT ;  /* 0x000000070400788c */ /* 0x000fe2000bf05270 */
[----:B------:R-:W-:Y:S01]  /*1610*/  FFMA.FTZ R8, R15, R8, R12 ;  /* 0x000000080f087223 */ /* 0x000fe2000001000c */
[----:B------:R-:W-:Y:S01]  /*1620*/  PRMT R17, R63, 0x7632, R17 ;  /* 0x000076323f117816 */ /* 0x000fe20000000011 */
[----:B------:R-:W-:Y:S01]  /*1630*/  FFMA.FTZ R10, R10, R11, R13 ;  /* 0x0000000b0a0a7223 */ /* 0x000fe2000001000d */
[----:B------:R-:W-:-:S02]  /*1640*/  PRMT R67, R67, 0x7632, R67 ;  /* 0x0000763243437816 */ /* 0x000fc40000000043 */
[C---:B------:R-:W-:Y:S02]  /*1650*/  PRMT R9, R71.reuse, 0x7632, R9 ;  /* 0x0000763247097816 */ /* 0x040fe40000000009 */
[----:B------:R-:W-:Y:S02]  /*1660*/  SHF.L.U32 R12, R71, 0x10, RZ ;  /* 0x00000010470c7819 */ /* 0x000fe400000006ff */
[----:B------:R-:W-:Y:S02]  /*1670*/  SHF.L.U32 R17, R17, 0x10, RZ ;  /* 0x0000001011117819 */ /* 0x000fe400000006ff */
[----:B------:R-:W-:Y:S01]  /*1680*/  SHF.L.U32 R67, R67, 0x10, RZ ;  /* 0x0000001043437819 */ /* 0x000fe200000006ff */
[----:B------:R-:W-:Y:S01]  /*1690*/  FFMA.FTZ R10, R15, R12, R10 ;  /* 0x0000000c0f0a7223 */ /* 0x000fe2000001000a */
[----:B------:R-:W-:Y:S01]  /*16a0*/  SHF.L.U32 R9, R9, 0x10, RZ ;  /* 0x0000001009097819 */ /* 0x000fe200000006ff */
[----:B------:R-:W-:Y:S01]  /*16b0*/  FFMA.FTZ R79, R14, R17, R79 ;  /* 0x000000110e4f7223 */ /* 0x000fe2000001004f */
[----:B------:R-:W-:Y:S01]  /*16c0*/  IADD3 R0, PT, PT, R0, 0x4, RZ ;  /* 0x0000000400007810 */ /* 0x000fe20007ffe0ff */
[----:B------:R-:W-:-:S02]  /*16d0*/  FFMA.FTZ R81, R14, R67, R8 ;  /* 0x000000430e517223 */ /* 0x000fc40000010008 */
        /* <DEDUP_REMOVED lines=45> */
[----:B------:R-:W2:Y:S04]  /*19b0*/  SHFL.BFLY PT, R17, R12, 0x8, 0x1f ;  /* 0x0d001f000c117f89 */ /* 0x000ea800000e0000 */
        /* <DEDUP_REMOVED lines=13> */
[----:B------:R-:W-:-:S03]  /*1a90*/  FADD.FTZ R19, R84, R19 ;  /* 0x0000001354137221 */ /* 0x000fc60000010000 */
[----:B------:R-:W2:Y:S01]  /*1aa0*/  SHFL.BFLY PT, R0, R3, 0x4, 0x1f ;  /* 0x0c801f0003007f89 */ /* 0x000ea200000e0000 */
[----:B---3--:R-:W-:-:S03]  /*1ab0*/  FADD.FTZ R21, R14, R21 ;  /* 0x000000150e157221 */ /* 0x008fc60000010000 */
[----:B------:R-:W3:Y:S01]  /*1ac0*/  SHFL.BFLY PT, R2, R5, 0x4, 0x1f ;  /* 0x0c801f0005027f89 */ /* 0x000ee200000e0000 */
[----:B----4-:R-:W-:Y:S01]  /*1ad0*/  FADD.FTZ R23, R82, R23 ;  /* 0x0000001752177221 */ /* 0x010fe20000010000 */
[----:B-----5:R-:W-:Y:S02]  /*1ae0*/  FADD.FTZ R25, R25, R16 ;  /* 0x0000001019197221 */ /* 0x020fe40000010000 */
[----:B------:R-:W4:Y:S01]  /*1af0*/  SHFL.BFLY PT, R4, R9, 0x4, 0x1f ;  /* 0x0c801f0009047f89 */ /* 0x000f2200000e0000 */
[----:B0-----:R-:W-:-:S03]  /*1b00*/  FADD.FTZ R79, R79, R18 ;  /* 0x000000124f4f7221 */ /* 0x001fc60000010000 */
[----:B------:R-:W0:Y:S01]  /*1b10*/  SHFL.BFLY PT, R6, R7, 0x4, 0x1f ;  /* 0x0c801f0007067f89 */ /* 0x000e2200000e0000 */
[----:B-1----:R-:W-:-:S03]  /*1b20*/  FADD.FTZ R26, R81, R26 ;  /* 0x0000001a511a7221 */ /* 0x002fc60000010000 */
[----:B------:R-:W1:Y:S01]  /*1b30*/  SHFL.BFLY PT, R8, R11, 0x4, 0x1f ;  /* 0x0c801f000b087f89 */ /* 0x000e6200000e0000 */
[----:B--2---:R-:W-:-:S03]  /*1b40*/  FADD.FTZ R28, R27, R28 ;  /* 0x0000001c1b1c7221 */ /* 0x004fc60000010000 */
[----:B------:R-:W2:Y:S01]  /*1b50*/  SHFL.BFLY PT, R10, R13, 0x4, 0x1f ;  /* 0x0c801f000d0a7f89 */ /* 0x000ea200000e0000 */
[----:B------:R-:W-:-:S03]  /*1b60*/  FADD.FTZ R0, R3, R0 ;  /* 0x0000000003007221 */ /* 0x000fc60000010000 */
[----:B------:R-:W5:Y:S01]  /*1b70*/  SHFL.BFLY PT, R12, R15, 0x4, 0x1f ;  /* 0x0c801f000f0c7f89 */ /* 0x000f6200000e0000 */
[----:B---3--:R-:W-:-:S03]  /*1b80*/  FADD.FTZ R2, R5, R2 ;  /* 0x0000000205027221 */ /* 0x008fc60000010000 */
[----:B------:R-:W3:Y:S04]  /*1b90*/  SHFL.BFLY PT, R14, R17, 0x4, 0x1f ;  /* 0x0c801f00110e7f89 */ /* 0x000ee800000e0000 */
[----:B------:R-:W3:Y:S01]  /*1ba0*/  SHFL.BFLY PT, R16, R19, 0x4, 0x1f ;  /* 0x0c801f0013107f89 */ /* 0x000ee200000e0000 */
[----:B----4-:R-:W-:-:S03]  /*1bb0*/  FADD.FTZ R4, R9, R4 ;  /* 0x0000000409047221 */ /* 0x010fc60000010000 */
[----:B------:R-:W4:Y:S01]  /*1bc0*/  SHFL.BFLY PT, R18, R21, 0x4, 0x1f ;  /* 0x0c801f0015127f89 */ /* 0x000f2200000e0000 */
[----:B0-----:R-:W-:-:S03]  /*1bd0*/  FADD.FTZ R6, R7, R6 ;  /* 0x0000000607067221 */ /* 0x001fc60000010000 */
[----:B------:R-:W0:Y:S01]  /*1be0*/  SHFL.BFLY PT, R20, R23, 0x4, 0x1f ;  /* 0x0c801f0017147f89 */ /* 0x000e2200000e0000 */
[----:B-1----:R-:W-:-:S03]  /*1bf0*/  FADD.FTZ R8, R11, R8 ;  /* 0x000000080b087221 */ /* 0x002fc60000010000 */
[----:B------:R-:W1:Y:S01]  /*1c00*/  SHFL.BFLY PT, R22, R25, 0x4, 0x1f ;  /* 0x0c801f0019167f89 */ /* 0x000e6200000e0000 */
[----:B--2---:R-:W-:-:S03]  /*1c10*/  FADD.FTZ R10, R13, R10 ;  /* 0x0000000a0d0a7221 */ /* 0x004fc60000010000 */
[----:B------:R-:W2:Y:S01]  /*1c20*/  SHFL.BFLY PT, R24, R79, 0x4, 0x1f ;  /* 0x0c801f004f187f89 */ /* 0x000ea200000e0000 */
[----:B-----5:R-:W-:-:S03]  /*1c30*/  FADD.FTZ R12, R15, R12 ;  /* 0x0000000c0f0c7221 */ /* 0x020fc60000010000 */
[----:B------:R-:W5:Y:S01]  /*1c40*/  SHFL.BFLY PT, R29, R26, 0x4, 0x1f ;  /* 0x0c801f001a1d7f89 */ /* 0x000f6200000e0000 */
[----:B---3--:R-:W-:-:S03]  /*1c50*/  FADD.FTZ R14, R17, R14 ;  /* 0x0000000e110e7221 */ /* 0x008fc60000010000 */
[----:B------:R-:W3:Y:S01]  /*1c60*/  SHFL.BFLY PT, R31, R28, 0x4, 0x1f ;  /* 0x0c801f001c1f7f89 */ /* 0x000ee200000e0000 */
[----:B------:R-:W-:-:S03]  /*1c70*/  FADD.FTZ R16, R19, R16 ;  /* 0x0000001013107221 */ /* 0x000fc60000010000 */
[----:B------:R-:W3:Y:S01]  /*1c80*/  SHFL.BFLY PT, R3, R0, 0x2, 0x1f ;  /* 0x0c401f0000037f89 */ /* 0x000ee200000e0000 */
[----:B----4-:R-:W-:-:S03]  /*1c90*/  FADD.FTZ R18, R21, R18 ;  /* 0x0000001215127221 */ /* 0x010fc60000010000 */
[----:B------:R-:W4:Y:S01]  /*1ca0*/  SHFL.BFLY PT, R5, R2, 0x2, 0x1f ;  /* 0x0c401f0002057f89 */ /* 0x000f2200000e0000 */
[----:B0-----:R-:W-:Y:S01]  /*1cb0*/  FADD.FTZ R20, R23, R20 ;  /* 0x0000001417147221 */ /* 0x001fe20000010000 */
[----:B-1----:R-:W-:Y:S02]  /*1cc0*/  FADD.FTZ R22, R25, R22 ;  /* 0x0000001619167221 */ /* 0x002fe40000010000 */
[----:B------:R-:W0:Y:S01]  /*1cd0*/  SHFL.BFLY PT, R7, R4, 0x2, 0x1f ;  /* 0x0c401f0004077f89 */ /* 0x000e2200000e0000 */
[----:B--2---:R-:W-:-:S03]  /*1ce0*/  FADD.FTZ R24, R79, R24 ;  /* 0x000000184f187221 */ /* 0x004fc60000010000 */
[----:B------:R-:W1:Y:S01]  /*1cf0*/  SHFL.BFLY PT, R9, R6, 0x2, 0x1f ;  /* 0x0c401f0006097f89 */ /* 0x000e6200000e0000 */
[----:B-----5:R-:W-:-:S03]  /*1d00*/  FADD.FTZ R29, R26, R29 ;  /* 0x0000001d1a1d7221 */ /* 0x020fc60000010000 */
[----:B------:R-:W2:Y:S01]  /*1d10*/  SHFL.BFLY PT, R11, R8, 0x2, 0x1f ;  /* 0x0c401f00080b7f89 */ /* 0x000ea200000e0000 */
[----:B---3--:R-:W-:-:S03]  /*1d20*/  FADD.FTZ R31, R28, R31 ;  /* 0x0000001f1c1f7221 */ /* 0x008fc60000010000 */
[----:B------:R-:W3:Y:S01]  /*1d30*/  SHFL.BFLY PT, R13, R10, 0x2, 0x1f ;  /* 0x0c401f000a0d7f89 */ /* 0x000ee200000e0000 */
[----:B------:R-:W-:-:S03]  /*1d40*/  FADD.FTZ R3, R0, R3 ;  /* 0x0000000300037221 */ /* 0x000fc60000010000 */
[----:B------:R-:W5:Y:S01]  /*1d50*/  SHFL.BFLY PT, R15, R12, 0x2, 0x1f ;  /* 0x0c401f000c0f7f89 */ /* 0x000f6200000e0000 */
[----:B------:R-:W-:Y:S01]  /*1d60*/  LOP3.LUT P0, R0, R86, 0x1f, RZ, 0xc0, !PT ;  /* 0x0000001f56007812 */ /* 0x000fe2000780c0ff */
[----:B----4-:R-:W-:Y:S02]  /*1d70*/  FADD.FTZ R5, R2, R5 ;  /* 0x0000000502057221 */ /* 0x010fe40000010000 */
[----:B------:R-:W4:Y:S01]  /*1d80*/  SHFL.BFLY PT, R17, R14, 0x2, 0x1f ;  /* 0x0c401f000e117f89 */ /* 0x000f2200000e0000 */
[----:B------:R-:W-:Y:S02]  /*1d90*/  ISETP.NE.AND P1, PT, R0, RZ, PT ;  /* 0x000000ff0000720c */ /* 0x000fe40003f25270 */
[----:B------:R-:W-:Y:S01]  /*1da0*/  SHF.R.U32.HI R0, RZ, 0x3, R86 ;  /* 0x00000003ff007819 */ /* 0x000fe20000011656 */
[----:B------:R-:W4:Y:S01]  /*1db0*/  SHFL.BFLY PT, R19, R16, 0x2, 0x1f ;  /* 0x0c401f0010137f89 */ /* 0x000f2200000e0000 */
[----:B0-----:R-:W-:Y:S02]  /*1dc0*/  FADD.FTZ R7, R4, R7 ;  /* 0x0000000704077221 */ /* 0x001fe40000010000 */
[----:B------:R-:W-:Y:S01]  /*1dd0*/  LOP3.LUT R0, R0, 0xc, RZ, 0xc0, !PT ;  /* 0x0000000c00007812 */ /* 0x000fe200078ec0ff */
[----:B------:R-:W0:Y:S01]  /*1de0*/  SHFL.BFLY PT, R21, R18, 0x2, 0x1f ;  /* 0x0c401f0012157f89 */ /* 0x000e2200000e0000 */
[----:B-1----:R-:W-:-:S03]  /*1df0*/  FADD.FTZ R9, R6, R9 ;  /* 0x0000000906097221 */ /* 0x002fc60000010000 */
[----:B------:R-:W1:Y:S01]  /*1e00*/  SHFL.BFLY PT, R23, R20, 0x2, 0x1f ;  /* 0x0c401f0014177f89 */ /* 0x000e6200000e0000 */
[----:B--2---:R-:W-:-:S03]  /*1e10*/  FADD.FTZ R11, R8, R11 ;  /* 0x0000000b080b7221 */ /* 0x004fc60000010000 */
[----:B------:R-:W2:Y:S01]  /*1e20*/  SHFL.BFLY PT, R25, R22, 0x2, 0x1f ;  /* 0x0c401f0016197f89 */ /* 0x000ea200000e0000 */
[----:B---3--:R-:W-:-:S03]  /*1e30*/  FADD.FTZ R13, R10, R13 ;  /* 0x0000000d0a0d7221 */ /* 0x008fc60000010000 */
[----:B------:R-:W3:Y:S01]  /*1e40*/  SHFL.BFLY PT, R27, R24, 0x2, 0x1f ;  /* 0x0c401f00181b7f89 */ /* 0x000ee200000e0000 */
[----:B-----5:R-:W-:-:S03]  /*1e50*/  FADD.FTZ R15, R12, R15 ;  /* 0x0000000f0c0f7221 */ /* 0x020fc60000010000 */
[----:B------:R-:W5:Y:S01]  /*1e60*/  SHFL.BFLY PT, R26, R29, 0x2, 0x1f ;  /* 0x0c401f001d1a7f89 */ /* 0x000f6200000e0000 */
[----:B----4-:R-:W-:-:S03]  /*1e70*/  FADD.FTZ R17, R14, R17 ;  /* 0x000000110e117221 */ /* 0x010fc60000010000 */
[----:B------:R-:W4:Y:S01]  /*1e80*/  SHFL.BFLY PT, R28, R31, 0x2, 0x1f ;  /* 0x0c401f001f1c7f89 */ /* 0x000f2200000e0000 */
[----:B------:R-:W-:-:S03]  /*1e90*/  FADD.FTZ R19, R16, R19 ;  /* 0x0000001310137221 */ /* 0x000fc60000010000 */
[----:B------:R-:W4:Y:S01]  /*1ea0*/  SHFL.BFLY PT, R2, R3, 0x1, 0x1f ;  /* 0x0c201f0003027f89 */ /* 0x000f2200000e0000 */
[----:B0-----:R-:W-:Y:S01]  /*1eb0*/  FADD.FTZ R21, R18, R21 ;  /* 0x0000001512157221 */ /* 0x001fe20000010000 */
[----:B-1----:R-:W-:Y:S02]  /*1ec0*/  FADD.FTZ R23, R20, R23 ;  /* 0x0000001714177221 */ /* 0x002fe40000010000 */
[----:B------:R-:W0:Y:S01]  /*1ed0*/  SHFL.BFLY PT, R4, R5, 0x1, 0x1f ;  /* 0x0c201f0005047f89 */ /* 0x000e2200000e0000 */
[----:B--2---:R-:W-:-:S03]  /*1ee0*/  FADD.FTZ R25, R22, R25 ;  /* 0x0000001916197221 */ /* 0x004fc60000010000 */
[----:B------:R-:W1:Y:S01]  /*1ef0*/  SHFL.BFLY PT, R6, R7, 0x1, 0x1f ;  /* 0x0c201f0007067f89 */ /* 0x000e6200000e0000 */
[----:B---3--:R-:W-:-:S03]  /*1f00*/  FADD.FTZ R27, R24, R27 ;  /* 0x0000001b181b7221 */ /* 0x008fc60000010000 */
[----:B------:R-:W2:Y:S01]  /*1f10*/  SHFL.BFLY PT, R8, R9, 0x1, 0x1f ;  /* 0x0c201f0009087f89 */ /* 0x000ea200000e0000 */
[----:B-----5:R-:W-:-:S03]  /*1f20*/  FADD.FTZ R29, R29, R26 ;  /* 0x0000001a1d1d7221 */ /* 0x020fc60000010000 */
[----:B------:R-:W3:Y:S01]  /*1f30*/  SHFL.BFLY PT, R10, R11, 0x1, 0x1f ;  /* 0x0c201f000b0a7f89 */ /* 0x000ee200000e0000 */
[----:B----4-:R-:W-:-:S03]  /*1f40*/  FADD.FTZ R31, R31, R28 ;  /* 0x0000001c1f1f7221 */ /* 0x010fc60000010000 */
[----:B------:R-:W4:Y:S01]  /*1f50*/  SHFL.BFLY PT, R12, R13, 0x1, 0x1f ;  /* 0x0c201f000d0c7f89 */ /* 0x000f2200000e0000 */
[----:B------:R-:W-:-:S03]  /*1f60*/  FADD.FTZ R3, R3, R2 ;  /* 0x0000000203037221 */ /* 0x000fc60000010000 */
        /* <DEDUP_REMOVED lines=17> */
[----:B------:R0:W-:Y:S01]  /*2080*/  @!P0 STS [R0+UR4], R3 ;  /* 0x0000000300008988 */ /* 0x0001e20008000804 */
[----:B------:R-:W-:Y:S01]  /*2090*/  ISETP.NE.AND P0, PT, R86, RZ, PT ;  /* 0x000000ff5600720c */ /* 0x000fe20003f05270 */
[----:B-1----:R-:W-:Y:S01]  /*20a0*/  FADD.FTZ R21, R21, R20 ;  /* 0x0000001415157221 */ /* 0x002fe20000010000 */
[----:B--2---:R-:W-:Y:S01]  /*20b0*/  FADD.FTZ R23, R23, R22 ;  /* 0x0000001617177221 */ /* 0x004fe20000010000 */
[----:B------:R0:W-:Y:S01]  /*20c0*/  @!P1 STS [R0+UR4+0x10], R5 ;  /* 0x0000100500009988 */ /* 0x0001e20008000804 */
[----:B---3--:R-:W-:-:S03]  /*20d0*/  FADD.FTZ R25, R25, R24 ;  /* 0x0000001819197221 */ /* 0x008fc60000010000 */
[----:B------:R0:W-:Y:S01]  /*20e0*/  @!P1 STS [R0+UR4+0x20], R7 ;  /* 0x0000200700009988 */ /* 0x0001e20008000804 */
[----:B----4-:R-:W-:-:S03]  /*20f0*/  FADD.FTZ R27, R27, R26 ;  /* 0x0000001a1b1b7221 */ /* 0x010fc60000010000 */
[----:B------:R0:W-:Y:S01]  /*2100*/  @!P1 STS [R0+UR4+0x30], R9 ;  /* 0x0000300900009988 */ /* 0x0001e20008000804 */
[----:B-----5:R-:W-:-:S03]  /*2110*/  FADD.FTZ R29, R29, R28 ;  /* 0x0000001c1d1d7221 */ /* 0x020fc60000010000 */
[----:B------:R0:W-:Y:S01]  /*2120*/  @!P1 STS [R0+UR4+0x40], R11 ;  /* 0x0000400b00009988 */ /* 0x0001e20008000804 */
[----:B------:R-:W-:-:S03]  /*2130*/  FADD.FTZ R31, R31, R30 ;  /* 0x0000001e1f1f7221 */ /* 0x000fc60000010000 */
        /* <DEDUP_REMOVED lines=12> */
[----:B0-----:R-:W0:Y:S01]  /*2200*/  LDS.128 R16, [UR4+0x10] ;  /* 0x00001004ff107984 */ /* 0x001e220008000c00 */
        /* <DEDUP_REMOVED lines=9> */
[----:B------:R-:W1:Y:S04]  /*22a0*/  LDS.128 R32, [UR4+0xa0] ;  /* 0x0000a004ff207984 */ /* 0x000e680008000c00 */
[----:B------:R-:W1:Y:S01]  /*22b0*/  LDS.128 R40, [UR4] ;  /* 0x00000004ff287984 */ /* 0x000e620008000c00 */
[----:B0-----:R-:W-:-:S04]  /*22c0*/  FADD.FTZ R16, RZ, R16 ;  /* 0x00000010ff107221 */ /* 0x001fc80000010000 */
[----:B------:R-:W-:Y:S01]  /*22d0*/  FADD.FTZ R17, R16, R17 ;  /* 0x0000001110117221 */ /* 0x000fe20000010000 */
[----:B--2---:R-:W-:Y:S01]  /*22e0*/  FADD.FTZ R28, RZ, R28 ;  /* 0x0000001cff1c7221 */ /* 0x004fe20000010000 */
[----:B---3--:R-:W-:Y:S02]  /*22f0*/  FADD.FTZ R20, RZ, R20 ;  /* 0x00000014ff147221 */ /* 0x008fe40000010000 */
[----:B------:R-:W-:Y:S01]  /*2300*/  FADD.FTZ R18, R17, R18 ;  /* 0x0000001211127221 */ /* 0x000fe20000010000 */
[----:B------:R-:W-:Y:S01]  /*2310*/  FADD.FTZ R29, R28, R29 ;  /* 0x0000001d1c1d7221 */ /* 0x000fe20000010000 */
[----:B----4-:R-:W-:Y:S01]  /*2320*/  FADD.FTZ R24, RZ, R24 ;  /* 0x00000018ff187221 */ /* 0x010fe20000010000 */
[----:B------:R-:W-:Y:S01]  /*2330*/  FADD.FTZ R21, R20, R21 ;  /* 0x0000001514157221 */ /* 0x000fe20000010000 */
[----:B------:R-:W-:Y:S01]  /*2340*/  FADD.FTZ R0, R18, R19 ;  /* 0x0000001312007221 */ /* 0x000fe20000010000 */
[----:B------:R-:W-:Y:S01]  /*2350*/  FADD.FTZ R30, R29, R30 ;  /* 0x0000001e1d1e7221 */ /* 0x000fe20000010000 */
[----:B------:R-:W-:Y:S01]  /*2360*/  FADD.FTZ R25, R24, R25 ;  /* 0x0000001918197221 */ /* 0x000fe20000010000 */
[----:B-----5:R-:W-:Y:S01]  /*2370*/  FADD.FTZ R12, RZ, R12 ;  /* 0x0000000cff0c7221 */ /* 0x020fe20000010000 */
[----:B------:R-:W-:Y:S01]  /*2380*/  FADD.FTZ R22, R21, R22 ;  /* 0x0000001615167221 */ /* 0x000fe20000010000 */
[----:B------:R-:W-:Y:S01]  /*2390*/  F2FP.BF16.F32.PACK_AB R0, RZ, R0 ;  /* 0x00000000ff00723e */ /* 0x000fe200000010ff */
[----:B------:R-:W-:Y:S01]  /*23a0*/  FADD.FTZ R26, R25, R26 ;  /* 0x0000001a191a7221 */ /* 0x000fe20000010000 */
[----:B------:R-:W-:Y:S01]  /*23b0*/  FADD.FTZ R13, R12, R13 ;  /* 0x0000000d0c0d7221 */ /* 0x000fe20000010000 */
[----:B------:R-:W-:Y:S01]  /*23c0*/  FADD.FTZ R30, R30, R31 ;  /* 0x0000001f1e1e7221 */ /* 0x000fe20000010000 */
[----:B------:R-:W-:Y:S01]  /*23d0*/  FADD.FTZ R22, R22, R23 ;  /* 0x0000001716167221 */ /* 0x000fe20000010000 */
[----:B------:R-:W-:Y:S01]  /*23e0*/  FADD.FTZ R26, R26, R27 ;  /* 0x0000001b1a1a7221 */ /* 0x000fe20000010000 */
[----:B------:R-:W-:Y:S01]  /*23f0*/  FADD.FTZ R14, R13, R14 ;  /* 0x0000000e0d0e7221 */ /* 0x000fe20000010000 */
[----:B------:R-:W-:Y:S01]  /*2400*/  PRMT R2, R0, 0x7610, R2 ;  /* 0x0000761000027816 */ /* 0x000fe20000000002 */
[----:B------:R-:W0:Y:S01]  /*2410*/  LDS.128 R16, [UR4+0x80] ;  /* 0x00008004ff107984 */ /* 0x000e220008000c00 */
[----:B------:R-:W-:Y:S01]  /*2420*/  F2FP.BF16.F32.PACK_AB R30, RZ, R30 ;  /* 0x0000001eff1e723e */ /* 0x000fe200000010ff */
[----:B------:R-:W-:Y:S01]  /*2430*/  FADD.FTZ R14, R14, R15 ;  /* 0x0000000f0e0e7221 */ /* 0x000fe20000010000 */
[----:B------:R-:W-:Y:S01]  /*2440*/  F2FP.BF16.F32.PACK_AB R0, RZ, R22 ;  /* 0x00000016ff00723e */ /* 0x000fe200000010ff */
[----:B------:R-:W-:Y:S01]  /*2450*/  FADD.FTZ R4, RZ, R4 ;  /* 0x00000004ff047221 */ /* 0x000fe20000010000 */
[----:B------:R-:W-:Y:S01]  /*2460*/  F2FP.BF16.F32.PACK_AB R26, RZ, R26 ;  /* 0x0000001aff1a723e */ /* 0x000fe200000010ff */
[----:B------:R-:W2:Y:S01]  /*2470*/  LDS.128 R20, [UR4+0xb0] ;  /* 0x0000b004ff147984 */ /* 0x000ea20008000c00 */
[----:B------:R-:W-:Y:S01]  /*2480*/  PRMT R44, R0, 0x7610, R44 ;  /* 0x00007610002c7816 */ /* 0x000fe2000000002c */
[----:B------:R-:W-:Y:S01]  /*2490*/  FADD.FTZ R8, RZ, R8 ;  /* 0x00000008ff087221 */ /* 0x000fe20000010000 */
[----:B------:R-:W-:Y:S01]  /*24a0*/  PRMT R3, R30, 0x7610, R3 ;  /* 0x000076101e037816 */ /* 0x000fe20000000003 */
[----:B-1----:R-:W-:Y:S01]  /*24b0*/  FADD.FTZ R36, RZ, R36 ;  /* 0x00000024ff247221 */ /* 0x002fe20000010000 */
[----:B------:R-:W-:Y:S01]  /*24c0*/  PRMT R45, R26, 0x7610, R45 ;  /* 0x000076101a2d7816 */ /* 0x000fe2000000002d */
[----:B------:R-:W1:Y:S01]  /*24d0*/  LDS.128 R28, [UR4+0xd0] ;  /* 0x0000d004ff1c7984 */ /* 0x000e620008000c00 */
[----:B------:R-:W-:Y:S01]  /*24e0*/  F2FP.BF16.F32.PACK_AB R0, RZ, R14 ;  /* 0x0000000eff00723e */ /* 0x000fe200000010ff */
[----:B------:R-:W-:Y:S01]  /*24f0*/  FADD.FTZ R32, RZ, R32 ;  /* 0x00000020ff207221 */ /* 0x000fe20000010000 */
[----:B------:R-:W-:Y:S01]  /*2500*/  FADD.FTZ R40, RZ, R40 ;  /* 0x00000028ff287221 */ /* 0x000fe20000010000 */
[----:B------:R-:W3:Y:S01]  /*2510*/  LDS.128 R12, [UR4+0xc0] ;  /* 0x0000c004ff0c7984 */ /* 0x000ee20008000c00 */
[----:B------:R-:W-:Y:S01]  /*2520*/  FADD.FTZ R5, R4, R5 ;  /* 0x0000000504057221 */ /* 0x000fe20000010000 */
[----:B------:R-:W-:Y:S01]  /*2530*/  FADD.FTZ R9, R8, R9 ;  /* 0x0000000908097221 */ /* 0x000fe20000010000 */
[----:B------:R-:W-:Y:S01]  /*2540*/  FADD.FTZ R37, R36, R37 ;  /* 0x0000002524257221 */ /* 0x000fe20000010000 */
[----:B------:R-:W4:Y:S01]  /*2550*/  LDS.128 R24, [UR4+0xe0] ;  /* 0x0000e004ff187984 */ /* 0x000f220008000c00 */
[----:B------:R-:W-:Y:S01]  /*2560*/  FADD.FTZ R33, R32, R33 ;  /* 0x0000002120217221 */ /* 0x000fe20000010000 */
        /* <DEDUP_REMOVED lines=11> */
[----:B------:R-:W-:Y:S01]  /*2620*/  F2FP.BF16.F32.PACK_AB R6, RZ, R6 ;  /* 0x00000006ff06723e */ /* 0x000fe200000010ff */
[----:B------:R1:W-:Y:S01]  /*2630*/  STG.E.U16 desc[UR6][R76.64+0x300], R2 ;  /* 0x000300024c007986 */ /* 0x0003e2000c101506 */
[----:B------:R-:W-:-:S02]  /*2640*/  F2FP.BF16.F32.PACK_AB R10, RZ, R10 ;  /* 0x0000000aff0a723e */ /* 0x000fc400000010ff */
[----:B------:R-:W-:Y:S01]  /*2650*/  F2FP.BF16.F32.PACK_AB R38, RZ, R38 ;  /* 0x00000026ff26723e */ /* 0x000fe200000010ff */
[----:B------:R1:W-:Y:S01]  /*2660*/  STG.E.U16 desc[UR6][R76.64+0x600], R3 ;  /* 0x000600034c007986 */ /* 0x0003e2000c101506 */
[----:B------:R-:W-:Y:S01]  /*2670*/  F2FP.BF16.F32.PACK_AB R34, RZ, R34 ;  /* 0x00000022ff22723e */ /* 0x000fe200000010ff */
[----:B0-----:R-:W-:Y:S01]  /*2680*/  FADD.FTZ R16, RZ, R16 ;  /* 0x00000010ff107221 */ /* 0x001fe20000010000 */
[----:B------:R-:W-:Y:S01]  /*2690*/  F2FP.BF16.F32.PACK_AB R42, RZ, R42 ;  /* 0x0000002aff2a723e */ /* 0x000fe200000010ff */
[----:B------:R0:W-:Y:S02]  /*26a0*/  STG.E.U16 desc[UR6][R76.64+0x900], R44 ;  /* 0x0009002c4c007986 */ /* 0x0001e4000c101506 */
[----:B------:R-:W-:Y:S01]  /*26b0*/  FADD.FTZ R17, R16, R17 ;  /* 0x0000001110117221 */ /* 0x000fe20000010000 */
[----:B--2---:R-:W-:Y:S01]  /*26c0*/  FADD.FTZ R20, RZ, R20 ;  /* 0x00000014ff147221 */ /* 0x004fe20000010000 */
[----:B------:R0:W-:Y:S02]  /*26d0*/  STG.E.U16 desc[UR6][R76.64+0xc00], R45 ;  /* 0x000c002d4c007986 */ /* 0x0001e4000c101506 */
[----:B------:R-:W-:Y:S01]  /*26e0*/  FADD.FTZ R18, R17, R18 ;  /* 0x0000001211127221 */ /* 0x000fe20000010000 */
[----:B------:R-:W-:Y:S01]  /*26f0*/  FADD.FTZ R21, R20, R21 ;  /* 0x0000001514157221 */ /* 0x000fe20000010000 */
[----:B------:R0:W-:Y:S01]  /*2700*/  STG.E.U16 desc[UR6][R76.64+0xf00], R0 ;  /* 0x000f00004c007986 */ /* 0x0001e2000c101506 */
[----:B-1----:R-:W-:Y:S01]  /*2710*/  FADD.FTZ R28, RZ, R28 ;  /* 0x0000001cff1c7221 */ /* 0x002fe20000010000 */
[----:B------:R-:W-:Y:S01]  /*2720*/  FADD.FTZ R18, R18, R19 ;  /* 0x0000001312127221 */ /* 0x000fe20000010000 */
[----:B------:R-:W-:Y:S01]  /*2730*/  FADD.FTZ R22, R21, R22 ;  /* 0x0000001615167221 */ /* 0x000fe20000010000 */
[----:B------:R0:W-:Y:S01]  /*2740*/  STG.E.U16 desc[UR6][R76.64+0x1200], R6 ;  /* 0x001200064c007986 */ /* 0x0001e2000c101506 */
[----:B---3--:R-:W-:Y:S01]  /*2750*/  FADD.FTZ R12, RZ, R12 ;  /* 0x0000000cff0c7221 */ /* 0x008fe20000010000 */
[----:B------:R-:W-:Y:S01]  /*2760*/  FADD.FTZ R29, R28, R29 ;  /* 0x0000001d1c1d7221 */ /* 0x000fe20000010000 */
[----:B------:R-:W-:Y:S01]  /*2770*/  FADD.FTZ R22, R22, R23 ;  /* 0x0000001716167221 */ /* 0x000fe20000010000 */
[----:B------:R-:W-:Y:S01]  /*2780*/  F2FP.BF16.F32.PACK_AB R18, RZ, R18 ;  /* 0x00000012ff12723e */ /* 0x000fe200000010ff */
[----:B----4-:R-:W-:Y:S01]  /*2790*/  FADD.FTZ R24, RZ, R24 ;  /* 0x00000018ff187221 */ /* 0x010fe20000010000 */
[----:B------:R-:W-:Y:S01]  /*27a0*/  FADD.FTZ R13, R12, R13 ;  /* 0x0000000d0c0d7221 */ /* 0x000fe20000010000 */
[----:B------:R-:W-:Y:S01]  /*27b0*/  FADD.FTZ R30, R29, R30 ;  /* 0x0000001e1d1e7221 */ /* 0x000fe20000010000 */
[----:B------:R-:W-:Y:S01]  /*27c0*/  F2FP.BF16.F32.PACK_AB R22, RZ, R22 ;  /* 0x00000016ff16723e */ /* 0x000fe200000010ff */
[----:B------:R-:W-:Y:S01]  /*27d0*/  FADD.FTZ R25, R24, R25 ;  /* 0x0000001918197221 */ /* 0x000fe20000010000 */
[----:B------:R-:W-:Y:S01]  /*27e0*/  FADD.FTZ R14, R13, R14 ;  /* 0x0000000e0d0e7221 */ /* 0x000fe20000010000 */
[----:B------:R-:W-:Y:S01]  /*27f0*/  FADD.FTZ R30, R30, R31 ;  /* 0x0000001f1e1e7221 */ /* 0x000fe20000010000 */
[----:B------:R0:W-:Y:S01]  /*2800*/  STG.E.U16 desc[UR6][R76.64+0x1500], R10 ;  /* 0x0015000a4c007986 */ /* 0x0001e2000c101506 */
[----:B------:R-:W-:Y:S01]  /*2810*/  FADD.FTZ R26, R25, R26 ;  /* 0x0000001a191a7221 */ /* 0x000fe20000010000 */
[----:B------:R-:W-:-:S02]  /*2820*/  FADD.FTZ R14, R14, R15 ;  /* 0x0000000f0e0e7221 */ /* 0x000fc40000010000 */
[----:B------:R-:W-:Y:S01]  /*2830*/  F2FP.BF16.F32.PACK_AB R30, RZ, R30 ;  /* 0x0000001eff1e723e */ /* 0x000fe200000010ff */
[----:B------:R-:W-:Y:S01]  /*2840*/  FADD.FTZ R26, R26, R27 ;  /* 0x0000001b1a1a7221 */ /* 0x000fe20000010000 */
[----:B------:R0:W-:Y:S01]  /*2850*/  STG.E.U16 desc[UR6][R76.64+0x1800], R18 ;  /* 0x001800124c007986 */ /* 0x0001e2000c101506 */
[----:B------:R-:W-:-:S03]  /*2860*/  F2FP.BF16.F32.PACK_AB R14, RZ, R14 ;  /* 0x0000000eff0e723e */ /* 0x000fc600000010ff */
[----:B------:R-:W-:Y:S01]  /*2870*/  F2FP.BF16.F32.PACK_AB R26, RZ, R26 ;  /* 0x0000001aff1a723e */ /* 0x000fe200000010ff */
[----:B------:R0:W-:Y:S04]  /*2880*/  STG.E.U16 desc[UR6][R76.64+0x1b00], R38 ;  /* 0x001b00264c007986 */ /* 0x0001e8000c101506 */
[----:B------:R0:W-:Y:S04]  /*2890*/  STG.E.U16 desc[UR6][R76.64+0x1e00], R34 ;  /* 0x001e00224c007986 */ /* 0x0001e8000c101506 */
[----:B------:R0:W-:Y:S04]  /*28a0*/  STG.E.U16 desc[UR6][R76.64+0x2100], R22 ;  /* 0x002100164c007986 */ /* 0x0001e8000c101506 */
[----:B------:R0:W-:Y:S04]  /*28b0*/  STG.E.U16 desc[UR6][R76.64+0x2400], R14 ;  /* 0x0024000e4c007986 */ /* 0x0001e8000c101506 */
[----:B------:R0:W-:Y:S04]  /*28c0*/  STG.E.U16 desc[UR6][R76.64+0x2700], R30 ;  /* 0x0027001e4c007986 */ /* 0x0001e8000c101506 */
[----:B------:R0:W-:Y:S04]  /*28d0*/  STG.E.U16 desc[UR6][R76.64], R42 ;  /* 0x0000002a4c007986 */ /* 0x0001e8000c101506 */
[----:B------:R0:W-:Y:S02]  /*28e0*/  STG.E.U16 desc[UR6][R76.64+0x2a00], R26 ;  /* 0x002a001a4c007986 */ /* 0x0001e4000c101506 */
.L_x_6:
[----:B------:R-:W-:Y:S05]  /*28f0*/  BSYNC.RECONVERGENT B0 ;  /* 0x0000000000007941 */ /* 0x000fea0003800200 */
.L_x_5:
[----:B------:R-:W-:Y:S01]  /*2900*/  PREEXIT ;  /* 0x000000000000782d */ /* 0x000fe20000000000 */
[----:B------:R-:W-:Y:S05]  /*2910*/  EXIT ;  /* 0x000000000000794d */ /* 0x000fea0003800000 */
.L_x_7:
        /* <DEDUP_REMOVED lines=14> */
.L_x_113:


//--------------------- .text._Z30router_gemm_kernel_bf16_outputI13__nv_bfloat16Li128ELi8ELi14ELi384ELi7168EEvPS0_PKT_S4_ --------------------------
	.section	.text._Z30router_gemm_kernel_bf16_outputI13__nv_bfloat16Li128ELi8ELi14ELi384ELi7168EEvPS0_PKT_S4_,"ax",@progbits
	.align	128
        .global         _Z30router_gemm_kernel_bf16_outputI13__nv_bfloat16Li128ELi8ELi14ELi384ELi7168EEvPS0_PKT_S4_
        .type           _Z30router_gemm_kernel_bf16_outputI13__nv_bfloat16Li128ELi8ELi14ELi384ELi7168EEvPS0_PKT_S4_,@function
        .size           _Z30router_gemm_kernel_bf16_outputI13__nv_bfloat16Li128ELi8ELi14ELi384ELi7168EEvPS0_PKT_S4_,(.L_x_114 - _Z30router_gemm_kernel_bf16_outputI13__nv_bfloat16Li128ELi8ELi14ELi384ELi7168EEvPS0_PKT_S4_)
        .other          _Z30router_gemm_kernel_bf16_outputI13__nv_bfloat16Li128ELi8ELi14ELi384ELi7168EEvPS0_PKT_S4_,@"STO_CUDA_ENTRY STV_DEFAULT"
_Z30router_gemm_kernel_bf16_outputI13__nv_bfloat16Li128ELi8ELi14ELi384ELi7168EEvPS0_PKT_S4_:
.text._Z30router_gemm_kernel_bf16_outputI13__nv_bfloat16Li128ELi8ELi14ELi384ELi7168EEvPS0_PKT_S4_:
        /* <DEDUP_REMOVED lines=12> */
[----:B------:R-:W-:Y:S01]  /*00c0*/  MOV R80, RZ ;  /* 0x000000ff00507202 */ /* 0x000fe20000000f00 */
        /* <DEDUP_REMOVED lines=16> */
.L_x_8:
[----:B0-----:R-:W2:Y:S01]  /*01d0*/  LDL R11, [R0] ;  /* 0x00000000000b7983 */ /* 0x001ea20000100800 */
[----:B------:R-:W-:-:S05]  /*01e0*/  IMAD R12, R72, 0x1c00, RZ ;  /* 0x00001c00480c7824 */ /* 0x000fca00078e02ff */
        /* <DEDUP_REMOVED lines=20> */
[----:B------:R-:W-:-:S04]  /*0330*/  UIADD3 UR4, UPT, UPT, UR4, 0x1, URZ ;  /* 0x0000000104047890 */ /* 0x000fc8000fffe0ff */
[----:B------:R-:W-:Y:S01]  /*0340*/  UISETP.NE.AND UP0, UPT, UR4, 0x7, UPT ;  /* 0x000000070400788c */ /* 0x000fe2000bf05270 */
[----:B------:R-:W-:Y:S02]  /*0350*/  IADD3 R0, PT, PT, R0, 0x4, RZ ;  /* 0x0000000400007810 */ /* 0x000fe40007ffe0ff */
[----:B---3--:R-:W-:Y:S02]  /*0360*/  SHF.L.U32 R83, R12, 0x10, RZ ;  /* 0x000000100c537819 */ /* 0x008fe400000006ff */
[----:B----4-:R-:W-:Y:S02]  /*0370*/  SHF.L.U32 R81, R16, 0x10, RZ ;  /* 0x0000001010517819 */ /* 0x010fe400000006ff */
[----:B------:R-:W-:-:S04]  /*0380*/  PRMT R16, R12, 0x7632, R16 ;  /* 0x000076320c107816 */ /* 0x000fc80000000010 */
[C---:B------:R-:W-:Y:S01]  /*0390*/  PRMT R12, R16.reuse, 0x7632, R12 ;  /* 0x00007632100c7816 */ /* 0x040fe2000000000c */
[--C-:B------:R-:W-:Y:S01]  /*03a0*/  FFMA.FTZ R85, R81, R83, R8.reuse ;  /* 0x0000005351557223 */ /* 0x100fe20000010008 */
[----:B------:R-:W-:Y:S02]  /*03b0*/  SHF.L.U32 R83, R16, 0x10, RZ ;  /* 0x0000001010537819 */ /* 0x000fe400000006ff */
[----:B------:R-:W-:Y:S02]  /*03c0*/  SHF.L.U32 R12, R12, 0x10, RZ ;  /* 0x000000100c0c7819 */ /* 0x000fe400000006ff */
[----:B------:R-:W-:Y:S02]  /*03d0*/  PRMT R8, R17, 0x7632, R8 ;  /* 0x0000763211087816 */ /* 0x000fe40000000008 */
[C---:B------:R-:W-:Y:S01]  /*03e0*/  PRMT R16, R13.reuse, 0x7632, R16 ;  /* 0x000076320d107816 */ /* 0x040fe20000000010 */
[----:B------:R-:W-:Y:S01]  /*03f0*/  FFMA.FTZ R86, R12, R83, R85 ;  /* 0x000000530c567223 */ /* 0x000fe20000010055 */
[----:B------:R-:W-:-:S02]  /*0400*/  SHF.L.U32 R84, R13, 0x10, RZ ;  /* 0x000000100d547819 */ /* 0x000fc400000006ff */
[----:B------:R-:W-:Y:S02]  /*0410*/  SHF.L.U32 R17, R17, 0x10, RZ ;  /* 0x0000001011117819 */ /* 0x000fe400000006ff */
[C---:B--2---:R-:W-:Y:S02]  /*0420*/  PRMT R83, R20.reuse, 0x7632, R83 ;  /* 0x0000763214537816 */ /* 0x044fe40000000053 */
[----:B------:R-:W-:Y:S01]  /*0430*/  SHF.L.U32 R20, R20, 0x10, RZ ;  /* 0x0000001014147819 */ /* 0x000fe200000006ff */
[----:B------:R-:W-:Y:S01]  /*0440*/  FFMA.FTZ R13, R17, R84, R86 ;  /* 0x00000054110d7223 */ /* 0x000fe20000010056 */
[----:B0-----:R-:W-:Y:S02]  /*0450*/  SHF.L.U32 R11, R16, 0x10, RZ ;  /* 0x00000010100b7819 */ /* 0x001fe400000006ff */
[----:B------:R-:W-:Y:S01]  /*0460*/  SHF.L.U32 R10, R8, 0x10, RZ ;  /* 0x00000010080a7819 */ /* 0x000fe200000006ff */
[----:B------:R-:W-:Y:S01]  /*0470*/  FFMA.FTZ R5, R81, R20, R5 ;  /* 0x0000001451057223 */ /* 0x000fe20000010005 */
[----:B------:R-:W-:-:S02]  /*0480*/  SHF.L.U32 R83, R83, 0x10, RZ ;  /* 0x0000001053537819 */ /* 0x000fc400000006ff */
[----:B------:R-:W-:Y:S01]  /*0490*/  SHF.L.U32 R16, R14, 0x10, RZ ;  /* 0x000000100e107819 */ /* 0x000fe200000006ff */
[----:B------:R-:W-:Y:S01]  /*04a0*/  FFMA.FTZ R84, R10, R11, R13 ;  /* 0x0000000b0a547223 */ /* 0x000fe2000001000d */
[----:B------:R-:W-:Y:S01]  /*04b0*/  SHF.L.U32 R11, R18, 0x10, RZ ;  /* 0x00000010120b7819 */ /* 0x000fe200000006ff */
[----:B------:R-:W-:Y:S01]  /*04c0*/  FFMA.FTZ R20, R12, R83, R5 ;  /* 0x000000530c147223 */ /* 0x000fe20000010005 */
[----:B------:R-:W-:Y:S02]  /*04d0*/  PRMT R13, R18, 0x7632, R13 ;  /* 0x00007632120d7816 */ /* 0x000fe4000000000d */
[----:B------:R-:W-:Y:S02]  /*04e0*/  PRMT R14, R14, 0x7632, R14 ;  /* 0x000076320e0e7816 */ /* 0x000fe4000000000e */
[C---:B-----5:R-:W-:Y:S02]  /*04f0*/  PRMT R5, R24.reuse, 0x7632, R5 ;  /* 0x0000763218057816 */ /* 0x060fe40000000005 */
[----:B------:R-:W-:Y:S01]  /*0500*/  SHF.L.U32 R24, R24, 0x10, RZ ;  /* 0x0000001018187819 */ /* 0x000fe200000006ff */
[----:B------:R-:W-:Y:S01]  /*0510*/  FFMA.FTZ R16, R11, R16, R84 ;  /* 0x000000100b107223 */ /* 0x000fe20000010054 */
[----:B------:R-:W-:-:S02]  /*0520*/  SHF.L.U32 R14, R14, 0x10, RZ ;  /* 0x000000100e0e7819 */ /* 0x000fc400000006ff */
[----:B------:R-:W-:Y:S01]  /*0530*/  SHF.L.U32 R13, R13, 0x10, RZ ;  /* 0x000000100d0d7819 */ /* 0x000fe200000006ff */
[----:B------:R-:W-:Y:S01]  /*0540*/  FFMA.FTZ R85, R81, R24, R4 ;  /* 0x0000001851557223 */ /* 0x000fe20000010004 */
[----:B------:R-:W-:Y:S02]  /*0550*/  SHF.L.U32 R18, R21, 0x10, RZ ;  /* 0x0000001015127819 */ /* 0x000fe400000006ff */
[----:B------:R-:W-:Y:S02]  /*0560*/  PRMT R8, R19, 0x7632, R8 ;  /* 0x0000763213087816 */ /* 0x000fe40000000008 */
[----:B------:R-:W-:Y:S01]  /*0570*/  SHF.L.U32 R5, R5, 0x10, RZ ;  /* 0x0000001005057819 */ /* 0x000fe200000006ff */
[----:B------:R-:W-:Y:S01]  /*0580*/  FFMA.FTZ R14, R13, R14, R16 ;  /* 0x0000000e0d0e7223 */ /* 0x000fe20000010010 */
[----:B------:R-:W-:Y:S02]  /*0590*/  SHF.L.U32 R19, R19, 0x10, RZ ;  /* 0x0000001013137819 */ /* 0x000fe400000006ff */
[----:B------:R-:W-:-:S02]  /*05a0*/  SHF.L.U32 R4, R15, 0x10, RZ ;  /* 0x000000100f047819 */ /* 0x000fc400000006ff */
[----:B------:R-:W-:Y:S01]  /*05b0*/  PRMT R21, R21, 0x7632, R21 ;  /* 0x0000763215157816 */ /* 0x000fe20000000015 */
[----:B------:R-:W-:Y:S01]  /*05c0*/  FFMA.FTZ R83, R17, R18, R20 ;  /* 0x0000001211537223 */ /* 0x000fe20000010014 */
[----:B------:R-:W-:Y:S01]  /*05d0*/  PRMT R15, R15, 0x7632, R15 ;  /* 0x000076320f0f7816 */ /* 0x000fe2000000000f */
[----:B------:R-:W-:Y:S01]  /*05e0*/  FFMA.FTZ R20, R12, R5, R85 ;  /* 0x000000050c147223 */ /* 0x000fe20000010055 */
[----:B------:R-:W-:Y:S01]  /*05f0*/  SHF.L.U32 R21, R21, 0x10, RZ ;  /* 0x0000001015157819 */ /* 0x000fe200000006ff */
[----:B------:R-:W-:Y:S01]  /*0600*/  FFMA.FTZ R5, R19, R4, R14 ;  /* 0x0000000413057223 */ /* 0x000fe2000001000e */
[----:B------:R-:W-:Y:S02]  /*0610*/  SHF.L.U32 R18, R25, 0x10, RZ ;  /* 0x0000001019127819 */ /* 0x000fe400000006ff */
[----:B------:R-:W-:Y:S02]  /*0620*/  SHF.L.U32 R15, R15, 0x10, RZ ;  /* 0x000000100f0f7819 */ /* 0x000fe400000006ff */
[----:B------:R-:W-:-:S02]  /*0630*/  SHF.L.U32 R14, R8, 0x10, RZ ;  /* 0x00000010080e7819 */ /* 0x000fc400000006ff */
[----:B------:R-:W-:Y:S01]  /*0640*/  PRMT R25, R25, 0x7632, R25 ;  /* 0x0000763219197816 */ /* 0x000fe20000000019 */
[----:B------:R-:W-:Y:S01]  /*0650*/  FFMA.FTZ R16, R10, R21, R83 ;  /* 0x000000150a107223 */ /* 0x000fe20000010053 */
[----:B------:R-:W-:Y:S01]  /*0660*/  SHF.L.U32 R4, R22, 0x10, RZ ;  /* 0x0000001016047819 */ /* 0x000fe200000006ff */
[----:B------:R-:W-:Y:S01]  /*0670*/  FFMA.FTZ R8, R14, R15, R5 ;  /* 0x0000000f0e087223 */ /* 0x000fe20000010005 */
[----:B------:R-:W-:Y:S01]  /*0680*/  SHF.L.U32 R25, R25, 0x10, RZ ;  /* 0x0000001019197819 */ /* 0x000fe200000006ff */
[----:B------:R-:W-:Y:S01]  /*0690*/  FFMA.FTZ R21, R17, R18, R20 ;  /* 0x0000001211157223 */ /* 0x000fe20000010014 */
[C---:B------:R-:W-:Y:S01]  /*06a0*/  PRMT R15, R28.reuse, 0x7632, R15 ;  /* 0x000076321c0f7816 */ /* 0x040fe2000000000f */
[----:B------:R-:W-:Y:S01]  /*06b0*/  FFMA.FTZ R4, R11, R4, R16 ;  /* 0x000000040b047223 */ /* 0x000fe20000010010 */
[----:B------:R-:W-:Y:S02]  /*06c0*/  SHF.L.U32 R28, R28, 0x10, RZ ;  /* 0x000000101c1c7819 */ /* 0x000fe400000006ff */
[----:B------:R-:W-:Y:S01]  /*06d0*/  PRMT R22, R22, 0x7632, R22 ;  /* 0x0000763216167816 */ /* 0x000fe20000000016 */
[----:B------:R-:W-:Y:S01]  /*06e0*/  FFMA.FTZ R18, R10, R25, R21 ;  /* 0x000000190a127223 */ /* 0x000fe20000010015 */
        /* <DEDUP_REMOVED lines=15> */
[----:B------:R-:W-:Y:S01]  /*07e0*/  SHF.L.U32 R4, R27, 0x10, RZ ;  /* 0x000000101b047819 */ /* 0x000fe200000006ff */
[--C-:B------:R-:W-:Y:S01]  /*07f0*/  FFMA.FTZ R18, R10, R9, R15.reuse ;  /* 0x000000090a127223 */ /* 0x100fe2000001000f */
[C---:B------:R-:W-:Y:S01]  /*0800*/  PRMT R15, R32.reuse, 0x7632, R15 ;  /* 0x00007632200f7816 */ /* 0x040fe2000000000f */
[----:B------:R-:W-:Y:S01]  /*0810*/  FFMA.FTZ R16, R13, R26, R16 ;  /* 0x0000001a0d107223 */ /* 0x000fe20000010010 */
[----:B------:R-:W-:Y:S02]  /*0820*/  SHF.L.U32 R32, R32, 0x10, RZ ;  /* 0x0000001020207819 */ /* 0x000fe400000006ff */
[----:B------:R-:W-:Y:S01]  /*0830*/  SHF.L.U32 R15, R15, 0x10, RZ ;  /* 0x000000100f0f7819 */ /* 0x000fe200000006ff */
[----:B------:R-:W-:Y:S01]  /*0840*/  FFMA.FTZ R4, R19, R4, R16 ;  /* 0x0000000413047223 */ /* 0x000fe20000010010 */
[----:B------:R-:W-:Y:S01]  /*0850*/  SHF.L.U32 R16, R30, 0x10, RZ ;  /* 0x000000101e107819 */ /* 0x000fe200000006ff */
[----:B------:R-:W-:Y:S01]  /*0860*/  FFMA.FTZ R7, R81, R32, R7 ;  /* 0x0000002051077223 */ /* 0x000fe20000010007 */
[----:B------:R-:W-:-:S02]  /*0870*/  PRMT R21, R36, 0x7632, R21 ;  /* 0x0000763224157816 */ /* 0x000fc40000000015 */
[----:B------:R-:W-:Y:S02]  /*0880*/  PRMT R30, R30, 0x7632, R30 ;  /* 0x000076321e1e7816 */ /* 0x000fe4000000001e */
[----:B------:R-:W-:Y:S01]  /*0890*/  SHF.L.U32 R36, R36, 0x10, RZ ;  /* 0x0000001024247819 */ /* 0x000fe200000006ff */
[----:B------:R-:W-:Y:S01]  /*08a0*/  FFMA.FTZ R22, R12, R15, R7 ;  /* 0x0000000f0c167223 */ /* 0x000fe20000010007 */
[----:B------:R-:W-:Y:S01]  /*08b0*/  SHF.L.U32 R20, R33, 0x10, RZ ;  /* 0x0000001021147819 */ /* 0x000fe200000006ff */
[----:B------:R-:W-:Y:S01]  /*08c0*/  FFMA.FTZ R18, R11, R16, R18 ;  /* 0x000000100b127223 */ /* 0x000fe20000010012 */
[----:B------:R-:W-:Y:S01]  /*08d0*/  SHF.L.U32 R30, R30, 0x10, RZ ;  /* 0x000000101e1e7819 */ /* 0x000fe200000006ff */
[----:B------:R-:W-:Y:S01]  /*08e0*/  FFMA.FTZ R7, R81, R36, R6 ;  /* 0x0000002451077223 */ /* 0x000fe20000010006 */
[----:B------:R-:W-:Y:S02]  /*08f0*/  SHF.L.U32 R21, R21, 0x10, RZ ;  /* 0x0000001015157819 */ /* 0x000fe400000006ff */
        /* <DEDUP_REMOVED lines=10> */
[----:B------:R-:W-:Y:S02]  /*09a0*/  FFMA.FTZ R21, R17, R6, R20 ;  /* 0x0000000611157223 */ /* 0x000fe40000010014 */
[--C-:B------:R-:W-:Y:S01]  /*09b0*/  FFMA.FTZ R16, R10, R33, R15.reuse ;  /* 0x000000210a107223 */ /* 0x100fe2000001000f */
[----:B------:R-:W-:Y:S01]  /*09c0*/  PRMT R15, R38, 0x7632, R15 ;  /* 0x00007632260f7816 */ /* 0x000fe2000000000f */
[----:B------:R-:W-:Y:S01]  /*09d0*/  FFMA.FTZ R21, R10, R37, R21 ;  /* 0x000000250a157223 */ /* 0x000fe20000010015 */
[----:B------:R-:W-:Y:S02]  /*09e0*/  SHF.L.U32 R38, R38, 0x10, RZ ;  /* 0x0000001026267819 */ /* 0x000fe400000006ff */
[----:B------:R-:W-:-:S02]  /*09f0*/  SHF.L.U32 R6, R34, 0x10, RZ ;  /* 0x0000001022067819 */ /* 0x000fc400000006ff */
[----:B------:R-:W-:Y:S01]  /*0a00*/  PRMT R34, R34, 0x7632, R34 ;  /* 0x0000763222227816 */ /* 0x000fe20000000022 */
[----:B------:R-:W-:Y:S01]  /*0a10*/  FFMA.FTZ R21, R11, R38, R21 ;  /* 0x000000260b157223 */ /* 0x000fe20000010015 */
[----:B------:R-:W-:Y:S02]  /*0a20*/  PRMT R23, R23, 0x7632, R23 ;  /* 0x0000763217177816 */ /* 0x000fe40000000017 */
[----:B------:R-:W-:Y:S01]  /*0a30*/  SHF.L.U32 R20, R15, 0x10, RZ ;  /* 0x000000100f147819 */ /* 0x000fe200000006ff */
[----:B------:R-:W-:Y:S01]  /*0a40*/  FFMA.FTZ R18, R11, R6, R16 ;  /* 0x000000060b127223 */ /* 0x000fe20000010010 */
[----:B------:R-:W-:Y:S02]  /*0a50*/  SHF.L.U32 R34, R34, 0x10, RZ ;  /* 0x0000001022227819 */ /* 0x000fe400000006ff */
[----:B------:R-:W-:Y:S01]  /*0a60*/  SHF.L.U32 R23, R23, 0x10, RZ ;  /* 0x0000001017177819 */ /* 0x000fe200000006ff */
[----:B------:R-:W-:Y:S01]  /*0a70*/  FFMA.FTZ R21, R13, R20, R21 ;  /* 0x000000140d157223 */ /* 0x000fe20000010015 */
[----:B------:R-:W-:-:S02]  /*0a80*/  SHF.L.U32 R15, R40, 0x10, RZ ;  /* 0x00000010280f7819 */ /* 0x000fc400000006ff */
[----:B------:R-:W-:Y:S02]  /*0a90*/  PRMT R9, R31, 0x7632, R9 ;  /* 0x000076321f097816 */ /* 0x000fe40000000009 */
[----:B------:R-:W-:Y:S01]  /*0aa0*/  SHF.L.U32 R20, R39, 0x10, RZ ;  /* 0x0000001027147819 */ /* 0x000fe200000006ff */
[----:B------:R-:W-:Y:S01]  /*0ab0*/  FFMA.FTZ R18, R13, R34, R18 ;  /* 0x000000220d127223 */ /* 0x000fe20000010012 */
[C---:B------:R-:W-:Y:S02]  /*0ac0*/  PRMT R6, R35.reuse, 0x7632, R6 ;  /* 0x0000763223067816 */ /* 0x040fe40000000006 */
[----:B------:R-:W-:Y:S01]  /*0ad0*/  SHF.L.U32 R16, R35, 0x10, RZ ;  /* 0x0000001023107819 */ /* 0x000fe200000006ff */
[----:B------:R-:W-:Y:S01]  /*0ae0*/  FFMA.FTZ R5, R14, R23, R5 ;  /* 0x000000170e057223 */ /* 0x000fe20000010005 */
[----:B------:R-:W-:Y:S01]  /*0af0*/  PRMT R40, R40, 0x7632, R40 ;  /* 0x0000763228287816 */ /* 0x000fe20000000028 */
[----:B------:R-:W-:Y:S01]  /*0b00*/  FFMA.FTZ R23, R81, R15, R74 ;  /* 0x0000000f51177223 */ /* 0x000fe2000001004a */
[----:B------:R-:W-:Y:S01]  /*0b10*/  SHF.L.U32 R9, R9, 0x10, RZ ;  /* 0x0000001009097819 */ /* 0x000fe200000006ff */
[C---:B------:R-:W-:Y:S01]  /*0b20*/  FFMA.FTZ R20, R19.reuse, R20, R21 ;  /* 0x0000001413147223 */ /* 0x040fe20000010015 */
[----:B------:R-:W-:Y:S01]  /*0b30*/  SHF.L.U32 R15, R6, 0x10, RZ ;  /* 0x00000010060f7819 */ /* 0x000fe200000006ff */
[----:B------:R-:W-:Y:S01]  /*0b40*/  FFMA.FTZ R16, R19, R16, R18 ;  /* 0x0000001013107223 */ /* 0x000fe20000010012 */
[----:B------:R-:W-:Y:S01]  /*0b50*/  SHF.L.U32 R21, R40, 0x10, RZ ;  /* 0x0000001028157819 */ /* 0x000fe200000006ff */
[C---:B------:R-:W-:Y:S01]  /*0b60*/  FFMA.FTZ R9, R14.reuse, R9, R7 ;  /* 0x000000090e097223 */ /* 0x040fe20000010007 */
[C---:B------:R-:W-:Y:S01]  /*0b70*/  SHF.L.U32 R18, R41.reuse, 0x10, RZ ;  /* 0x0000001029127819 */ /* 0x040fe200000006ff */
[--C-:B------:R-:W-:Y:S01]  /*0b80*/  FFMA.FTZ R7, R14, R15, R16.reuse ;  /* 0x0000000f0e077223 */ /* 0x100fe20000010010 */
        /* <DEDUP_REMOVED lines=30> */
[----:B------:R-:W-:Y:S01]  /*0d70*/  SHF.L.U32 R48, R48, 0x10, RZ ;  /* 0x0000001030307819 */ /* 0x000fe200000006ff */
[----:B------:R-:W-:Y:S01]  /*0d80*/  FFMA.FTZ R22, R13, R46, R22 ;  /* 0x0000002e0d167223 */ /* 0x000fe20000010016 */
[----:B------:R-:W-:-:S02]  /*0d90*/  PRMT R16, R47, 0x7632, R16 ;  /* 0x000076322f107816 */ /* 0x000fc40000000010 */
[----:B------:R-:W-:Y:S01]  /*0da0*/  SHF.L.U32 R20, R47, 0x10, RZ ;  /* 0x000000102f147819 */ /* 0x000fe200000006ff */
[----:B------:R-:W-:Y:S01]  /*0db0*/  FFMA.FTZ R73, R81, R48, R73 ;  /* 0x0000003051497223 */ /* 0x000fe20000010049 */
[----:B------:R-:W-:Y:S02]  /*0dc0*/  SHF.L.U32 R23, R23, 0x10, RZ ;  /* 0x0000001017177819 */ /* 0x000fe400000006ff */
[----:B------:R-:W-:Y:S01]  /*0dd0*/  SHF.L.U32 R75, R16, 0x10, RZ ;  /* 0x00000010104b7819 */ /* 0x000fe200000006ff */
[----:B------:R-:W-:Y:S01]  /*0de0*/  FFMA.FTZ R20, R19, R20, R22 ;  /* 0x0000001413147223 */ /* 0x000fe20000010016 */
[----:B------:R-:W-:Y:S02]  /*0df0*/  PRMT R18, R43, 0x7632, R18 ;  /* 0x000076322b127816 */ /* 0x000fe40000000012 */
[C---:B------:R-:W-:Y:S01]  /*0e00*/  SHF.L.U32 R24, R49.reuse, 0x10, RZ ;  /* 0x0000001031187819 */ /* 0x040fe200000006ff */
        /* <DEDUP_REMOVED lines=9> */
[----:B------:R-:W-:Y:S01]  /*0ea0*/  SHF.L.U32 R16, R50, 0x10, RZ ;  /* 0x0000001032107819 */ /* 0x000fe200000006ff */
[----:B------:R-:W-:Y:S01]  /*0eb0*/  FFMA.FTZ R18, R10, R49, R23 ;  /* 0x000000310a127223 */ /* 0x000fe20000010017 */
[----:B------:R-:W-:Y:S01]  /*0ec0*/  PRMT R50, R50, 0x7632, R50 ;  /* 0x0000763232327816 */ /* 0x000fe20000000032 */
[----:B------:R-:W-:Y:S01]  /*0ed0*/  FFMA.FTZ R23, R81, R52, R76 ;  /* 0x0000003451177223 */ /* 0x000fe2000001004c */
[----:B------:R-:W-:Y:S02]  /*0ee0*/  SHF.L.U32 R21, R20, 0x10, RZ ;  /* 0x0000001014157819 */ /* 0x000fe400000006ff */
[----:B------:R-:W-:-:S02]  /*0ef0*/  PRMT R25, R56, 0x7632, R25 ;  /* 0x0000763238197816 */ /* 0x000fc40000000019 */
[----:B------:R-:W-:Y:S01]  /*0f00*/  SHF.L.U32 R56, R56, 0x10, RZ ;  /* 0x0000001038387819 */ /* 0x000fe200000006ff */
[----:B------:R-:W-:Y:S01]  /*0f10*/  FFMA.FTZ R18, R11, R16, R18 ;  /* 0x000000100b127223 */ /* 0x000fe20000010012 */
[----:B------:R-:W-:Y:S01]  /*0f20*/  SHF.L.U32 R50, R50, 0x10, RZ ;  /* 0x0000001032327819 */ /* 0x000fe200000006ff */
        /* <DEDUP_REMOVED lines=41> */
[----:B------:R-:W-:-:S02]  /*11c0*/  PRMT R15, R55, 0x7632, R15 ;  /* 0x00007632370f7816 */ /* 0x000fc4000000000f */
[----:B------:R-:W-:Y:S02]  /*11d0*/  PRMT R61, R61, 0x7632, R61 ;  /* 0x000076323d3d7816 */ /* 0x000fe4000000003d */
[----:B------:R-:W-:Y:S01]  /*11e0*/  SHF.L.U32 R59, R59, 0x10, RZ ;  /* 0x000000103b3b7819 */ /* 0x000fe200000006ff */
[----:B------:R-:W-:Y:S01]  /*11f0*/  FFMA.FTZ R23, R17, R18, R20 ;  /* 0x0000001211177223 */ /* 0x000fe20000010014 */
[----:B------:R-:W-:Y:S02]  /*1200*/  SHF.L.U32 R15, R15, 0x10, RZ ;  /* 0x000000100f0f7819 */ /* 0x000fe400000006ff */
        /* <DEDUP_REMOVED lines=10> */
[--C-:B------:R-:W-:Y:S01]  /*12b0*/  FFMA.FTZ R16, R11, R16, R20.reuse ;  /* 0x000000100b107223 */ /* 0x100fe20000010014 */
[----:B------:R-:W-:Y:S01]  /*12c0*/  PRMT R20, R65, 0x7632, R20 ;  /* 0x0000763241147816 */ /* 0x000fe20000000014 */
[----:B------:R-:W-:Y:S01]  /*12d0*/  FFMA.FTZ R24, R12, R21, R23 ;  /* 0x000000150c187223 */ /* 0x000fe20000010017 */
[----:B------:R-:W-:-:S02]  /*12e0*/  PRMT R25, R68, 0x7632, R25 ;  /* 0x0000763244197816 */ /* 0x000fc40000000019 */
[----:B------:R-:W-:Y:S02]  /*12f0*/  SHF.L.U32 R68, R68, 0x10, RZ ;  /* 0x0000001044447819 */ /* 0x000fe400000006ff */
[----:B------:R-:W-:Y:S01]  /*1300*/  PRMT R62, R62, 0x7632, R62 ;  /* 0x000076323e3e7816 */ /* 0x000fe2000000003e */
[----:B------:R-:W-:Y:S01]  /*1310*/  FFMA.FTZ R23, R17, R22, R24 ;  /* 0x0000001611177223 */ /* 0x000fe20000010018 */
        /* <DEDUP_REMOVED lines=10> */
[C---:B------:R-:W-:Y:S02]  /*13c0*/  SHF.L.U32 R12, R66.reuse, 0x10, RZ ;  /* 0x00000010420c7819 */ /* 0x040fe400000006ff */
        /* <DEDUP_REMOVED lines=15> */
[----:B------:R-:W-:Y:S01]  /*14c0*/  PRMT R15, R63, 0x7632, R15 ;  /* 0x000076323f0f7816 */ /* 0x000fe2000000000f */
[----:B------:R-:W-:Y:S01]  /*14d0*/  FFMA.FTZ R16, R13, R16, R18 ;  /* 0x000000100d107223 */ /* 0x000fe20000010012 */
[----:B------:R-:W-:Y:S02]  /*14e0*/  PRMT R67, R67, 0x7632, R67 ;  /* 0x0000763243437816 */ /* 0x000fe40000000043 */
[C---:B------:R-:W-:Y:S02]  /*14f0*/  PRMT R11, R71.reuse, 0x7632, R11 ;  /* 0x00007632470b7816 */ /* 0x040fe4000000000b */
[----:B------:R-:W-:-:S02]  /*1500*/  SHF.L.U32 R12, R71, 0x10, RZ ;  /* 0x00000010470c7819 */ /* 0x000fc400000006ff */
[----:B------:R-:W-:Y:S02]  /*1510*/  SHF.L.U32 R27, R27, 0x10, RZ ;  /* 0x000000101b1b7819 */ /* 0x000fe400000006ff */
[----:B------:R-:W-:Y:S01]  /*1520*/  SHF.L.U32 R15, R15, 0x10, RZ ;  /* 0x000000100f0f7819 */ /* 0x000fe200000006ff */
[----:B------:R-:W-:Y:S01]  /*1530*/  FFMA.FTZ R12, R19, R12, R16 ;  /* 0x0000000c130c7223 */ /* 0x000fe20000010010 */
[----:B------:R-:W-:Y:S02]  /*1540*/  SHF.L.U32 R67, R67, 0x10, RZ ;  /* 0x0000001043437819 */ /* 0x000fe400000006ff */
[----:B------:R-:W-:Y:S01]  /*1550*/  SHF.L.U32 R11, R11, 0x10, RZ ;  /* 0x000000100b0b7819 */ /* 0x000fe200000006ff */
[C---:B------:R-:W-:Y:S01]  /*1560*/  FFMA.FTZ R4, R14.reuse, R27, R4 ;  /* 0x0000001b0e047223 */ /* 0x040fe20000010004 */
[C---:B------:R-:W-:Y:S01]  /*1570*/  FFMA.FTZ R78, R14.reuse, R15, R17 ;  /* 0x0000000f0e4e7223 */ /* 0x040fe20000010011 */
[C---:B------:R-:W-:Y:S02]  /*1580*/  FFMA.FTZ R80, R14.reuse, R67, R10 ;  /* 0x000000430e507223 */ /* 0x040fe4000001000a */
        /* <DEDUP_REMOVED lines=43> */
[----:B------:R-:W1:Y:S04]  /*1840*/  SHFL.BFLY PT, R14, R75, 0x8, 0x1f ;  /* 0x0d001f004b0e7f89 */ /* 0x000e6800000e0000 */
        /* <DEDUP_REMOVED lines=27> */
[----:B------:R-:W5:Y:S04]  /*1a00*/  SHFL.BFLY PT, R17, R14, 0x4, 0x1f ;  /* 0x0c801f000e117f89 */ /* 0x000f6800000e0000 */
[----:B------:R-:W5:Y:S01]  /*1a10*/  SHFL.BFLY PT, R19, R16, 0x4, 0x1f ;  /* 0x0c801f0010137f89 */ /* 0x000f6200000e0000 */
[----:B--2---:R-:W-:-:S03]  /*1a20*/  FADD.FTZ R7, R4, R7 ;  /* 0x0000000704077221 */ /* 0x004fc60000010000 */
        /* <DEDUP_REMOVED lines=11> */
[----:B------:R-:W-:-:S03]  /*1ae0*/  FADD.FTZ R19, R16, R19 ;  /* 0x0000001310137221 */ /* 0x000fc60000010000 */
[----:B------:R-:W5:Y:S01]  /*1af0*/  SHFL.BFLY PT, R2, R5, 0x2, 0x1f ;  /* 0x0c401f0005027f89 */ /* 0x000f6200000e0000 */
[----:B--2---:R-:W-:Y:S01]  /*1b00*/  FADD.FTZ R21, R18, R21 ;  /* 0x0000001512157221 */ /* 0x004fe20000010000 */
[----:B---3--:R-:W-:Y:S02]  /*1b10*/  FADD.FTZ R23, R20, R23 ;  /* 0x0000001714177221 */ /* 0x008fe40000010000 */
[----:B------:R-:W2:Y:S01]  /*1b20*/  SHFL.BFLY PT, R4, R7, 0x2, 0x1f ;  /* 0x0c401f0007047f89 */ /* 0x000ea200000e0000 */
[----:B----4-:R-:W-:-:S03]  /*1b30*/  FADD.FTZ R25, R78, R25 ;  /* 0x000000194e197221 */ /* 0x010fc60000010000 */
[----:B------:R-:W3:Y:S01]  /*1b40*/  SHFL.BFLY PT, R6, R9, 0x2, 0x1f ;  /* 0x0c401f0009067f89 */ /* 0x000ee200000e0000 */
[----:B0-----:R-:W-:-:S03]  /*1b50*/  FADD.FTZ R24, R27, R24 ;  /* 0x000000181b187221 */ /* 0x001fc60000010000 */
[----:B------:R-:W0:Y:S01]  /*1b60*/  SHFL.BFLY PT, R8, R11, 0x2, 0x1f ;  /* 0x0c401f000b087f89 */ /* 0x000e2200000e0000 */
[----:B-1----:R-:W-:-:S03]  /*1b70*/  FADD.FTZ R26, R29, R26 ;  /* 0x0000001a1d1a7221 */ /* 0x002fc60000010000 */
[----:B------:R-:W1:Y:S01]  /*1b80*/  SHFL.BFLY PT, R10, R13, 0x2, 0x1f ;  /* 0x0c401f000d0a7f89 */ /* 0x000e6200000e0000 */
[----:B-----5:R-:W-:-:S03]  /*1b90*/  FADD.FTZ R3, R3, R0 ;  /* 0x0000000003037221 */ /* 0x020fc60000010000 */
[----:B------:R-:W4:Y:S01]  /*1ba0*/  SHFL.BFLY PT, R12, R15, 0x2, 0x1f ;  /* 0x0c401f000f0c7f89 */ /* 0x000f2200000e0000 */
[----:B------:R-:W-:Y:S01]  /*1bb0*/  LOP3.LUT P0, R0, R82, 0x1f, RZ, 0xc0, !PT ;  /* 0x0000001f52007812 */ /* 0x000fe2000780c0ff */
[----:B------:R-:W-:Y:S02]  /*1bc0*/  FADD.FTZ R5, R5, R2 ;  /* 0x0000000205057221 */ /* 0x000fe40000010000 */
[----:B------:R-:W5:Y:S01]  /*1bd0*/  SHFL.BFLY PT, R14, R17, 0x2, 0x1f ;  /* 0x0c401f00110e7f89 */ /* 0x000f6200000e0000 */
[----:B------:R-:W-:Y:S02]  /*1be0*/  ISETP.NE.AND P1, PT, R0, RZ, PT ;  /* 0x000000ff0000720c */ /* 0x000fe40003f25270 */
[----:B------:R-:W-:Y:S01]  /*1bf0*/  SHF.R.U32.HI R0, RZ, 0x3, R82 ;  /* 0x00000003ff007819 */ /* 0x000fe20000011652 */
[----:B------:R-:W5:Y:S01]  /*1c00*/  SHFL.BFLY PT, R16, R19, 0x2, 0x1f ;  /* 0x0c401f0013107f89 */ /* 0x000f6200000e0000 */
[----:B--2---:R-:W-:Y:S02]  /*1c10*/  FADD.FTZ R7, R7, R4 ;  /* 0x0000000407077221 */ /* 0x004fe40000010000 */
[----:B------:R-:W-:Y:S01]  /*1c20*/  LOP3.LUT R0, R0, 0xc, RZ, 0xc0, !PT ;  /* 0x0000000c00007812 */ /* 0x000fe200078ec0ff */
[----:B------:R-:W2:Y:S01]  /*1c30*/  SHFL.BFLY PT, R18, R21, 0x2, 0x1f ;  /* 0x0c401f0015127f89 */ /* 0x000ea200000e0000 */
[----:B---3--:R-:W-:-:S03]  /*1c40*/  FADD.FTZ R9, R9, R6 ;  /* 0x0000000609097221 */ /* 0x008fc60000010000 */
[----:B------:R-:W3:Y:S01]  /*1c50*/  SHFL.BFLY PT, R20, R23, 0x2, 0x1f ;  /* 0x0c401f0017147f89 */ /* 0x000ee200000e0000 */
[----:B0-----:R-:W-:-:S03]  /*1c60*/  FADD.FTZ R11, R11, R8 ;  /* 0x000000080b0b7221 */ /* 0x001fc60000010000 */
[----:B------:R-:W0:Y:S01]  /*1c70*/  SHFL.BFLY PT, R22, R25, 0x2, 0x1f ;  /* 0x0c401f0019167f89 */ /* 0x000e2200000e0000 */
[----:B-1----:R-:W-:-:S03]  /*1c80*/  FADD.FTZ R13, R13, R10 ;  /* 0x0000000a0d0d7221 */ /* 0x002fc60000010000 */
[----:B------:R-:W1:Y:S01]  /*1c90*/  SHFL.BFLY PT, R27, R24, 0x2, 0x1f ;  /* 0x0c401f00181b7f89 */ /* 0x000e6200000e0000 */
[----:B----4-:R-:W-:-:S03]  /*1ca0*/  FADD.FTZ R15, R15, R12 ;  /* 0x0000000c0f0f7221 */ /* 0x010fc60000010000 */
[----:B------:R-:W4:Y:S01]  /*1cb0*/  SHFL.BFLY PT, R29, R26, 0x2, 0x1f ;  /* 0x0c401f001a1d7f89 */ /* 0x000f2200000e0000 */
[----:B-----5:R-:W-:-:S03]  /*1cc0*/  FADD.FTZ R17, R17, R14 ;  /* 0x0000000e11117221 */ /* 0x020fc60000010000 */
[----:B------:R-:W5:Y:S01]  /*1cd0*/  SHFL.BFLY PT, R2, R3, 0x1, 0x1f ;  /* 0x0c201f0003027f89 */ /* 0x000f6200000e0000 */
[----:B------:R-:W-:Y:S01]  /*1ce0*/  FADD.FTZ R19, R19, R16 ;  /* 0x0000001013137221 */ /* 0x000fe20000010000 */
[----:B--2---:R-:W-:Y:S02]  /*1cf0*/  FADD.FTZ R21, R21, R18 ;  /* 0x0000001215157221 */ /* 0x004fe40000010000 */
        /* <DEDUP_REMOVED lines=10> */
[----:B------:R-:W5:Y:S04]  /*1da0*/  SHFL.BFLY PT, R14, R15, 0x1, 0x1f ;  /* 0x0c201f000f0e7f89 */ /* 0x000f6800000e0000 */
[----:B------:R-:W5:Y:S01]  /*1db0*/  SHFL.BFLY PT, R16, R17, 0x1, 0x1f ;  /* 0x0c201f0011107f89 */ /* 0x000f6200000e0000 */
[----:B--2---:R-:W-:-:S03]  /*1dc0*/  FADD.FTZ R5, R5, R4 ;  /* 0x0000000405057221 */ /* 0x004fc60000010000 */
        /* <DEDUP_REMOVED lines=11> */
[----:B------:R-:W-:-:S03]  /*1e80*/  FADD.FTZ R17, R17, R16 ;  /* 0x0000001011117221 */ /* 0x000fc60000010000 */
[----:B------:R1:W-:Y:S01]  /*1e90*/  @!P0 STS [R0+UR4], R3 ;  /* 0x0000000300008988 */ /* 0x0003e20008000804 */
[----:B------:R-:W-:Y:S01]  /*1ea0*/  ISETP.NE.AND P0, PT, R82, RZ, PT ;  /* 0x000000ff5200720c */ /* 0x000fe20003f05270 */
[----:B--2---:R-:W-:Y:S01]  /*1eb0*/  FADD.FTZ R19, R19, R18 ;  /* 0x0000001213137221 */ /* 0x004fe20000010000 */
[----:B---3--:R-:W-:Y:S01]  /*1ec0*/  FADD.FTZ R21, R21, R20 ;  /* 0x0000001415157221 */ /* 0x008fe20000010000 */
[----:B------:R2:W-:Y:S01]  /*1ed0*/  @!P1 STS [R0+UR4+0x10], R5 ;  /* 0x0000100500009988 */ /* 0x0005e20008000804 */
[----:B0-----:R-:W-:-:S03]  /*1ee0*/  FADD.FTZ R23, R23, R22 ;  /* 0x0000001617177221 */ /* 0x001fc60000010000 */
[----:B------:R2:W-:Y:S01]  /*1ef0*/  @!P1 STS [R0+UR4+0x20], R7 ;  /* 0x0000200700009988 */ /* 0x0005e20008000804 */
[----:B-1----:R-:W-:-:S03]  /*1f00*/  FADD.FTZ R25, R25, R24 ;  /* 0x0000001819197221 */ /* 0x002fc60000010000 */
[----:B------:R2:W-:Y:S01]  /*1f10*/  @!P1 STS [R0+UR4+0x30], R9 ;  /* 0x0000300900009988 */ /* 0x0005e20008000804 */
[----:B----4-:R-:W-:-:S03]  /*1f20*/  FADD.FTZ R27, R27, R26 ;  /* 0x0000001a1b1b7221 */ /* 0x010fc60000010000 */
[----:B------:R2:W-:Y:S01]  /*1f30*/  @!P1 STS [R0+UR4+0x40], R11 ;  /* 0x0000400b00009988 */ /* 0x0005e20008000804 */
[----:B-----5:R-:W-:-:S03]  /*1f40*/  FADD.FTZ R29, R29, R28 ;  /* 0x0000001c1d1d7221 */ /* 0x020fc60000010000 */
        /* <DEDUP_REMOVED lines=11> */
[----:B------:R-:W0:Y:S01]  /*2000*/  LDS.128 R36, [UR4+0x10] ;  /* 0x00001004ff247984 */ /* 0x000e220008000c00 */
[----:B------:R-:W1:Y:S03]  /*2010*/  LDC.64 R2, c[0x0][0x380] ;  /* 0x0000e000ff027b82 */ /* 0x000e660000000a00 */
[----:B------:R-:W3:Y:S04]  /*2020*/  LDS.128 R32, [UR4+0x20] ;  /* 0x00002004ff207984 */ /* 0x000ee80008000c00 */
[----:B--2---:R-:W2:Y:S04]  /*2030*/  LDS.128 R28, [UR4+0x30] ;  /* 0x00003004ff1c7984 */ /* 0x004ea80008000c00 */
        /* <DEDUP_REMOVED lines=8> */
[----:B0-----:R-:W-:Y:S01]  /*20c0*/  FADD.FTZ R36, RZ, R36 ;  /* 0x00000024ff247221 */ /* 0x001fe20000010000 */
[----:B---3--:R-:W-:-:S03]  /*20d0*/  FADD.FTZ R32, RZ, R32 ;  /* 0x00000020ff207221 */ /* 0x008fc60000010000 */
[----:B------:R-:W-:Y:S01]  /*20e0*/  FADD.FTZ R37, R36, R37 ;  /* 0x0000002524257221 */ /* 0x000fe20000010000 */
[----:B--2---:R-:W-:Y:S01]  /*20f0*/  FADD.FTZ R28, RZ, R28 ;  /* 0x0000001cff1c7221 */ /* 0x004fe20000010000 */
[----:B------:R-:W-:Y:S02]  /*2100*/  FADD.FTZ R33, R32, R33 ;  /* 0x0000002120217221 */ /* 0x000fe40000010000 */
[----:B------:R-:W-:Y:S01]  /*2110*/  FADD.FTZ R38, R37, R38 ;  /* 0x0000002625267221 */ /* 0x000fe20000010000 */
[----:B------:R-:W-:Y:S01]  /*2120*/  FADD.FTZ R29, R28, R29 ;  /* 0x0000001d1c1d7221 */ /* 0x000fe20000010000 */
[----:B----4-:R-:W-:Y:S01]  /*2130*/  FADD.FTZ R24, RZ, R24 ;  /* 0x00000018ff187221 */ /* 0x010fe20000010000 */
[----:B------:R-:W-:Y:S01]  /*2140*/  FADD.FTZ R34, R33, R34 ;  /* 0x0000002221227221 */ /* 0x000fe20000010000 */
[----:B------:R-:W-:Y:S01]  /*2150*/  FADD.FTZ R38, R38, R39 ;  /* 0x0000002726267221 */ /* 0x000fe20000010000 */
[----:B------:R-:W-:Y:S01]  /*2160*/  FADD.FTZ R30, R29, R30 ;  /* 0x0000001e1d1e7221 */ /* 0x000fe20000010000 */
[----:B------:R-:W-:Y:S01]  /*2170*/  FADD.FTZ R25, R24, R25 ;  /* 0x0000001918197221 */ /* 0x000fe20000010000 */
[----:B------:R-:W-:Y:S01]  /*2180*/  FADD.FTZ R34, R34, R35 ;  /* 0x0000002322227221 */ /* 0x000fe20000010000 */
[----:B-----5:R-:W-:Y:S01]  /*2190*/  FADD.FTZ R12, RZ, R12 ;  /* 0x0000000cff0c7221 */ /* 0x020fe20000010000 */
[----:B------:R-:W-:Y:S01]  /*21a0*/  FADD.FTZ R30, R30, R31 ;  /* 0x0000001f1e1e7221 */ /* 0x000fe20000010000 */
[----:B------:R-:W-:Y:S01]  /*21b0*/  FADD.FTZ R26, R25, R26 ;  /* 0x0000001a191a7221 */ /* 0x000fe20000010000 */
[----:B------:R-:W-:Y:S01]  /*21c0*/  F2FP.BF16.F32.PACK_AB R38, RZ, R38 ;  /* 0x00000026ff26723e */ /* 0x000fe200000010ff */
[----:B------:R-:W-:Y:S01]  /*21d0*/  FADD.FTZ R8, RZ, R8 ;  /* 0x00000008ff087221 */ /* 0x000fe20000010000 */
[----:B------:R-:W-:Y:S01]  /*21e0*/  F2FP.BF16.F32.PACK_AB R34, RZ, R34 ;  /* 0x00000022ff22723e */ /* 0x000fe200000010ff */
[----:B------:R-:W-:Y:S01]  /*21f0*/  FADD.FTZ R26, R26, R27 ;  /* 0x0000001b1a1a7221 */ /* 0x000fe20000010000 */
[----:B------:R-:W-:Y:S01]  /*2200*/  F2FP.BF16.F32.PACK_AB R0, RZ, R30 ;  /* 0x0000001eff00723e */ /* 0x000fe200000010ff */
[----:B------:R-:W-:Y:S01]  /*2210*/  FADD.FTZ R4, RZ, R4 ;  /* 0x00000004ff047221 */ /* 0x000fe20000010000 */
[----:B------:R-:W-:Y:S01]  /*2220*/  PRMT R2, R38, 0x7610, R2 ;  /* 0x0000761026027816 */ /* 0x000fe20000000002 */
[----:B------:R-:W0:Y:S01]  /*2230*/  LDS.128 R28, [UR4+0xa0] ;  /* 0x0000a004ff1c7984 */ /* 0x000e220008000c00 */
[----:B------:R-:W-:Y:S01]  /*2240*/  PRMT R44, R0, 0x7610, R44 ;  /* 0x00007610002c7816 */ /* 0x000fe2000000002c */
[----:B-1----:R-:W-:Y:S01]  /*2250*/  FADD.FTZ R20, RZ, R20 ;  /* 0x00000014ff147221 */ /* 0x002fe20000010000 */
[----:B------:R-:W-:Y:S01]  /*2260*/  PRMT R3, R34, 0x7610, R3 ;  /* 0x0000761022037816 */ /* 0x000fe20000000003 */
[----:B------:R-:W1:Y:S01]  /*2270*/  LDS.128 R36, [UR4+0xc0] ;  /* 0x0000c004ff247984 */ /* 0x000e620008000c00 */
[----:B------:R-:W-:Y:S01]  /*2280*/  F2FP.BF16.F32.PACK_AB R0, RZ, R26 ;  /* 0x0000001aff00723e */ /* 0x000fe200000010ff */
[----:B------:R-:W-:Y:S01]  /*2290*/  FADD.FTZ R16, RZ, R16 ;  /* 0x00000010ff107221 */ /* 0x000fe20000010000 */
[----:B------:R-:W-:Y:S01]  /*22a0*/  FADD.FTZ R40, RZ, R40 ;  /* 0x00000028ff287221 */ /* 0x000fe20000010000 */
[----:B------:R-:W2:Y:S01]  /*22b0*/  LDS.128 R24, [UR4+0xb0] ;  /* 0x0000b004ff187984 */ /* 0x000ea20008000c00 */
[----:B------:R-:W-:Y:S01]  /*22c0*/  FADD.FTZ R13, R12, R13 ;  /* 0x0000000d0c0d7221 */ /* 0x000fe20000010000 */
[----:B------:R-:W-:Y:S01]  /*22d0*/  FADD.FTZ R9, R8, R9 ;  /* 0x0000000908097221 */ /* 0x000fe20000010000 */
[----:B------:R-:W-:Y:S01]  /*22e0*/  FADD.FTZ R5, R4, R5 ;  /* 0x0000000504057221 */ /* 0x000fe20000010000 */
[----:B------:R-:W3:Y:S01]  /*22f0*/  LDS.128 R32, [UR4+0xd0] ;  /* 0x0000d004ff207984 */ /* 0x000ee20008000c00 */
        /* <DEDUP_REMOVED lines=20> */
[----:B------:R-:W-:Y:S02]  /*2440*/  F2FP.BF16.F32.PACK_AB R22, RZ, R22 ;  /* 0x00000016ff16723e */ /* 0x000fe400000010ff */
[----:B------:R-:W-:Y:S01]  /*2450*/  F2FP.BF16.F32.PACK_AB R18, RZ, R18 ;  /* 0x00000012ff12723e */ /* 0x000fe200000010ff */
[----:B------:R4:W-:Y:S01]  /*2460*/  STG.E.U16 desc[UR6][R72.64+0x900], R44 ;  /* 0x0009002c48007986 */ /* 0x0009e2000c101506 */
[----:B------:R-:W-:Y:S01]  /*2470*/  F2FP.BF16.F32.PACK_AB R42, RZ, R42 ;  /* 0x0000002aff2a723e */ /* 0x000fe200000010ff */
[----:B0-----:R-:W-:Y:S02]  /*2480*/  FADD.FTZ R28, RZ, R28 ;  /* 0x0000001cff1c7221 */ /* 0x001fe40000010000 */
[----:B------:R4:W-:Y:S01]  /*2490*/  STG.E.U16 desc[UR6][R72.64+0xc00], R0 ;  /* 0x000c000048007986 */ /* 0x0009e2000c101506 */
[----:B-1----:R-:W-:Y:S01]  /*24a0*/  FADD.FTZ R36, RZ, R36 ;  /* 0x00000024ff247221 */ /* 0x002fe20000010000 */
[----:B------:R-:W-:-:S02]  /*24b0*/  FADD.FTZ R29, R28, R29 ;  /* 0x0000001d1c1d7221 */ /* 0x000fc40000010000 */
[----:B------:R4:W-:Y:S01]  /*24c0*/  STG.E.U16 desc[UR6][R72.64+0xf00], R14 ;  /* 0x000f000e48007986 */ /* 0x0009e2000c101506 */
[----:B--2---:R-:W-:Y:S01]  /*24d0*/  FADD.FTZ R24, RZ, R24 ;  /* 0x00000018ff187221 */ /* 0x004fe20000010000 */
[----:B------:R-:W-:Y:S01]  /*24e0*/  FADD.FTZ R37, R36, R37 ;  /* 0x0000002524257221 */ /* 0x000fe20000010000 */
[----:B------:R-:W-:Y:S01]  /*24f0*/  FADD.FTZ R30, R29, R30 ;  /* 0x0000001e1d1e7221 */ /* 0x000fe20000010000 */
[----:B------:R4:W-:Y:S01]  /*2500*/  STG.E.U16 desc[UR6][R72.64+0x1200], R10 ;  /* 0x0012000a48007986 */ /* 0x0009e2000c101506 */
[----:B---3--:R-:W-:Y:S01]  /*2510*/  FADD.FTZ R32, RZ, R32 ;  /* 0x00000020ff207221 */ /* 0x008fe20000010000 */
        /* <DEDUP_REMOVED lines=19> */
[----:B------:R4:W-:Y:S04]  /*2650*/  STG.E.U16 desc[UR6][R72.64], R42 ;  /* 0x0000002a48007986 */ /* 0x0009e8000c101506 */
[----:B------:R4:W-:Y:S02]  /*2660*/  STG.E.U16 desc[UR6][R72.64+0x2700], R34 ;  /* 0x0027002248007986 */ /* 0x0009e4000c101506 */
.L_x_10:
[----:B------:R-:W-:Y:S05]  /*2670*/  BSYNC.RECONVERGENT B0 ;  /* 0x0000000000007941 */ /* 0x000fea0003800200 */
.L_x_9:
[----:B------:R-:W-:Y:S01]  /*2680*/  PREEXIT ;  /* 0x000000000000782d */ /* 0x000fe20000000000 */
[----:B------:R-:W-:Y:S05]  /*2690*/  EXIT ;  /* 0x000000000000794d */ /* 0x000fea0003800000 */
.L_x_11:
        /* <DEDUP_REMOVED lines=14> */
.L_x_114:


//--------------------- .text._Z30router_gemm_kernel_bf16_outputI13__nv_bfloat16Li128ELi8ELi13ELi384ELi7168EEvPS0_PKT_S4_ --------------------------
	.section	.text._Z30router_gemm_kernel_bf16_outputI13__nv_bfloat16Li128ELi8ELi13ELi384ELi7168EEvPS0_PKT_S4_,"ax",@progbits
	.align	128
        .global         _Z30router_gemm_kernel_bf16_outputI13__nv_bfloat16Li128ELi8ELi13ELi384ELi7168EEvPS0_PKT_S4_
        .type           _Z30router_gemm_kernel_bf16_outputI13__nv_bfloat16Li128ELi8ELi13ELi384ELi7168EEvPS0_PKT_S4_,@function
        .size           _Z30router_gemm_kernel_bf16_outputI13__nv_bfloat16Li128ELi8ELi13ELi384ELi7168EEvPS0_PKT_S4_,(.L_x_115 - _Z30router_gemm_kernel_bf16_outputI13__nv_bfloat16Li128ELi8ELi13ELi384ELi7168EEvPS0_PKT_S4_)
        .other          _Z30router_gemm_kernel_bf16_outputI13__nv_bfloat16Li128ELi8ELi13ELi384ELi7168EEvPS0_PKT_S4_,@"STO_CUDA_ENTRY STV_DEFAULT"
_Z30router_gemm_kernel_bf16_outputI13__nv_bfloat16Li128ELi8ELi13ELi384ELi7168EEvPS0_PKT_S4_:
.text._Z30router_gemm_kernel_bf16_outputI13__nv_bfloat16Li128ELi8ELi13ELi384ELi7168EEvPS0_PKT_S4_:
[----:B------:R-:W0:Y:S01]  /*0000*/  LDC R1, c[0x0][0x37c] ;  /* 0x0000df00ff017b82 */ /* 0x000e220000000800 */
[----:B------:R-:W1:Y:S07]  /*0010*/  S2R R65, SR_TID.X ;  /* 0x0000000000417919 */ /* 0x000e6e0000002100 */
[----:B------:R-:W2:Y:S01]  /*0020*/  LDC.64 R2, c[0x0][0x388] ;  /* 0x0000e200ff027b82 */ /* 0x000ea20000000a00 */
[----:B0-----:R-:W-:Y:S01]  /*0030*/  IADD3 R1, PT, PT, R1, -0x20, RZ ;  /* 0xffffffe001017810 */ /* 0x001fe20007ffe0ff */
[----:B------:R-:W-:Y:S01]  /*0040*/  HFMA2 R64, -RZ, RZ, 0, 0 ;  /* 0x00000000ff407431 */ /* 0x000fe200000001ff */
[----:B------:R-:W0:Y:S01]  /*0050*/  S2R R66, SR_CTAID.X ;  /* 0x0000000000427919 */ /* 0x000e220000002500 */
[----:B------:R-:W-:Y:S01]  /*0060*/  HFMA2 R72, -RZ, RZ, 0, 0 ;  /* 0x00000000ff487431 */ /* 0x000fe200000001ff */
[----:B------:R-:W-:Y:S01]  /*0070*/  MOV R0, R1 ;  /* 0x0000000100007202 */ /* 0x000fe20000000f00 */
[----:B------:R-:W-:Y:S01]  /*0080*/  HFMA2 R70, -RZ, RZ, 0, 0 ;  /* 0x00000000ff467431 */ /* 0x000fe200000001ff */
[----:B------:R-:W-:-:S02]  /*0090*/  CS2R R74, SRZ ;  /* 0x00000000004a7805 */ /* 0x000fc4000001ff00 */
[----:B------:R-:W-:Y:S02]  /*00a0*/  CS2R R6, SRZ ;  /* 0x0000000000067805 */ /* 0x000fe4000001ff00 */
[----:B------:R-:W-:Y:S02]  /*00b0*/  CS2R R4, SRZ ;  /* 0x0000000000047805 */ /* 0x000fe4000001ff00 */
[----:B------:R-:W-:Y:S02]  /*00c0*/  MOV R76, RZ ;  /* 0x000000ff004c7202 */ /* 0x000fe40000000f00 */
        /* <DEDUP_REMOVED lines=17> */
.L_x_12:
        /* <DEDUP_REMOVED lines=20> */
[----:B------:R-:W5:Y:S01]  /*0320*/  LDG.E.128 R60, desc[UR6][R60.64+0x2a000] ;  /* 0x02a000063c3c7981 */ /* 0x000f62000c1e1d00 */
[----:B------:R-:W-:-:S04]  /*0330*/  UIADD3 UR4, UPT, UPT, UR4, 0x1, URZ ;  /* 0x0000000104047890 */ /* 0x000fc8000fffe0ff */
[----:B------:R-:W-:Y:S01]  /*0340*/  UISETP.NE.AND UP0, UPT, UR4, 0x7, UPT ;  /* 0x000000070400788c */ /* 0x000fe2000bf05270 */
[----:B------:R-:W-:Y:S02]  /*0350*/  IADD3 R0, PT, PT, R0, 0x4, RZ ;  /* 0x0000000400007810 */ /* 0x000fe40007ffe0ff */
[C---:B---3--:R-:W-:Y:S02]  /*0360*/  SHF.L.U32 R73, R8.reuse, 0x10, RZ ;  /* 0x0000001008497819 */ /* 0x048fe400000006ff */
[----:B------:R-:W-:Y:S02]  /*0370*/  PRMT R77, R8, 0x7632, R77 ;  /* 0x00007632084d7816 */ /* 0x000fe4000000004d */
[C---:B----4-:R-:W-:Y:S02]  /*0380*/  SHF.L.U32 R71, R12.reuse, 0x10, RZ ;  /* 0x000000100c477819 */ /* 0x050fe400000006ff */
[----:B------:R-:W-:-:S03]  /*0390*/  PRMT R8, R12, 0x7632, R8 ;  /* 0x000076320c087816 */ /* 0x000fc60000000008 */
[----:B------:R-:W-:Y:S01]  /*03a0*/  FFMA.FTZ R12, R71, R73, R75 ;  /* 0x00000049470c7223 */ /* 0x000fe2000001004b */
[----:B------:R-:W-:Y:S02]  /*03b0*/  SHF.L.U32 R75, R77, 0x10, RZ ;  /* 0x000000104d4b7819 */ /* 0x000fe400000006ff */
[----:B------:R-:W-:Y:S02]  /*03c0*/  SHF.L.U32 R73, R8, 0x10, RZ ;  /* 0x0000001008497819 */ /* 0x000fe400000006ff */
[C---:B------:R-:W-:Y:S02]  /*03d0*/  PRMT R8, R9.reuse, 0x7632, R8 ;  /* 0x0000763209087816 */ /* 0x040fe40000000008 */
[----:B------:R-:W-:Y:S02]  /*03e0*/  SHF.L.U32 R77, R9, 0x10, RZ ;  /* 0x00000010094d7819 */ /* 0x000fe400000006ff */
[----:B------:R-:W-:Y:S01]  /*03f0*/  PRMT R9, R13, 0x7632, R9 ;  /* 0x000076320d097816 */ /* 0x000fe20000000009 */
[----:B------:R-:W-:Y:S01]  /*0400*/  FFMA.FTZ R12, R73, R75, R12 ;  /* 0x0000004b490c7223 */ /* 0x000fe2000001000c */
[----:B------:R-:W-:-:S02]  /*0410*/  SHF.L.U32 R13, R13, 0x10, RZ ;  /* 0x000000100d0d7819 */ /* 0x000fc400000006ff */
[----:B------:R-:W-:Y:S02]  /*0420*/  SHF.L.U32 R8, R8, 0x10, RZ ;  /* 0x0000001008087819 */ /* 0x000fe400000006ff */
[----:B------:R-:W-:Y:S01]  /*0430*/  SHF.L.U32 R9, R9, 0x10, RZ ;  /* 0x0000001009097819 */ /* 0x000fe200000006ff */
[----:B------:R-:W-:Y:S01]  /*0440*/  FFMA.FTZ R12, R13, R77, R12 ;  /* 0x0000004d0d0c7223 */ /* 0x000fe2000001000c */
[----:B--2---:R-:W-:-:S03]  /*0450*/  SHF.L.U32 R75, R16, 0x10, RZ ;  /* 0x00000010104b7819 */ /* 0x004fc600000006ff */
[--C-:B------:R-:W-:Y:S01]  /*0460*/  FFMA.FTZ R8, R9, R8, R12.reuse ;  /* 0x0000000809087223 */ /* 0x100fe2000001000c */
[----:B------:R-:W-:Y:S01]  /*0470*/  PRMT R12, R16, 0x7632, R12 ;  /* 0x00007632100c7816 */ /* 0x000fe2000000000c */
[----:B------:R-:W-:-:S03]  /*0480*/  FFMA.FTZ R6, R71, R75, R6 ;  /* 0x0000004b47067223 */ /* 0x000fc60000010006 */
[----:B------:R-:W-:Y:S02]  /*0490*/  SHF.L.U32 R12, R12, 0x10, RZ ;  /* 0x000000100c0c7819 */ /* 0x000fe400000006ff */
[----:B------:R-:W-:Y:S02]  /*04a0*/  SHF.L.U32 R16, R10, 0x10, RZ ;  /* 0x000000100a107819 */ /* 0x000fe400000006ff */
[----:B------:R-:W-:Y:S01]  /*04b0*/  SHF.L.U32 R77, R14, 0x10, RZ ;  /* 0x000000100e4d7819 */ /* 0x000fe200000006ff */
[----:B------:R-:W-:Y:S01]  /*04c0*/  FFMA.FTZ R6, R73, R12, R6 ;  /* 0x0000000c49067223 */ /* 0x000fe20000010006 */
[C---:B------:R-:W-:Y:S02]  /*04d0*/  PRMT R12, R17.reuse, 0x7632, R12 ;  /* 0x00007632110c7816 */ /* 0x040fe4000000000c */
[----:B------:R-:W-:Y:S02]  /*04e0*/  SHF.L.U32 R17, R17, 0x10, RZ ;  /* 0x0000001011117819 */ /* 0x000fe400000006ff */
[----:B------:R-:W-:Y:S01]  /*04f0*/  PRMT R10, R15, 0x7632, R10 ;  /* 0x000076320f0a7816 */ /* 0x000fe2000000000a */
[----:B------:R-:W-:Y:S01]  /*0500*/  FFMA.FTZ R8, R77, R16, R8 ;  /* 0x000000104d087223 */ /* 0x000fe20000010008 */
[----:B------:R-:W-:Y:S01]  /*0510*/  SHF.L.U32 R12, R12, 0x10, RZ ;  /* 0x000000100c0c7819 */ /* 0x000fe200000006ff */
[----:B------:R-:W-:Y:S01]  /*0520*/  FFMA.FTZ R6, R13, R17, R6 ;  /* 0x000000110d067223 */ /* 0x000fe20000010006 */
[----:B------:R-:W-:-:S02]  /*0530*/  PRMT R14, R14, 0x7632, R14 ;  /* 0x000076320e0e7816 */ /* 0x000fc4000000000e */
[----:B------:R-:W-:Y:S01]  /*0540*/  PRMT R16, R10, 0x7632, R16 ;  /* 0x000076320a107816 */ /* 0x000fe20000000010 */
[--C-:B------:R-:W-:Y:S01]  /*0550*/  FFMA.FTZ R12, R9, R12, R6.reuse ;  /* 0x0000000c090c7223 */ /* 0x100fe20000010006 */
[----:B------:R-:W-:Y:S02]  /*0560*/  SHF.L.U32 R14, R14, 0x10, RZ ;  /* 0x000000100e0e7819 */ /* 0x000fe400000006ff */
[----:B------:R-:W-:Y:S02]  /*0570*/  SHF.L.U32 R75, R16, 0x10, RZ ;  /* 0x00000010104b7819 */ /* 0x000fe400000006ff */
[C---:B------:R-:W-:Y:S02]  /*0580*/  PRMT R17, R18.reuse, 0x7632, R17 ;  /* 0x0000763212117816 */ /* 0x040fe40000000011 */
[----:B------:R-:W-:Y:S02]  /*0590*/  SHF.L.U32 R18, R18, 0x10, RZ ;  /* 0x0000001012127819 */ /* 0x000fe400000006ff */
[----:B-----5:R-:W-:-:S02]  /*05a0*/  PRMT R6, R20, 0x7632, R6 ;  /* 0x0000763214067816 */ /* 0x020fc40000000006 */
        /* <DEDUP_REMOVED lines=11> */
[----:B------:R-:W-:Y:S02]  /*0660*/  PRMT R16, R11, 0x7632, R16 ;  /* 0x000076320b107816 */ /* 0x000fe40000000010 */
[----:B------:R-:W-:Y:S01]  /*0670*/  PRMT R21, R21, 0x7632, R21 ;  /* 0x0000763215157816 */ /* 0x000fe20000000015 */
        /* <DEDUP_REMOVED lines=9> */
[C---:B------:R-:W-:Y:S02]  /*0710*/  SHF.L.U32 R10, R22.reuse, 0x10, RZ ;  /* 0x00000010160a7819 */ /* 0x040fe400000006ff */
[----:B------:R-:W-:Y:S01]  /*0720*/  PRMT R22, R22, 0x7632, R22 ;  /* 0x0000763216167816 */ /* 0x000fe20000000016 */
[----:B------:R-:W-:Y:S02]  /*0730*/  FFMA.FTZ R6, R11, R19, R6 ;  /* 0x000000130b067223 */ /* 0x000fe40000010006 */
[--C-:B------:R-:W-:Y:S01]  /*0740*/  FFMA.FTZ R19, R77, R10, R12.reuse ;  /* 0x0000000a4d137223 */ /* 0x100fe2000001000c */
[C---:B------:R-:W-:Y:S02]  /*0750*/  PRMT R12, R24.reuse, 0x7632, R12 ;  /* 0x00007632180c7816 */ /* 0x040fe4000000000c */
        /* <DEDUP_REMOVED lines=8> */
[C---:B------:R-:W-:Y:S01]  /*07e0*/  PRMT R17, R28.reuse, 0x7632, R17 ;  /* 0x000076321c117816 */ /* 0x040fe20000000011 */
[----:B------:R-:W-:Y:S01]  /*07f0*/  FFMA.FTZ R12, R73, R12, R24 ;  /* 0x0000000c490c7223 */ /* 0x000fe20000010018 */
[----:B------:R-:W-:-:S02]  /*0800*/  SHF.L.U32 R28, R28, 0x10, RZ ;  /* 0x000000101c1c7819 */ /* 0x000fc400000006ff */
[----:B------:R-:W-:Y:S02]  /*0810*/  PRMT R25, R25, 0x7632, R25 ;  /* 0x0000763219197816 */ /* 0x000fe40000000019 */
        /* <DEDUP_REMOVED lines=9> */
[C---:B------:R-:W-:Y:S01]  /*08b0*/  SHF.L.U32 R10, R26.reuse, 0x10, RZ ;  /* 0x000000101a0a7819 */ /* 0x040fe200000006ff */
[----:B------:R-:W-:Y:S01]  /*08c0*/  FFMA.FTZ R12, R9, R12, R16 ;  /* 0x0000000c090c7223 */ /* 0x000fe20000010010 */
[----:B------:R-:W-:Y:S01]  /*08d0*/  PRMT R26, R26, 0x7632, R26 ;  /* 0x000076321a1a7816 */ /* 0x000fe2000000001a */
[----:B------:R-:W-:Y:S01]  /*08e0*/  FFMA.FTZ R20, R13, R20, R18 ;  /* 0x000000140d147223 */ /* 0x000fe20000010012 */
[----:B------:R-:W-:Y:S01]  /*08f0*/  SHF.L.U32 R16, R29, 0x10, RZ ;  /* 0x000000101d107819 */ /* 0x000fe200000006ff */
[----:B------:R-:W-:Y:S01]  /*0900*/  FFMA.FTZ R17, R77, R10, R12 ;  /* 0x0000000a4d117223 */ /* 0x000fe2000001000c */
[----:B------:R-:W-:Y:S02]  /*0910*/  SHF.L.U32 R7, R26, 0x10, RZ ;  /* 0x000000101a077819 */ /* 0x000fe400000006ff */
        /* <DEDUP_REMOVED lines=15> */
[----:B------:R-:W-:-:S02]  /*0a10*/  SHF.L.U32 R10, R10, 0x10, RZ ;  /* 0x000000100a0a7819 */ /* 0x000fc400000006ff */
[C---:B------:R-:W-:Y:S02]  /*0a20*/  PRMT R17, R36.reuse, 0x7632, R17 ;  /* 0x0000763224117816 */ /* 0x040fe40000000011 */
[----:B------:R-:W-:Y:S02]  /*0a30*/  SHF.L.U32 R12, R33, 0x10, RZ ;  /* 0x00000010210c7819 */ /* 0x000fe400000006ff */
[----:B------:R-:W-:Y:S01]  /*0a40*/  SHF.L.U32 R36, R36, 0x10, RZ ;  /* 0x0000001024247819 */ /* 0x000fe200000006ff */
[----:B------:R-:W-:Y:S01]  /*0a50*/  FFMA.FTZ R16, R73, R32, R16 ;  /* 0x0000002049107223 */ /* 0x000fe20000010010 */
[----:B------:R-:W-:Y:S01]  /*0a60*/  PRMT R33, R33, 0x7632, R33 ;  /* 0x0000763221217816 */ /* 0x000fe20000000021 */
[----:B------:R-:W-:Y:S01]  /*0a70*/  FFMA.FTZ R19, R15, R18, R19 ;  /* 0x000000120f137223 */ /* 0x000fe20000010013 */
        /* <DEDUP_REMOVED lines=8> */
[--C-:B------:R-:W-:Y:S01]  /*0b00*/  FFMA.FTZ R10, R9, R10, R16.reuse ;  /* 0x0000000a090a7223 */ /* 0x100fe20000010010 */
[----:B------:R-:W-:-:S02]  /*0b10*/  PRMT R16, R37, 0x7632, R16 ;  /* 0x0000763225107816 */ /* 0x000fc40000000010 */
[----:B------:R-:W-:Y:S01]  /*0b20*/  SHF.L.U32 R4, R31, 0x10, RZ ;  /* 0x000000101f047819 */ /* 0x000fe200000006ff */
[----:B------:R-:W-:Y:S01]  /*0b30*/  FFMA.FTZ R18, R13, R20, R18 ;  /* 0x000000140d127223 */ /* 0x000fe20000010012 */
[C---:B------:R-:W-:Y:S02]  /*0b40*/  PRMT R12, R34.reuse, 0x7632, R12 ;  /* 0x00007632220c7816 */ /* 0x040fe4000000000c */
[----:B------:R-:W-:Y:S02]  /*0b50*/  SHF.L.U32 R34, R34, 0x10, RZ ;  /* 0x0000001022227819 */ /* 0x000fe400000006ff */
[----:B------:R-:W-:Y:S02]  /*0b60*/  PRMT R20, R40, 0x7632, R20 ;  /* 0x0000763228147816 */ /* 0x000fe40000000014 */
[----:B------:R-:W-:Y:S02]  /*0b70*/  SHF.L.U32 R16, R16, 0x10, RZ ;  /* 0x0000001010107819 */ /* 0x000fe400000006ff */
[----:B------:R-:W-:Y:S01]  /*0b80*/  SHF.L.U32 R40, R40, 0x10, RZ ;  /* 0x0000001028287819 */ /* 0x000fe200000006ff */
[----:B------:R-:W-:Y:S01]  /*0b90*/  FFMA.FTZ R7, R11, R4, R19 ;  /* 0x000000040b077223 */ /* 0x000fe20000010013 */
[----:B------:R-:W-:Y:S01]  /*0ba0*/  PRMT R5, R23, 0x7632, R5 ;  /* 0x0000763217057816 */ /* 0x000fe20000000005 */
[----:B------:R-:W-:Y:S01]  /*0bb0*/  FFMA.FTZ R19, R77, R34, R10 ;  /* 0x000000224d137223 */ /* 0x000fe2000001000a */
[----:B------:R-:W-:-:S02]  /*0bc0*/  SHF.L.U32 R17, R12, 0x10, RZ ;  /* 0x000000100c117819 */ /* 0x000fc400000006ff */
[----:B------:R-:W-:Y:S01]  /*0bd0*/  SHF.L.U32 R12, R38, 0x10, RZ ;  /* 0x00000010260c7819 */ /* 0x000fe200000006ff */
[----:B------:R-:W-:Y:S01]  /*0be0*/  FFMA.FTZ R16, R9, R16, R18 ;  /* 0x0000001009107223 */ /* 0x000fe20000010012 */
[----:B------:R-:W-:Y:S01]  /*0bf0*/  SHF.L.U32 R20, R20, 0x10, RZ ;  /* 0x0000001014147819 */ /* 0x000fe200000006ff */
        /* <DEDUP_REMOVED lines=8> */
[----:B------:R-:W-:Y:S01]  /*0c80*/  FFMA.FTZ R5, R11, R5, R8 ;  /* 0x000000050b057223 */ /* 0x000fe20000010008 */
[----:B------:R-:W-:-:S02]  /*0c90*/  PRMT R41, R41, 0x7632, R41 ;  /* 0x0000763229297816 */ /* 0x000fc40000000029 */
        /* <DEDUP_REMOVED lines=8> */
[----:B------:R-:W-:Y:S01]  /*0d20*/  SHF.L.U32 R12, R42, 0x10, RZ ;  /* 0x000000102a0c7819 */ /* 0x000fe200000006ff */
[----:B------:R-:W-:Y:S01]  /*0d30*/  FFMA.FTZ R18, R9, R18, R20 ;  /* 0x0000001209127223 */ /* 0x000fe20000010014 */
[----:B------:R-:W-:-:S02]  /*0d40*/  SHF.L.U32 R10, R10, 0x10, RZ ;  /* 0x000000100a0a7819 */ /* 0x000fc400000006ff */
[----:B------:R-:W-:Y:S01]  /*0d50*/  PRMT R42, R42, 0x7632, R42 ;  /* 0x000076322a2a7816 */ /* 0x000fe2000000002a */
[----:B------:R-:W-:Y:S01]  /*0d60*/  FFMA.FTZ R19, R77, R12, R18 ;  /* 0x0000000c4d137223 */ /* 0x000fe20000010012 */
[C---:B------:R-:W-:Y:S01]  /*0d70*/  PRMT R12, R44.reuse, 0x7632, R12 ;  /* 0x000076322c0c7816 */ /* 0x040fe2000000000c */
[----:B------:R-:W-:Y:S01]  /*0d80*/  FFMA.FTZ R76, R11, R10, R17 ;  /* 0x0000000a0b4c7223 */ /* 0x000fe20000010011 */
[----:B------:R-:W-:Y:S02]  /*0d90*/  SHF.L.U32 R44, R44, 0x10, RZ ;  /* 0x000000102c2c7819 */ /* 0x000fe400000006ff */
[----:B------:R-:W-:Y:S02]  /*0da0*/  SHF.L.U32 R17, R42, 0x10, RZ ;  /* 0x000000102a117819 */ /* 0x000fe400000006ff */
[----:B------:R-:W-:Y:S01]  /*0db0*/  SHF.L.U32 R16, R12, 0x10, RZ ;  /* 0x000000100c107819 */ /* 0x000fe200000006ff */
[----:B------:R-:W-:Y:S01]  /*0dc0*/  FFMA.FTZ R44, R71, R44, R72 ;  /* 0x0000002c472c7223 */ /* 0x000fe20000010048 */
[----:B------:R-:W-:Y:S01]  /*0dd0*/  SHF.L.U32 R10, R43, 0x10, RZ ;  /* 0x000000102b0a7819 */ /* 0x000fe200000006ff */
[----:B------:R-:W-:Y:S01]  /*0de0*/  FFMA.FTZ R12, R14, R17, R19 ;  /* 0x000000110e0c7223 */ /* 0x000fe20000010013 */
[----:B------:R-:W-:Y:S01]  /*0df0*/  PRMT R17, R45, 0x7632, R17 ;  /* 0x000076322d117816 */ /* 0x000fe20000000011 */
[----:B------:R-:W-:Y:S01]  /*0e00*/  FFMA.FTZ R44, R73, R16, R44 ;  /* 0x00000010492c7223 */ /* 0x000fe2000001002c */
[----:B------:R-:W-:-:S02]  /*0e10*/  SHF.L.U32 R18, R45, 0x10, RZ ;  /* 0x000000102d127819 */ /* 0x000fc400000006ff */
[----:B------:R-:W-:Y:S02]  /*0e20*/  PRMT R4, R35, 0x7632, R4 ;  /* 0x0000763223047816 */ /* 0x000fe40000000004 */
        /* <DEDUP_REMOVED lines=14> */
[C---:B------:R-:W-:Y:S02]  /*0f10*/  SHF.L.U32 R12, R46.reuse, 0x10, RZ ;  /* 0x000000102e0c7819 */ /* 0x040fe400000006ff */
[----:B------:R-:W-:Y:S01]  /*0f20*/  PRMT R46, R46, 0x7632, R46 ;  /* 0x000076322e2e7816 */ /* 0x000fe2000000002e */
[----:B------:R-:W-:Y:S01]  /*0f30*/  FFMA.FTZ R18, R13, R18, R48 ;  /* 0x000000120d127223 */ /* 0x000fe20000010030 */
[----:B------:R-:W-:Y:S02]  /*0f40*/  SHF.L.U32 R20, R17, 0x10, RZ ;  /* 0x0000001011147819 */ /* 0x000fe400000006ff */
        /* <DEDUP_REMOVED lines=23> */
[----:B------:R-:W-:Y:S01]  /*10c0*/  SHF.L.U32 R8, R8, 0x10, RZ ;  /* 0x0000001008087819 */ /* 0x000fe200000006ff */
[----:B------:R-:W-:Y:S01]  /*10d0*/  FFMA.FTZ R18, R13, R16, R18 ;  /* 0x000000100d127223 */ /* 0x000fe20000010012 */
[----:B------:R-:W-:Y:S02]  /*10e0*/  SHF.L.U32 R16, R53, 0x10, RZ ;  /* 0x0000001035107819 */ /* 0x000fe400000006ff */
[C---:B------:R-:W-:Y:S01]  /*10f0*/  SHF.L.U32 R17, R56.reuse, 0x10, RZ ;  /* 0x0000001038117819 */ /* 0x040fe200000006ff */
[----:B------:R-:W-:Y:S01]  /*1100*/  FFMA.FTZ R72, R11, R8, R10 ;  /* 0x000000080b487223 */ /* 0x000fe2000001000a */
[----:B------:R-:W-:Y:S01]  /*1110*/  PRMT R56, R56, 0x7632, R56 ;  /* 0x0000763238387816 */ /* 0x000fe20000000038 */
[----:B------:R-:W-:Y:S01]  /*1120*/  FFMA.FTZ R16, R9, R16, R18 ;  /* 0x0000001009107223 */ /* 0x000fe20000010012 */
[----:B------:R-:W-:Y:S01]  /*1130*/  SHF.L.U32 R8, R54, 0x10, RZ ;  /* 0x0000001036087819 */ /* 0x000fe200000006ff */
[----:B------:R-:W-:Y:S01]  /*1140*/  FFMA.FTZ R70, R71, R17, R70 ;  /* 0x0000001147467223 */ /* 0x000fe20000010046 */
[----:B------:R-:W-:-:S02]  /*1150*/  SHF.L.U32 R56, R56, 0x10, RZ ;  /* 0x0000001038387819 */ /* 0x000fc400000006ff */
[----:B------:R-:W-:Y:S02]  /*1160*/  PRMT R54, R54, 0x7632, R54 ;  /* 0x0000763236367816 */ /* 0x000fe40000000036 */
[C---:B------:R-:W-:Y:S01]  /*1170*/  PRMT R20, R60.reuse, 0x7632, R20 ;  /* 0x000076323c147816 */ /* 0x040fe20000000014 */
[----:B------:R-:W-:Y:S01]  /*1180*/  FFMA.FTZ R19, R77, R8, R16 ;  /* 0x000000084d137223 */ /* 0x000fe20000010010 */
[----:B------:R-:W-:Y:S01]  /*1190*/  SHF.L.U32 R60, R60, 0x10, RZ ;  /* 0x000000103c3c7819 */ /* 0x000fe200000006ff */
[----:B------:R-:W-:Y:S01]  /*11a0*/  FFMA.FTZ R56, R73, R56, R70 ;  /* 0x0000003849387223 */ /* 0x000fe20000010046 */
[C---:B------:R-:W-:Y:S02]  /*11b0*/  PRMT R8, R57.reuse, 0x7632, R8 ;  /* 0x0000763239087816 */ /* 0x040fe40000000008 */
[----:B------:R-:W-:Y:S02]  /*11c0*/  SHF.L.U32 R16, R57, 0x10, RZ ;  /* 0x0000001039107819 */ /* 0x000fe400000006ff */
[----:B------:R-:W-:Y:S01]  /*11d0*/  SHF.L.U32 R17, R54, 0x10, RZ ;  /* 0x0000001036117819 */ /* 0x000fe200000006ff */
[----:B------:R-:W-:Y:S01]  /*11e0*/  FFMA.FTZ R60, R71, R60, R69 ;  /* 0x0000003c473c7223 */ /* 0x000fe20000010045 */
[----:B------:R-:W-:-:S02]  /*11f0*/  SHF.L.U32 R20, R20, 0x10, RZ ;  /* 0x0000001014147819 */ /* 0x000fc400000006ff */
[----:B------:R-:W-:Y:S01]  /*1200*/  PRMT R51, R51, 0x7632, R51 ;  /* 0x0000763233337816 */ /* 0x000fe20000000033 */
[----:B------:R-:W-:Y:S01]  /*1210*/  FFMA.FTZ R16, R13, R16, R56 ;  /* 0x000000100d107223 */ /* 0x000fe20000010038 */
[----:B------:R-:W-:Y:S01]  /*1220*/  SHF.L.U32 R18, R8, 0x10, RZ ;  /* 0x0000001008127819 */ /* 0x000fe200000006ff */
[----:B------:R-:W-:Y:S01]  /*1230*/  FFMA.FTZ R8, R14, R17, R19 ;  /* 0x000000110e087223 */ /* 0x000fe20000010013 */
[----:B------:R-:W-:Y:S01]  /*1240*/  PRMT R17, R61, 0x7632, R17 ;  /* 0x000076323d117816 */ /* 0x000fe20000000011 */
[----:B------:R-:W-:Y:S01]  /*1250*/  FFMA.FTZ R60, R73, R20, R60 ;  /* 0x00000014493c7223 */ /* 0x000fe2000001003c */
[----:B------:R-:W-:Y:S02]  /*1260*/  SHF.L.U32 R22, R61, 0x10, RZ ;  /* 0x000000103d167819 */ /* 0x000fe400000006ff */
[----:B------:R-:W-:Y:S01]  /*1270*/  SHF.L.U32 R12, R51, 0x10, RZ ;  /* 0x00000010330c7819 */ /* 0x000fe200000006ff */
[----:B------:R-:W-:Y:S01]  /*1280*/  FFMA.FTZ R18, R9, R18, R16 ;  /* 0x0000001209127223 */ /* 0x000fe20000010010 */
[C---:B------:R-:W-:Y:S01]  /*1290*/  SHF.L.U32 R16, R58.reuse, 0x10, RZ ;  /* 0x000000103a107819 */ /* 0x040fe200000006ff */
        /* <DEDUP_REMOVED lines=8> */
[C---:B------:R-:W-:Y:S01]  /*1320*/  PRMT R9, R62.reuse, 0x7632, R9 ;  /* 0x000076323e097816 */ /* 0x040fe20000000009 */
[----:B------:R-:W-:Y:S01]  /*1330*/  FFMA.FTZ R8, R15, R12, R8 ;  /* 0x0000000c0f087223 */ /* 0x000fe20000010008 */
[----:B------:R-:W-:Y:S01]  /*1340*/  SHF.L.U32 R62, R62, 0x10, RZ ;  /* 0x000000103e3e7819 */ /* 0x000fe200000006ff */
[C---:B------:R-:W-:Y:S01]  /*1350*/  FFMA.FTZ R16, R14.reuse, R13, R17 ;  /* 0x0000000d0e107223 */ /* 0x040fe20000010011 */
[----:B------:R-:W-:Y:S02]  /*1360*/  SHF.L.U32 R12, R59, 0x10, RZ ;  /* 0x000000103b0c7819 */ /* 0x000fe400000006ff */
[----:B------:R-:W-:Y:S01]  /*1370*/  SHF.L.U32 R13, R9, 0x10, RZ ;  /* 0x00000010090d7819 */ /* 0x000fe200000006ff */
[----:B------:R-:W-:Y:S01]  /*1380*/  FFMA.FTZ R77, R77, R62, R20 ;  /* 0x0000003e4d4d7223 */ /* 0x000fe20000010014 */
[----:B------:R-:W-:Y:S01]  /*1390*/  PRMT R10, R55, 0x7632, R10 ;  /* 0x00007632370a7816 */ /* 0x000fe2000000000a */
[----:B------:R-:W-:Y:S01]  /*13a0*/  FFMA.FTZ R9, R15, R12, R16 ;  /* 0x0000000c0f097223 */ /* 0x000fe20000010010 */
[----:B------:R-:W-:Y:S01]  /*13b0*/  PRMT R59, R59, 0x7632, R59 ;  /* 0x000076323b3b7816 */ /* 0x000fe2000000003b */
[----:B------:R-:W-:Y:S01]  /*13c0*/  FFMA.FTZ R14, R14, R13, R77 ;  /* 0x0000000d0e0e7223 */ /* 0x000fe2000001004d */
[----:B------:R-:W-:-:S02]  /*13d0*/  PRMT R12, R63, 0x7632, R12 ;  /* 0x000076323f0c7816 */ /* 0x000fc4000000000c */
[----:B------:R-:W-:Y:S02]  /*13e0*/  SHF.L.U32 R16, R63, 0x10, RZ ;  /* 0x000000103f107819 */ /* 0x000fe400000006ff */
[----:B------:R-:W-:Y:S02]  /*13f0*/  SHF.L.U32 R10, R10, 0x10, RZ ;  /* 0x000000100a0a7819 */ /* 0x000fe400000006ff */
[----:B------:R-:W-:Y:S01]  /*1400*/  SHF.L.U32 R70, R59, 0x10, RZ ;  /* 0x000000103b467819 */ /* 0x000fe200000006ff */
[----:B------:R-:W-:Y:S01]  /*1410*/  FFMA.FTZ R15, R15, R16, R14 ;  /* 0x000000100f0f7223 */ /* 0x000fe2000001000e */
[----:B------:R-:W-:Y:S01]  /*1420*/  SHF.L.U32 R12, R12, 0x10, RZ ;  /* 0x000000100c0c7819 */ /* 0x000fe200000006ff */
[C---:B------:R-:W-:Y:S02]  /*1430*/  FFMA.FTZ R68, R11.reuse, R10, R8 ;  /* 0x0000000a0b447223 */ /* 0x040fe40000010008 */
        /* <DEDUP_REMOVED lines=30> */
[----:B-1----:R-:W-:Y:S01]  /*1620*/  FADD.FTZ R72, R72, R17 ;  /* 0x0000001148487221 */ /* 0x002fe20000010000 */
[----:B--2---:R-:W-:Y:S02]  /*1630*/  FADD.FTZ R12, R67, R12 ;  /* 0x0000000c430c7221 */ /* 0x004fe40000010000 */
        /* <DEDUP_REMOVED lines=10> */
[----:B------:R-:W0:Y:S04]  /*16e0*/  SHFL.BFLY PT, R17, R74, 0x8, 0x1f ;  /* 0x0d001f004a117f89 */ /* 0x000e2800000e0000 */
        /* <DEDUP_REMOVED lines=13> */
[----:B------:R-:W-:Y:S01]  /*17c0*/  FADD.FTZ R19, R72, R19 ;  /* 0x0000001348137221 */ /* 0x000fe20000010000 */
[----:B-1----:R-:W-:Y:S02]  /*17d0*/  FADD.FTZ R21, R12, R21 ;  /* 0x000000150c157221 */ /* 0x002fe40000010000 */
        /* <DEDUP_REMOVED lines=35> */
[----:B------:R-:W-:Y:S01]  /*1a10*/  LOP3.LUT P0, R0, R65, 0x1f, RZ, 0xc0, !PT ;  /* 0x0000001f41007812 */ /* 0x000fe2000780c0ff */
[----:B0-----:R-:W-:Y:S02]  /*1a20*/  FADD.FTZ R5, R2, R5 ;  /* 0x0000000502057221 */ /* 0x001fe40000010000 */
[----:B------:R-:W0:Y:S01]  /*1a30*/  SHFL.BFLY PT, R17, R14, 0x2, 0x1f ;  /* 0x0c401f000e117f89 */ /* 0x000e2200000e0000 */
[----:B------:R-:W-:Y:S02]  /*1a40*/  ISETP.NE.AND P1, PT, R0, RZ, PT ;  /* 0x000000ff0000720c */ /* 0x000fe40003f25270 */
[----:B------:R-:W-:Y:S01]  /*1a50*/  SHF.R.U32.HI R0, RZ, 0x3, R65 ;  /* 0x00000003ff007819 */ /* 0x000fe20000011641 */
[----:B------:R-:W0:Y:S01]  /*1a60*/  SHFL.BFLY PT, R19, R16, 0x2, 0x1f ;  /* 0x0c401f0010137f89 */ /* 0x000e2200000e0000 */
[----:B-1----:R-:W-:Y:S02]  /*1a70*/  FADD.FTZ R7, R4, R7 ;  /* 0x0000000704077221 */ /* 0x002fe40000010000 */
[----:B------:R-:W-:Y:S01]  /*1a80*/  LOP3.LUT R0, R0, 0xc, RZ, 0xc0, !PT ;  /* 0x0000000c00007812 */ /* 0x000fe200078ec0ff */
        /* <DEDUP_REMOVED lines=9> */
[----:B0-----:R-:W-:Y:S01]  /*1b20*/  FADD.FTZ R17, R14, R17 ;  /* 0x000000110e117221 */ /* 0x001fe20000010000 */
[----:B------:R-:W-:Y:S02]  /*1b30*/  FADD.FTZ R19, R16, R19 ;  /* 0x0000001310137221 */ /* 0x000fe40000010000 */
        /* <DEDUP_REMOVED lines=23> */
[----:B------:R2:W-:Y:S01]  /*1cb0*/  @!P0 STS [R0+UR4], R3 ;  /* 0x0000000300008988 */ /* 0x0005e20008000804 */
[----:B------:R-:W-:Y:S01]  /*1cc0*/  ISETP.NE.AND P0, PT, R65, RZ, PT ;  /* 0x000000ff4100720c */ /* 0x000fe20003f05270 */
[----:B------:R-:W-:Y:S01]  /*1cd0*/  FADD.FTZ R17, R17, R16 ;  /* 0x0000001011117221 */ /* 0x000fe20000010000 */
[----:B0-----:R-:W-:Y:S01]  /*1ce0*/  FADD.FTZ R19, R19, R18 ;  /* 0x0000001213137221 */ /* 0x001fe20000010000 */
[----:B------:R0:W-:Y:S01]  /*1cf0*/  @!P1 STS [R0+UR4+0x10], R5 ;  /* 0x0000100500009988 */ /* 0x0001e20008000804 */
[----:B-1----:R-:W-:-:S03]  /*1d00*/  FADD.FTZ R21, R21, R20 ;  /* 0x0000001415157221 */ /* 0x002fc60000010000 */
[----:B------:R0:W-:Y:S01]  /*1d10*/  @!P1 STS [R0+UR4+0x20], R7 ;  /* 0x0000200700009988 */ /* 0x0001e20008000804 */
[----:B--2---:R-:W-:-:S03]  /*1d20*/  FADD.FTZ R23, R23, R22 ;  /* 0x0000001617177221 */ /* 0x004fc60000010000 */
[----:B------:R0:W-:Y:S01]  /*1d30*/  @!P1 STS [R0+UR4+0x30], R9 ;  /* 0x0000300900009988 */ /* 0x0001e20008000804 */
[----:B---3--:R-:W-:-:S03]  /*1d40*/  FADD.FTZ R25, R25, R24 ;  /* 0x0000001819197221 */ /* 0x008fc60000010000 */
[----:B------:R0:W-:Y:S01]  /*1d50*/  @!P1 STS [R0+UR4+0x40], R11 ;  /* 0x0000400b00009988 */ /* 0x0001e20008000804 */
[----:B----4-:R-:W-:-:S03]  /*1d60*/  FADD.FTZ R27, R27, R26 ;  /* 0x0000001a1b1b7221 */ /* 0x010fc60000010000 */
        /* <DEDUP_REMOVED lines=10> */
[----:B------:R-:W1:Y:S01]  /*1e10*/  LDS.128 R28, [UR4+0x10] ;  /* 0x00001004ff1c7984 */ /* 0x000e620008000c00 */
[----:B------:R-:W2:Y:S03]  /*1e20*/  LDC.64 R2, c[0x0][0x380] ;  /* 0x0000e000ff027b82 */ /* 0x000ea60000000a00 */
[----:B------:R-:W3:Y:S04]  /*1e30*/  LDS.128 R32, [UR4+0x20] ;  /* 0x00002004ff207984 */ /* 0x000ee80008000c00 */
[----:B0-----:R-:W0:Y:S04]  /*1e40*/  LDS.128 R24, [UR4+0x30] ;  /* 0x00003004ff187984 */ /* 0x001e280008000c00 */
[----:B------:R-:W4:Y:S04]  /*1e50*/  LDS.128 R12, [UR4+0x40] ;  /* 0x00004004ff0c7984 */ /* 0x000f280008000c00 */
[----:B------:R-:W5:Y:S04]  /*1e60*/  LDS.128 R8, [UR4+0x50] ;  /* 0x00005004ff087984 */ /* 0x000f680008000c00 */
[----:B------:R-:W5:Y:S04]  /*1e70*/  LDS.128 R4, [UR4+0x60] ;  /* 0x00006004ff047984 */ /* 0x000f680008000c00 */
[----:B------:R-:W5:Y:S01]  /*1e80*/  LDS.128 R20, [UR4+0x70] ;  /* 0x00007004ff147984 */ /* 0x000f620008000c00 */
[----:B--2---:R-:W-:-:S03]  /*1e90*/  IMAD.WIDE.U32 R66, R66, 0x2, R2 ;  /* 0x0000000242427825 */ /* 0x004fc600078e0002 */
[----:B------:R-:W2:Y:S04]  /*1ea0*/  LDS.128 R16, [UR4+0x80] ;  /* 0x00008004ff107984 */ /* 0x000ea80008000c00 */
[----:B------:R-:W2:Y:S04]  /*1eb0*/  LDS.128 R40, [UR4] ;  /* 0x00000004ff287984 */ /* 0x000ea80008000c00 */
[----:B------:R-:W2:Y:S01]  /*1ec0*/  LDS.128 R36, [UR4+0xc0] ;  /* 0x0000c004ff247984 */ /* 0x000ea20008000c00 */
[----:B-1----:R-:W-:Y:S01]  /*1ed0*/  FADD.FTZ R28, RZ, R28 ;  /* 0x0000001cff1c7221 */ /* 0x002fe20000010000 */
[----:B---3--:R-:W-:-:S03]  /*1ee0*/  FADD.FTZ R32, RZ, R32 ;  /* 0x00000020ff207221 */ /* 0x008fc60000010000 */
[----:B------:R-:W-:Y:S01]  /*1ef0*/  FADD.FTZ R29, R28, R29 ;  /* 0x0000001d1c1d7221 */ /* 0x000fe20000010000 */
[----:B------:R-:W-:Y:S01]  /*1f00*/  FADD.FTZ R33, R32, R33 ;  /* 0x0000002120217221 */ /* 0x000fe20000010000 */
[----:B0-----:R-:W-:Y:S02]  /*1f10*/  FADD.FTZ R24, RZ, R24 ;  /* 0x00000018ff187221 */ /* 0x001fe40000010000 */
[----:B------:R-:W-:Y:S01]  /*1f20*/  FADD.FTZ R30, R29, R30 ;  /* 0x0000001e1d1e7221 */ /* 0x000fe20000010000 */
[----:B------:R-:W-:Y:S01]  /*1f30*/  FADD.FTZ R34, R33, R34 ;  /* 0x0000002221227221 */ /* 0x000fe20000010000 */
[----:B------:R-:W-:Y:S02]  /*1f40*/  FADD.FTZ R25, R24, R25 ;  /* 0x0000001918197221 */ /* 0x000fe40000010000 */
[----:B------:R-:W-:Y:S01]  /*1f50*/  FADD.FTZ R30, R30, R31 ;  /* 0x0000001f1e1e7221 */ /* 0x000fe20000010000 */
[----:B----4-:R-:W-:Y:S01]  /*1f60*/  FADD.FTZ R12, RZ, R12 ;  /* 0x0000000cff0c7221 */ /* 0x010fe20000010000 */
[----:B------:R-:W-:Y:S01]  /*1f70*/  FADD.FTZ R34, R34, R35 ;  /* 0x0000002322227221 */ /* 0x000fe20000010000 */
[----:B------:R-:W-:Y:S01]  /*1f80*/  FADD.FTZ R26, R25, R26 ;  /* 0x0000001a191a7221 */ /* 0x000fe20000010000 */
[----:B-----5:R-:W-:Y:S01]  /*1f90*/  FADD.FTZ R8, RZ, R8 ;  /* 0x00000008ff087221 */ /* 0x020fe20000010000 */
[----:B------:R-:W-:Y:S01]  /*1fa0*/  F2FP.BF16.F32.PACK_AB R0, RZ, R30 ;  /* 0x0000001eff00723e */ /* 0x000fe200000010ff */
[----:B------:R-:W-:Y:S01]  /*1fb0*/  FADD.FTZ R4, RZ, R4 ;  /* 0x00000004ff047221 */ /* 0x000fe20000010000 */
[----:B------:R-:W-:Y:S01]  /*1fc0*/  F2FP.BF16.F32.PACK_AB R34, RZ, R34 ;  /* 0x00000022ff22723e */ /* 0x000fe200000010ff */
[----:B------:R-:W-:Y:S01]  /*1fd0*/  FADD.FTZ R26, R26, R27 ;  /* 0x0000001b1a1a7221 */ /* 0x000fe20000010000 */
[----:B------:R-:W-:Y:S01]  /*1fe0*/  PRMT R2, R0, 0x7610, R2 ;  /* 0x0000761000027816 */ /* 0x000fe20000000002 */
[----:B------:R-:W0:Y:S01]  /*1ff0*/  LDS.128 R28, [UR4+0x90] ;  /* 0x00009004ff1c7984 */ /* 0x000e220008000c00 */
[----:B------:R-:W-:Y:S01]  /*2000*/  PRMT R3, R34, 0x7610, R3 ;  /* 0x0000761022037816 */ /* 0x000fe20000000003 */
[----:B------:R-:W-:Y:S01]  /*2010*/  FADD.FTZ R20, RZ, R20 ;  /* 0x00000014ff147221 */ /* 0x000fe20000010000 */
[----:B------:R-:W-:Y:S01]  /*2020*/  F2FP.BF16.F32.PACK_AB R0, RZ, R26 ;  /* 0x0000001aff00723e */ /* 0x000fe200000010ff */
[----:B------:R-:W1:Y:S01]  /*2030*/  LDS.128 R32, [UR4+0xb0] ;  /* 0x0000b004ff207984 */ /* 0x000e620008000c00 */
[----:B--2---:R-:W-:Y:S01]  /*2040*/  FADD.FTZ R16, RZ, R16 ;  /* 0x00000010ff107221 */ /* 0x004fe20000010000 */
[----:B------:R-:W-:Y:S01]  /*2050*/  FADD.FTZ R13, R12, R13 ;  /* 0x0000000d0c0d7221 */ /* 0x000fe20000010000 */
[----:B------:R-:W-:Y:S01]  /*2060*/  FADD.FTZ R9, R8, R9 ;  /* 0x0000000908097221 */ /* 0x000fe20000010000 */
[----:B------:R-:W2:Y:S01]  /*2070*/  LDS.128 R24, [UR4+0xa0] ;  /* 0x0000a004ff187984 */ /* 0x000ea20008000c00 */
[----:B------:R-:W-:Y:S01]  /*2080*/  FADD.FTZ R40, RZ, R40 ;  /* 0x00000028ff287221 */ /* 0x000fe20000010000 */
[----:B------:R-:W-:Y:S01]  /*2090*/  FADD.FTZ R5, R4, R5 ;  /* 0x0000000504057221 */ /* 0x000fe20000010000 */
[----:B------:R-:W-:Y:S01]  /*20a0*/  FADD.FTZ R21, R20, R21 ;  /* 0x0000001514157221 */ /* 0x000fe20000010000 */
[----:B------:R-:W-:Y:S01]  /*20b0*/  FADD.FTZ R36, RZ, R36 ;  /* 0x00000024ff247221 */ /* 0x000fe20000010000 */
        /* <DEDUP_REMOVED lines=25> */
[----:B0-----:R-:W-:Y:S01]  /*2250*/  FADD.FTZ R28, RZ, R28 ;  /* 0x0000001cff1c7221 */ /* 0x001fe20000010000 */
[----:B------:R-:W-:Y:S02]  /*2260*/  F2FP.BF16.F32.PACK_AB R42, RZ, R42 ;  /* 0x0000002aff2a723e */ /* 0x000fe400000010ff */
[----:B------:R-:W-:Y:S01]  /*2270*/  F2FP.BF16.F32.PACK_AB R38, RZ, R38 ;  /* 0x00000026ff26723e */ /* 0x000fe200000010ff */
[----:B-1----:R-:W-:Y:S01]  /*2280*/  FADD.FTZ R32, RZ, R32 ;  /* 0x00000020ff207221 */ /* 0x002fe20000010000 */
[----:B------:R-:W-:Y:S01]  /*2290*/  FADD.FTZ R29, R28, R29 ;  /* 0x0000001d1c1d7221 */ /* 0x000fe20000010000 */
[----:B------:R3:W-:Y:S01]  /*22a0*/  STG.E.U16 desc[UR6][R66.64+0xc00], R14 ;  /* 0x000c000e42007986 */ /* 0x0007e2000c101506 */
[----:B--2---:R-:W-:Y:S01]  /*22b0*/  FADD.FTZ R24, RZ, R24 ;  /* 0x00000018ff187221 */ /* 0x004fe20000010000 */
[----:B------:R-:W-:Y:S01]  /*22c0*/  FADD.FTZ R33, R32, R33 ;  /* 0x0000002120217221 */ /* 0x000fe20000010000 */
[----:B------:R-:W-:Y:S01]  /*22d0*/  FADD.FTZ R30, R29, R30 ;  /* 0x0000001e1d1e7221 */ /* 0x000fe20000010000 */
[----:B------:R3:W-:Y:S01]  /*22e0*/  STG.E.U16 desc[UR6][R66.64+0xf00], R10 ;  /* 0x000f000a42007986 */ /* 0x0007e2000c101506 */
        /* <DEDUP_REMOVED lines=16> */
[----:B------:R3:W-:Y:S02]  /*23f0*/  STG.E.U16 desc[UR6][R66.64+0x2400], R38 ;  /* 0x0024002642007986 */ /* 0x0007e4000c101506 */
.L_x_14:
[----:B------:R-:W-:Y:S05]  /*2400*/  BSYNC.RECONVERGENT B0 ;  /* 0x0000000000007941 */ /* 0x000fea0003800200 */
.L_x_13:
[----:B------:R-:W-:Y:S01]  /*2410*/  PREEXIT ;  /* 0x000000000000782d */ /* 0x000fe20000000000 */
[----:B------:R-:W-:Y:S05]  /*2420*/  EXIT ;  /* 0x000000000000794d */ /* 0x000fea0003800000 */
.L_x_15:
        /* <DEDUP_REMOVED lines=13> */
.L_x_115:


//--------------------- .text._Z30router_gemm_kernel_bf16_outputI13__nv_bfloat16Li128ELi8ELi12ELi384ELi7168EEvPS0_PKT_S4_ --------------------------
	.section	.text._Z30router_gemm_kernel_bf16_outputI13__nv_bfloat16Li128ELi8ELi12ELi384ELi7168EEvPS0_PKT_S4_,"ax",@progbits
	.align	128
        .global         _Z30router_gemm_kernel_bf16_outputI13__nv_bfloat16Li128ELi8ELi12ELi384ELi7168EEvPS0_PKT_S4_
        .type           _Z30router_gemm_kernel_bf16_outputI13__nv_bfloat16Li128ELi8ELi12ELi384ELi7168EEvPS0_PKT_S4_,@function
        .size           _Z30router_gemm_kernel_bf16_outputI13__nv_bfloat16Li128ELi8ELi12ELi384ELi7168EEvPS0_PKT_S4_,(.L_x_116 - _Z30router_gemm_kernel_bf16_outputI13__nv_bfloat16Li128ELi8ELi12ELi384ELi7168EEvPS0_PKT_S4_)
        .other          _Z30router_gemm_kernel_bf16_outputI13__nv_bfloat16Li128ELi8ELi12ELi384ELi7168EEvPS0_PKT_S4_,@"STO_CUDA_ENTRY STV_DEFAULT"
_Z30router_gemm_kernel_bf16_outputI13__nv_bfloat16Li128ELi8ELi12ELi384ELi7168EEvPS0_PKT_S4_:
.text._Z30router_gemm_kernel_bf16_outputI13__nv_bfloat16Li128ELi8ELi12ELi384ELi7168EEvPS0_PKT_S4_:
        /* <DEDUP_REMOVED lines=9> */
[----:B------:R-:W-:Y:S02]  /*0090*/  MOV R0, RZ ;  /* 0x000000ff00007202 */ /* 0x000fe40000000f00 */
        /* <DEDUP_REMOVED lines=19> */
.L_x_16:
        /* <DEDUP_REMOVED lines=39> */
[C---:B------:R-:W-:Y:S02]  /*0440*/  PRMT R14, R10.reuse, 0x7632, R14 ;  /* 0x000076320a0e7816 */ /* 0x040fe4000000000e */
[----:B------:R-:W-:Y:S01]  /*0450*/  SHF.L.U32 R60, R10, 0x10, RZ ;  /* 0x000000100a3c7819 */ /* 0x000fe200000006ff */
[----:B------:R-:W-:Y:S01]  /*0460*/  FFMA.FTZ R62, R12, R63, R73 ;  /* 0x0000003f0c3e7223 */ /* 0x000fe20000010049 */
[----:B------:R-:W-:-:S02]  /*0470*/  PRMT R10, R14, 0x7632, R10 ;  /* 0x000076320e0a7816 */ /* 0x000fc4000000000a */
[----:B------:R-:W-:Y:S01]  /*0480*/  SHF.L.U32 R63, R14, 0x10, RZ ;  /* 0x000000100e3f7819 */ /* 0x000fe200000006ff */
[----:B------:R-:W-:Y:S01]  /*0490*/  FFMA.FTZ R73, R9, R60, R62 ;  /* 0x0000003c09497223 */ /* 0x000fe2000001003e */
[----:B------:R-:W-:Y:S02]  /*04a0*/  SHF.L.U32 R10, R10, 0x10, RZ ;  /* 0x000000100a0a7819 */ /* 0x000fe400000006ff */
[C---:B--2---:R-:W-:Y:S02]  /*04b0*/  PRMT R60, R16.reuse, 0x7632, R60 ;  /* 0x00007632103c7816 */ /* 0x044fe4000000003c */
[----:B------:R-:W-:Y:S01]  /*04c0*/  SHF.L.U32 R62, R16, 0x10, RZ ;  /* 0x00000010103e7819 */ /* 0x000fe200000006ff */
[----:B------:R-:W-:Y:S01]  /*04d0*/  FFMA.FTZ R16, R10, R63, R73 ;  /* 0x0000003f0a107223 */ /* 0x000fe20000010049 */
[----:B------:R-:W-:-:S03]  /*04e0*/  SHF.L.U32 R63, R60, 0x10, RZ ;  /* 0x000000103c3f7819 */ /* 0x000fc600000006ff */
[----:B------:R-:W-:Y:S01]  /*04f0*/  FFMA.FTZ R73, R72, R62, R7 ;  /* 0x0000003e48497223 */ /* 0x000fe20000010007 */
[----:B------:R-:W-:Y:S02]  /*0500*/  PRMT R14, R15, 0x7632, R14 ;  /* 0x000076320f0e7816 */ /* 0x000fe4000000000e */
[C---:B------:R-:W-:Y:S01]  /*0510*/  PRMT R60, R17.reuse, 0x7632, R60 ;  /* 0x00007632113c7816 */ /* 0x040fe2000000003c */
[----:B------:R-:W-:Y:S01]  /*0520*/  FFMA.FTZ R74, R8, R63, R73 ;  /* 0x0000003f084a7223 */ /* 0x000fe20000010049 */
[----:B------:R-:W-:Y:S02]  /*0530*/  SHF.L.U32 R62, R17, 0x10, RZ ;  /* 0x00000010113e7819 */ /* 0x000fe400000006ff */
[----:B------:R-:W-:Y:S02]  /*0540*/  SHF.L.U32 R15, R15, 0x10, RZ ;  /* 0x000000100f0f7819 */ /* 0x000fe400000006ff */
[C---:B------:R-:W-:Y:S02]  /*0550*/  SHF.L.U32 R7, R11.reuse, 0x10, RZ ;  /* 0x000000100b077819 */ /* 0x040fe400000006ff */
[----:B------:R-:W-:Y:S01]  /*0560*/  PRMT R11, R11, 0x7632, R11 ;  /* 0x000076320b0b7816 */ /* 0x000fe2000000000b */
[----:B------:R-:W-:Y:S01]  /*0570*/  FFMA.FTZ R63, R13, R62, R74 ;  /* 0x0000003e0d3f7223 */ /* 0x000fe2000001004a */
[----:B------:R-:W-:Y:S01]  /*0580*/  SHF.L.U32 R17, R60, 0x10, RZ ;  /* 0x000000103c117819 */ /* 0x000fe200000006ff */
[----:B------:R-:W-:Y:S01]  /*0590*/  FFMA.FTZ R7, R15, R7, R16 ;  /* 0x000000070f077223 */ /* 0x000fe20000010010 */
[----:B------:R-:W-:-:S02]  /*05a0*/  SHF.L.U32 R11, R11, 0x10, RZ ;  /* 0x000000100b0b7819 */ /* 0x000fc400000006ff */
[----:B------:R-:W-:Y:S02]  /*05b0*/  SHF.L.U32 R14, R14, 0x10, RZ ;  /* 0x000000100e0e7819 */ /* 0x000fe400000006ff */
[----:B------:R-:W-:Y:S01]  /*05c0*/  SHF.L.U32 R16, R18, 0x10, RZ ;  /* 0x0000001012107819 */ /* 0x000fe200000006ff */
[----:B------:R-:W-:Y:S01]  /*05d0*/  FFMA.FTZ R62, R12, R17, R63 ;  /* 0x000000110c3e7223 */ /* 0x000fe2000001003f */
[----:B------:R-:W-:Y:S01]  /*05e0*/  PRMT R18, R18, 0x7632, R18 ;  /* 0x0000763212127816 */ /* 0x000fe20000000012 */
[----:B------:R-:W-:Y:S01]  /*05f0*/  FFMA.FTZ R60, R14, R11, R7 ;  /* 0x0000000b0e3c7223 */ /* 0x000fe20000010007 */
[----:B-----5:R-:W-:Y:S01]  /*0600*/  SHF.L.U32 R63, R20, 0x10, RZ ;  /* 0x00000010143f7819 */ /* 0x020fe200000006ff */
[--C-:B------:R-:W-:Y:S01]  /*0610*/  FFMA.FTZ R17, R9, R16, R62.reuse ;  /* 0x0000001009117223 */ /* 0x100fe2000001003e */
[----:B------:R-:W-:Y:S02]  /*0620*/  SHF.L.U32 R11, R18, 0x10, RZ ;  /* 0x00000010120b7819 */ /* 0x000fe400000006ff */
[----:B------:R-:W-:Y:S01]  /*0630*/  PRMT R62, R20, 0x7632, R62 ;  /* 0x00007632143e7816 */ /* 0x000fe2000000003e */
[----:B------:R-:W-:-:S02]  /*0640*/  FFMA.FTZ R63, R72, R63, R6 ;  /* 0x0000003f483f7223 */ /* 0x000fc40000010006 */
[--C-:B------:R-:W-:Y:S01]  /*0650*/  FFMA.FTZ R18, R10, R11, R17.reuse ;  /* 0x0000000b0a127223 */ /* 0x100fe20000010011 */
[----:B------:R-:W-:Y:S02]  /*0660*/  SHF.L.U32 R11, R62, 0x10, RZ ;  /* 0x000000103e0b7819 */ /* 0x000fe400000006ff */
[C---:B------:R-:W-:Y:S02]  /*0670*/  PRMT R17, R24.reuse, 0x7632, R17 ;  /* 0x0000763218117816 */ /* 0x040fe40000000011 */
[----:B------:R-:W-:Y:S01]  /*0680*/  SHF.L.U32 R24, R24, 0x10, RZ ;  /* 0x0000001018187819 */ /* 0x000fe200000006ff */
[----:B------:R-:W-:Y:S01]  /*0690*/  FFMA.FTZ R20, R8, R11, R63 ;  /* 0x0000000b08147223 */ /* 0x000fe2000001003f */
        /* <DEDUP_REMOVED lines=8> */
[C---:B------:R-:W-:Y:S02]  /*0720*/  SHF.L.U32 R6, R25.reuse, 0x10, RZ ;  /* 0x0000001019067819 */ /* 0x040fe400000006ff */
[----:B------:R-:W-:Y:S01]  /*0730*/  PRMT R25, R25, 0x7632, R25 ;  /* 0x0000763219197816 */ /* 0x000fe20000000019 */
[----:B------:R-:W-:Y:S01]  /*0740*/  FFMA.FTZ R5, R15, R16, R18 ;  /* 0x000000100f057223 */ /* 0x000fe20000010012 */
[----:B------:R-:W-:Y:S01]  /*0750*/  FFMA.FTZ R16, R12, R21, R11 ;  /* 0x000000150c107223 */ /* 0x000fe2000001000b */
[----:B------:R-:W-:Y:S01]  /*0760*/  FFMA.FTZ R11, R13, R6, R20 ;  /* 0x000000060d0b7223 */ /* 0x000fe20000010014 */
[----:B------:R-:W-:Y:S02]  /*0770*/  SHF.L.U32 R25, R25, 0x10, RZ ;  /* 0x0000001019197819 */ /* 0x000fe400000006ff */
[----:B------:R-:W-:-:S02]  /*0780*/  SHF.L.U32 R6, R22, 0x10, RZ ;  /* 0x0000001016067819 */ /* 0x000fc400000006ff */
[----:B------:R-:W-:Y:S02]  /*0790*/  PRMT R22, R22, 0x7632, R22 ;  /* 0x0000763216167816 */ /* 0x000fe40000000016 */
[----:B------:R-:W-:Y:S01]  /*07a0*/  PRMT R18, R26, 0x7632, R18 ;  /* 0x000076321a127816 */ /* 0x000fe20000000012 */
        /* <DEDUP_REMOVED lines=17> */
[----:B------:R-:W-:Y:S02]  /*08c0*/  FFMA.FTZ R16, R15, R16, R18 ;  /* 0x000000100f107223 */ /* 0x000fe40000010012 */
[----:B------:R-:W-:Y:S01]  /*08d0*/  FFMA.FTZ R18, R8, R17, R19 ;  /* 0x0000001108127223 */ /* 0x000fe20000010013 */
[----:B------:R-:W-:-:S02]  /*08e0*/  PRMT R6, R23, 0x7632, R6 ;  /* 0x0000763217067816 */ /* 0x000fc40000000006 */
[----:B------:R-:W-:Y:S01]  /*08f0*/  PRMT R27, R27, 0x7632, R27 ;  /* 0x000076321b1b7816 */ /* 0x000fe2000000001b */
[--C-:B------:R-:W-:Y:S01]  /*0900*/  FFMA.FTZ R17, R13, R4, R18.reuse ;  /* 0x000000040d117223 */ /* 0x100fe20000010012 */
[C---:B------:R-:W-:Y:S02]  /*0910*/  PRMT R18, R32.reuse, 0x7632, R18 ;  /* 0x0000763220127816 */ /* 0x040fe40000000012 */
[----:B------:R-:W-:Y:S02]  /*0920*/  SHF.L.U32 R19, R32, 0x10, RZ ;  /* 0x0000001020137819 */ /* 0x000fe400000006ff */
[----:B------:R-:W-:Y:S02]  /*0930*/  SHF.L.U32 R7, R7, 0x10, RZ ;  /* 0x0000001007077819 */ /* 0x000fe400000006ff */
[----:B------:R-:W-:Y:S02]  /*0940*/  PRMT R29, R29, 0x7632, R29 ;  /* 0x000076321d1d7816 */ /* 0x000fe4000000001d */
[----:B------:R-:W-:-:S02]  /*0950*/  SHF.L.U32 R11, R6, 0x10, RZ ;  /* 0x00000010060b7819 */ /* 0x000fc400000006ff */
[----:B------:R-:W-:Y:S01]  /*0960*/  SHF.L.U32 R27, R27, 0x10, RZ ;  /* 0x000000101b1b7819 */ /* 0x000fe200000006ff */
[----:B------:R-:W-:Y:S01]  /*0970*/  FFMA.FTZ R19, R72, R19, R0 ;  /* 0x0000001348137223 */ /* 0x000fe20000010000 */
[----:B------:R-:W-:Y:S01]  /*0980*/  SHF.L.U32 R21, R18, 0x10, RZ ;  /* 0x0000001012157819 */ /* 0x000fe200000006ff */
[C---:B------:R-:W-:Y:S01]  /*0990*/  FFMA.FTZ R7, R14.reuse, R7, R5 ;  /* 0x000000070e077223 */ /* 0x040fe20000010005 */
[----:B------:R-:W-:Y:S01]  /*09a0*/  SHF.L.U32 R29, R29, 0x10, RZ ;  /* 0x000000101d1d7819 */ /* 0x000fe200000006ff */
[C---:B------:R-:W-:Y:S01]  /*09b0*/  FFMA.FTZ R6, R14.reuse, R11, R16 ;  /* 0x0000000b0e067223 */ /* 0x040fe20000010010 */
        /* <DEDUP_REMOVED lines=10> */
[C---:B------:R-:W-:Y:S02]  /*0a60*/  PRMT R22, R36.reuse, 0x7632, R22 ;  /* 0x0000763224167816 */ /* 0x040fe40000000016 */
        /* <DEDUP_REMOVED lines=13> */
[--C-:B------:R-:W-:Y:S01]  /*0b40*/  FFMA.FTZ R17, R15, R16, R0.reuse ;  /* 0x000000100f117223 */ /* 0x100fe20000010000 */
[----:B------:R-:W-:Y:S01]  /*0b50*/  PRMT R37, R37, 0x7632, R37 ;  /* 0x0000763225257816 */ /* 0x000fe20000000025 */
[----:B------:R-:W-:Y:S01]  /*0b60*/  FFMA.FTZ R18, R10, R11, R19 ;  /* 0x0000000b0a127223 */ /* 0x000fe20000010013 */
[C---:B------:R-:W-:Y:S02]  /*0b70*/  PRMT R0, R35.reuse, 0x7632, R0 ;  /* 0x0000763223007816 */ /* 0x040fe40000000000 */
        /* <DEDUP_REMOVED lines=77> */
[C---:B------:R-:W-:Y:S02]  /*1050*/  PRMT R24, R56.reuse, 0x7632, R24 ;  /* 0x0000763238187816 */ /* 0x040fe40000000018 */
[----:B------:R-:W-:Y:S02]  /*1060*/  PRMT R47, R47, 0x7632, R47 ;  /* 0x000076322f2f7816 */ /* 0x000fe4000000002f */
[----:B------:R-:W-:-:S02]  /*1070*/  SHF.L.U32 R56, R56, 0x10, RZ ;  /* 0x0000001038387819 */ /* 0x000fc400000006ff */
[----:B------:R-:W-:Y:S01]  /*1080*/  SHF.L.U32 R21, R16, 0x10, RZ ;  /* 0x0000001010157819 */ /* 0x000fe200000006ff */
        /* <DEDUP_REMOVED lines=30> */
[C---:B------:R-:W-:Y:S02]  /*1270*/  PRMT R9, R59.reuse, 0x7632, R9 ;  /* 0x000076323b097816 */ /* 0x040fe40000000009 */
[----:B------:R-:W-:Y:S02]  /*1280*/  SHF.L.U32 R12, R59, 0x10, RZ ;  /* 0x000000103b0c7819 */ /* 0x000fe400000006ff */
[----:B------:R-:W-:-:S02]  /*1290*/  SHF.L.U32 R17, R17, 0x10, RZ ;  /* 0x0000001011117819 */ /* 0x000fc400000006ff */
        /* <DEDUP_REMOVED lines=56> */
[----:B-----5:R-:W-:Y:S01]  /*1620*/  FADD.FTZ R17, R14, R17 ;  /* 0x000000110e117221 */ /* 0x020fe20000010000 */
[----:B------:R-:W-:Y:S02]  /*1630*/  FADD.FTZ R19, R16, R19 ;  /* 0x0000001310137221 */ /* 0x000fe40000010000 */
        /* <DEDUP_REMOVED lines=10> */
[----:B------:R-:W4:Y:S04]  /*16e0*/  SHFL.BFLY PT, R14, R17, 0x4, 0x1f ;  /* 0x0c801f00110e7f89 */ /* 0x000f2800000e0000 */
        /* <DEDUP_REMOVED lines=12> */
[----:B------:R-:W-:Y:S02]  /*17b0*/  FADD.FTZ R16, R19, R16 ;  /* 0x0000001013107221 */ /* 0x000fe40000010000 */
        /* <DEDUP_REMOVED lines=9> */
[----:B------:R-:W-:Y:S01]  /*1850*/  LOP3.LUT P0, R0, R70, 0x1f, RZ, 0xc0, !PT ;  /* 0x0000001f46007812 */ /* 0x000fe2000780c0ff */
[----:B---3--:R-:W-:Y:S02]  /*1860*/  FADD.FTZ R5, R2, R5 ;  /* 0x0000000502057221 */ /* 0x008fe40000010000 */
[----:B------:R-:W3:Y:S01]  /*1870*/  SHFL.BFLY PT, R17, R14, 0x2, 0x1f ;  /* 0x0c401f000e117f89 */ /* 0x000ee200000e0000 */
[----:B------:R-:W-:Y:S02]  /*1880*/  ISETP.NE.AND P1, PT, R0, RZ, PT ;  /* 0x000000ff0000720c */ /* 0x000fe40003f25270 */
[----:B------:R-:W-:Y:S01]  /*1890*/  SHF.R.U32.HI R0, RZ, 0x3, R70 ;  /* 0x00000003ff007819 */ /* 0x000fe20000011646 */
[----:B------:R-:W3:Y:S01]  /*18a0*/  SHFL.BFLY PT, R19, R16, 0x2, 0x1f ;  /* 0x0c401f0010137f89 */ /* 0x000ee200000e0000 */
[----:B----4-:R-:W-:Y:S02]  /*18b0*/  FADD.FTZ R7, R7, R4 ;  /* 0x0000000407077221 */ /* 0x010fe40000010000 */
[----:B------:R-:W-:Y:S01]  /*18c0*/  LOP3.LUT R0, R0, 0xc, RZ, 0xc0, !PT ;  /* 0x0000000c00007812 */ /* 0x000fe200078ec0ff */
[----:B------:R-:W4:Y:S01]  /*18d0*/  SHFL.BFLY PT, R21, R18, 0x2, 0x1f ;  /* 0x0c401f0012157f89 */ /* 0x000f2200000e0000 */
[----:B-----5:R-:W-:-:S03]  /*18e0*/  FADD.FTZ R9, R9, R6 ;  /* 0x0000000609097221 */ /* 0x020fc60000010000 */
        /* <DEDUP_REMOVED lines=8> */
[----:B------:R-:W-:-:S03]  /*1970*/  FADD.FTZ R19, R16, R19 ;  /* 0x0000001310137221 */ /* 0x000fc60000010000 */
        /* <DEDUP_REMOVED lines=19> */
[----:B------:R0:W-:Y:S01]  /*1ab0*/  @!P0 STS [R0+UR4], R3 ;  /* 0x0000000300008988 */ /* 0x0001e20008000804 */
[----:B------:R-:W-:Y:S01]  /*1ac0*/  ISETP.NE.AND P0, PT, R70, RZ, PT ;  /* 0x000000ff4600720c */ /* 0x000fe20003f05270 */
[----:B-1----:R-:W-:Y:S01]  /*1ad0*/  FADD.FTZ R15, R15, R14 ;  /* 0x0000000e0f0f7221 */ /* 0x002fe20000010000 */
[----:B------:R-:W-:Y:S01]  /*1ae0*/  FADD.FTZ R17, R17, R16 ;  /* 0x0000001011117221 */ /* 0x000fe20000010000 */
[----:B------:R0:W-:Y:S01]  /*1af0*/  @!P1 STS [R0+UR4+0x10], R5 ;  /* 0x0000100500009988 */ /* 0x0001e20008000804 */
[----:B--2---:R-:W-:-:S03]  /*1b00*/  FADD.FTZ R19, R19, R18 ;  /* 0x0000001213137221 */ /* 0x004fc60000010000 */
[----:B------:R0:W-:Y:S01]  /*1b10*/  @!P1 STS [R0+UR4+0x20], R7 ;  /* 0x0000200700009988 */ /* 0x0001e20008000804 */
[----:B---3--:R-:W-:-:S03]  /*1b20*/  FADD.FTZ R21, R21, R20 ;  /* 0x0000001415157221 */ /* 0x008fc60000010000 */
        /* <DEDUP_REMOVED lines=14> */
[----:B0-----:R-:W0:Y:S03]  /*1c10*/  LDC.64 R2, c[0x0][0x380] ;  /* 0x0000e000ff027b82 */ /* 0x001e260000000a00 */
[----:B------:R-:W2:Y:S04]  /*1c20*/  LDS.128 R24, [UR4+0x20] ;  /* 0x00002004ff187984 */ /* 0x000ea80008000c00 */
[----:B------:R-:W3:Y:S04]  /*1c30*/  LDS.128 R20, [UR4+0x30] ;  /* 0x00003004ff147984 */ /* 0x000ee80008000c00 */
[----:B------:R-:W4:Y:S04]  /*1c40*/  LDS.128 R16, [UR4+0x40] ;  /* 0x00004004ff107984 */ /* 0x000f280008000c00 */
[----:B------:R-:W5:Y:S04]  /*1c50*/  LDS.128 R8, [UR4+0x50] ;  /* 0x00005004ff087984 */ /* 0x000f680008000c00 */
[----:B------:R-:W5:Y:S04]  /*1c60*/  LDS.128 R12, [UR4+0x60] ;  /* 0x00006004ff0c7984 */ /* 0x000f680008000c00 */
[----:B------:R-:W5:Y:S01]  /*1c70*/  LDS.128 R4, [UR4+0x70] ;  /* 0x00007004ff047984 */ /* 0x000f620008000c00 */
[----:B0-----:R-:W-:-:S03]  /*1c80*/  IMAD.WIDE.U32 R64, R64, 0x2, R2 ;  /* 0x0000000240407825 */ /* 0x001fc600078e0002 */
[----:B------:R-:W0:Y:S04]  /*1c90*/  LDS.128 R32, [UR4+0xa0] ;  /* 0x0000a004ff207984 */ /* 0x000e280008000c00 */
[----:B------:R-:W0:Y:S04]  /*1ca0*/  LDS.128 R40, [UR4] ;  /* 0x00000004ff287984 */ /* 0x000e280008000c00 */
[----:B------:R-:W0:Y:S01]  /*1cb0*/  LDS.128 R36, [UR4+0xb0] ;  /* 0x0000b004ff247984 */ /* 0x000e220008000c00 */
[----:B-1----:R-:W-:-:S04]  /*1cc0*/  FADD.FTZ R28, RZ, R28 ;  /* 0x0000001cff1c7221 */ /* 0x002fc80000010000 */
[----:B------:R-:W-:Y:S01]  /*1cd0*/  FADD.FTZ R29, R28, R29 ;  /* 0x0000001d1c1d7221 */ /* 0x000fe20000010000 */
[----:B--2---:R-:W-:-:S03]  /*1ce0*/  FADD.FTZ R24, RZ, R24 ;  /* 0x00000018ff187221 */ /* 0x004fc60000010000 */
[----:B------:R-:W-:Y:S01]  /*1cf0*/  FADD.FTZ R30, R29, R30 ;  /* 0x0000001e1d1e7221 */ /* 0x000fe20000010000 */
[----:B------:R-:W-:Y:S01]  /*1d00*/  FADD.FTZ R25, R24, R25 ;  /* 0x0000001918197221 */ /* 0x000fe20000010000 */
[----:B---3--:R-:W-:Y:S02]  /*1d10*/  FADD.FTZ R20, RZ, R20 ;  /* 0x00000014ff147221 */ /* 0x008fe40000010000 */
[----:B------:R-:W-:Y:S01]  /*1d20*/  FADD.FTZ R30, R30, R31 ;  /* 0x0000001f1e1e7221 */ /* 0x000fe20000010000 */
[----:B------:R-:W-:Y:S01]  /*1d30*/  FADD.FTZ R26, R25, R26 ;  /* 0x0000001a191a7221 */ /* 0x000fe20000010000 */
[----:B----4-:R-:W-:Y:S01]  /*1d40*/  FADD.FTZ R16, RZ, R16 ;  /* 0x00000010ff107221 */ /* 0x010fe20000010000 */
[----:B------:R-:W-:Y:S01]  /*1d50*/  FADD.FTZ R21, R20, R21 ;  /* 0x0000001514157221 */ /* 0x000fe20000010000 */
[----:B-----5:R-:W-:Y:S01]  /*1d60*/  FADD.FTZ R8, RZ, R8 ;  /* 0x00000008ff087221 */ /* 0x020fe20000010000 */
[----:B------:R-:W-:Y:S01]  /*1d70*/  F2FP.BF16.F32.PACK_AB R0, RZ, R30 ;  /* 0x0000001eff00723e */ /* 0x000fe200000010ff */
[----:B------:R-:W-:Y:S01]  /*1d80*/  FADD.FTZ R26, R26, R27 ;  /* 0x0000001b1a1a7221 */ /* 0x000fe20000010000 */
[----:B------:R-:W1:Y:S01]  /*1d90*/  LDS.128 R28, [UR4+0x80] ;  /* 0x00008004ff1c7984 */ /* 0x000e620008000c00 */
[----:B------:R-:W-:Y:S01]  /*1da0*/  FADD.FTZ R12, RZ, R12 ;  /* 0x0000000cff0c7221 */ /* 0x000fe20000010000 */
[----:B------:R-:W-:Y:S01]  /*1db0*/  PRMT R2, R0, 0x7610, R2 ;  /* 0x0000761000027816 */ /* 0x000fe20000000002 */
[----:B------:R-:W-:Y:S01]  /*1dc0*/  FADD.FTZ R17, R16, R17 ;  /* 0x0000001110117221 */ /* 0x000fe20000010000 */
[----:B------:R-:W-:Y:S01]  /*1dd0*/  F2FP.BF16.F32.PACK_AB R0, RZ, R26 ;  /* 0x0000001aff00723e */ /* 0x000fe200000010ff */
[----:B------:R-:W-:Y:S01]  /*1de0*/  FADD.FTZ R4, RZ, R4 ;  /* 0x00000004ff047221 */ /* 0x000fe20000010000 */
[----:B------:R-:W2:Y:S01]  /*1df0*/  LDS.128 R24, [UR4+0x90] ;  /* 0x00009004ff187984 */ /* 0x000ea20008000c00 */
[----:B------:R-:W-:Y:S01]  /*1e00*/  FADD.FTZ R9, R8, R9 ;  /* 0x0000000908097221 */ /* 0x000fe20000010000 */
[----:B------:R-:W-:Y:S01]  /*1e10*/  FADD.FTZ R13, R12, R13 ;  /* 0x0000000d0c0d7221 */ /* 0x000fe20000010000 */
[----:B0-----:R-:W-:Y:S01]  /*1e20*/  FADD.FTZ R32, RZ, R32 ;  /* 0x00000020ff207221 */ /* 0x001fe20000010000 */
[----:B------:R-:W-:Y:S01]  /*1e30*/  FADD.FTZ R5, R4, R5 ;  /* 0x0000000504057221 */ /* 0x000fe20000010000 */
[----:B------:R-:W-:Y:S01]  /*1e40*/  FADD.FTZ R22, R21, R22 ;  /* 0x0000001615167221 */ /* 0x000fe20000010000 */
[----:B------:R-:W-:Y:S01]  /*1e50*/  FADD.FTZ R18, R17, R18 ;  /* 0x0000001211127221 */ /* 0x000fe20000010000 */
[----:B------:R-:W-:Y:S01]  /*1e60*/  FADD.FTZ R40, RZ, R40 ;  /* 0x00000028ff287221 */ /* 0x000fe20000010000 */
[----:B------:R-:W-:Y:S01]  /*1e70*/  FADD.FTZ R33, R32, R33 ;  /* 0x0000002120217221 */ /* 0x000fe20000010000 */
        /* <DEDUP_REMOVED lines=23> */
[----:B-1----:R-:W-:Y:S01]  /*1ff0*/  FADD.FTZ R28, RZ, R28 ;  /* 0x0000001cff1c7221 */ /* 0x002fe20000010000 */
[----:B------:R-:W-:Y:S01]  /*2000*/  F2FP.BF16.F32.PACK_AB R6, RZ, R6 ;  /* 0x00000006ff06723e */ /* 0x000fe200000010ff */
[----:B------:R3:W-:Y:S01]  /*2010*/  STG.E.U16 desc[UR6][R64.64+0x900], R22 ;  /* 0x0009001640007986 */ /* 0x0007e2000c101506 */
[----:B------:R-:W-:Y:S01]  /*2020*/  F2FP.BF16.F32.PACK_AB R34, RZ, R34 ;  /* 0x00000022ff22723e */ /* 0x000fe200000010ff */
[----:B------:R-:W-:Y:S01]  /*2030*/  FADD.FTZ R29, R28, R29 ;  /* 0x0000001d1c1d7221 */ /* 0x000fe20000010000 */
[----:B------:R-:W-:Y:S01]  /*2040*/  F2FP.BF16.F32.PACK_AB R42, RZ, R42 ;  /* 0x0000002aff2a723e */ /* 0x000fe200000010ff */
[----:B--2---:R-:W-:Y:S01]  /*2050*/  FADD.FTZ R24, RZ, R24 ;  /* 0x00000018ff187221 */ /* 0x004fe20000010000 */
[----:B------:R-:W-:Y:S01]  /*2060*/  F2FP.BF16.F32.PACK_AB R38, RZ, R38 ;  /* 0x00000026ff26723e */ /* 0x000fe200000010ff */
[----:B------:R-:W-:Y:S01]  /*2070*/  FADD.FTZ R30, R29, R30 ;  /* 0x0000001e1d1e7221 */ /* 0x000fe20000010000 */
[----:B------:R3:W-:Y:S01]  /*2080*/  STG.E.U16 desc[UR6][R64.64+0xc00], R18 ;  /* 0x000c001240007986 */ /* 0x0007e2000c101506 */
[----:B------:R-:W-:-:S02]  /*2090*/  FADD.FTZ R25, R24, R25 ;  /* 0x0000001918197221 */ /* 0x000fc40000010000 */
[----:B------:R-:W-:Y:S01]  /*20a0*/  FADD.FTZ R30, R30, R31 ;  /* 0x0000001f1e1e7221 */ /* 0x000fe20000010000 */
[----:B------:R3:W-:Y:S01]  /*20b0*/  STG.E.U16 desc[UR6][R64.64+0xf00], R10 ;  /* 0x000f000a40007986 */ /* 0x0007e2000c101506 */
[----:B------:R-:W-:-:S03]  /*20c0*/  FADD.FTZ R26, R25, R26 ;  /* 0x0000001a191a7221 */ /* 0x000fc60000010000 */
[----:B------:R-:W-:Y:S01]  /*20d0*/  F2FP.BF16.F32.PACK_AB R30, RZ, R30 ;  /* 0x0000001eff1e723e */ /* 0x000fe200000010ff */
[----:B------:R-:W-:Y:S01]  /*20e0*/  FADD.FTZ R26, R26, R27 ;  /* 0x0000001b1a1a7221 */ /* 0x000fe20000010000 */
[----:B------:R3:W-:Y:S04]  /*20f0*/  STG.E.U16 desc[UR6][R64.64+0x1200], R14 ;  /* 0x0012000e40007986 */ /* 0x0007e8000c101506 */
[----:B------:R-:W-:Y:S01]  /*2100*/  F2FP.BF16.F32.PACK_AB R26, RZ, R26 ;  /* 0x0000001aff1a723e */ /* 0x000fe200000010ff */
[----:B------:R3:W-:Y:S04]  /*2110*/  STG.E.U16 desc[UR6][R64.64+0x1500], R6 ;  /* 0x0015000640007986 */ /* 0x0007e8000c101506 */
[----:B------:R3:W-:Y:S04]  /*2120*/  STG.E.U16 desc[UR6][R64.64+0x1800], R30 ;  /* 0x0018001e40007986 */ /* 0x0007e8000c101506 */
[----:B------:R3:W-:Y:S04]  /*2130*/  STG.E.U16 desc[UR6][R64.64+0x1b00], R26 ;  /* 0x001b001a40007986 */ /* 0x0007e8000c101506 */
[----:B------:R3:W-:Y:S04]  /*2140*/  STG.E.U16 desc[UR6][R64.64+0x1e00], R34 ;  /* 0x001e002240007986 */ /* 0x0007e8000c101506 */
[----:B------:R3:W-:Y:S04]  /*2150*/  STG.E.U16 desc[UR6][R64.64], R42 ;  /* 0x0000002a40007986 */ /* 0x0007e8000c101506 */
[----:B------:R3:W-:Y:S02]  /*2160*/  STG.E.U16 desc[UR6][R64.64+0x2100], R38 ;  /* 0x0021002640007986 */ /* 0x0007e4000c101506 */
.L_x_18:
[----:B------:R-:W-:Y:S05]  /*2170*/  BSYNC.RECONVERGENT B0 ;  /* 0x0000000000007941 */ /* 0x000fea0003800200 */
.L_x_17:
[----:B------:R-:W-:Y:S01]  /*2180*/  PREEXIT ;  /* 0x000000000000782d */ /* 0x000fe20000000000 */
[----:B------:R-:W-:Y:S05]  /*2190*/  EXIT ;  /* 0x000000000000794d */ /* 0x000fea0003800000 */
.L_x_19:
        /* <DEDUP_REMOVED lines=14> */
.L_x_116:


//--------------------- .text._Z30router_gemm_kernel_bf16_outputI13__nv_bfloat16Li128ELi8ELi11ELi384ELi7168EEvPS0_PKT_S4_ --------------------------
	.section	.text._Z30router_gemm_kernel_bf16_outputI13__nv_bfloat16Li128ELi8ELi11ELi384ELi7168EEvPS0_PKT_S4_,"ax",@progbits
	.align	128
        .global         _Z30router_gemm_kernel_bf16_outputI13__nv_bfloat16Li128ELi8ELi11ELi384ELi7168EEvPS0_PKT_S4_
        .type           _Z30router_gemm_kernel_bf16_outputI13__nv_bfloat16Li128ELi8ELi11ELi384ELi7168EEvPS0_PKT_S4_,@function
        .size           _Z30router_gemm_kernel_bf16_outputI13__nv_bfloat16Li128ELi8ELi11ELi384ELi7168EEvPS0_PKT_S4_,(.L_x_117 - _Z30router_gemm_kernel_bf16_outputI13__nv_bfloat16Li128ELi8ELi11ELi384ELi7168EEvPS0_PKT_S4_)
        .other          _Z30router_gemm_kernel_bf16_outputI13__nv_bfloat16Li128ELi8ELi11ELi384ELi7168EEvPS0_PKT_S4_,@"STO_CUDA_ENTRY STV_DEFAULT"
_Z30router_gemm_kernel_bf16_outputI13__nv_bfloat16Li128ELi8ELi11ELi384ELi7168EEvPS0_PKT_S4_:
.text._Z30router_gemm_kernel_bf16_outputI13__nv_bfloat16Li128ELi8ELi11ELi384ELi7168EEvPS0_PKT_S4_:
        /* <DEDUP_REMOVED lines=29> */
.L_x_20:
        /* <DEDUP_REMOVED lines=26> */
[----:B------:R-:W-:Y:S01]  /*0370*/  FFMA.FTZ R69, R67, R69, R56 ;  /* 0x0000004543457223 */ /* 0x000fe20000010038 */
[----:B------:R-:W-:Y:S02]  /*0380*/  SHF.L.U32 R12, R12, 0x10, RZ ;  /* 0x000000100c0c7819 */ /* 0x000fe400000006ff */
[----:B------:R-:W-:Y:S02]  /*0390*/  SHF.L.U32 R8, R8, 0x10, RZ ;  /* 0x0000001008087819 */ /* 0x000fe400000006ff */
[C---:B------:R-:W-:Y:S02]  /*03a0*/  PRMT R68, R9.reuse, 0x7632, R68 ;  /* 0x0000763209447816 */ /* 0x040fe40000000044 */
[----:B------:R-:W-:Y:S02]  /*03b0*/  SHF.L.U32 R56, R9, 0x10, RZ ;  /* 0x0000001009387819 */ /* 0x000fe400000006ff */
[C---:B------:R-:W-:Y:S01]  /*03c0*/  PRMT R9, R13.reuse, 0x7632, R9 ;  /* 0x000076320d097816 */ /* 0x040fe20000000009 */
[----:B0-----:R-:W-:Y:S01]  /*03d0*/  FFMA.FTZ R60, R8, R12, R69 ;  /* 0x0000000c083c7223 */ /* 0x001fe20000010045 */
[----:B------:R-:W-:-:S02]  /*03e0*/  SHF.L.U32 R13, R13, 0x10, RZ ;  /* 0x000000100d0d7819 */ /* 0x000fc400000006ff */
[----:B------:R-:W-:Y:S02]  /*03f0*/  SHF.L.U32 R61, R68, 0x10, RZ ;  /* 0x00000010443d7819 */ /* 0x000fe400000006ff */
[----:B------:R-:W-:Y:S01]  /*0400*/  SHF.L.U32 R12, R9, 0x10, RZ ;  /* 0x00000010090c7819 */ /* 0x000fe200000006ff */
[----:B------:R-:W-:Y:S01]  /*0410*/  FFMA.FTZ R9, R13, R56, R60 ;  /* 0x000000380d097223 */ /* 0x000fe2000001003c */
[----:B------:R-:W-:-:S03]  /*0420*/  SHF.L.U32 R69, R10, 0x10, RZ ;  /* 0x000000100a457819 */ /* 0x000fc600000006ff */
[----:B------:R-:W-:Y:S01]  /*0430*/  FFMA.FTZ R56, R12, R61, R9 ;  /* 0x0000003d0c387223 */ /* 0x000fe20000010009 */
[----:B------:R-:W-:Y:S02]  /*0440*/  PRMT R61, R10, 0x7632, R61 ;  /* 0x000076320a3d7816 */ /* 0x000fe4000000003d */
[C---:B------:R-:W-:Y:S02]  /*0450*/  SHF.L.U32 R9, R14.reuse, 0x10, RZ ;  /* 0x000000100e097819 */ /* 0x040fe400000006ff */
[----:B------:R-:W-:Y:S02]  /*0460*/  PRMT R10, R14, 0x7632, R10 ;  /* 0x000076320e0a7816 */ /* 0x000fe4000000000a */
[----:B------:R-:W-:Y:S01]  /*0470*/  SHF.L.U32 R61, R61, 0x10, RZ ;  /* 0x000000103d3d7819 */ /* 0x000fe200000006ff */
[----:B------:R-:W-:Y:S01]  /*0480*/  FFMA.FTZ R69, R9, R69, R56 ;  /* 0x0000004509457223 */ /* 0x000fe20000010038 */
[----:B------:R-:W-:Y:S02]  /*0490*/  SHF.L.U32 R10, R10, 0x10, RZ ;  /* 0x000000100a0a7819 */ /* 0x000fe400000006ff */
[----:B--2---:R-:W-:-:S02]  /*04a0*/  SHF.L.U32 R60, R16, 0x10, RZ ;  /* 0x00000010103c7819 */ /* 0x004fc400000006ff */
[----:B------:R-:W-:Y:S01]  /*04b0*/  PRMT R56, R16, 0x7632, R56 ;  /* 0x0000763210387816 */ /* 0x000fe20000000038 */
[----:B------:R-:W-:Y:S01]  /*04c0*/  FFMA.FTZ R61, R10, R61, R69 ;  /* 0x0000003d0a3d7223 */ /* 0x000fe20000010045 */
[----:B------:R-:W-:Y:S01]  /*04d0*/  PRMT R16, R11, 0x7632, R16 ;  /* 0x000076320b107816 */ /* 0x000fe20000000010 */
[--C-:B------:R-:W-:Y:S01]  /*04e0*/  FFMA.FTZ R69, R67, R60, R7.reuse ;  /* 0x0000003c43457223 */ /* 0x100fe20000010007 */
[----:B------:R-:W-:Y:S02]  /*04f0*/  SHF.L.U32 R68, R11, 0x10, RZ ;  /* 0x000000100b447819 */ /* 0x000fe400000006ff */
[----:B------:R-:W-:Y:S02]  /*0500*/  SHF.L.U32 R11, R56, 0x10, RZ ;  /* 0x00000010380b7819 */ /* 0x000fe400000006ff */
[C---:B-----5:R-:W-:Y:S02]  /*0510*/  PRMT R7, R20.reuse, 0x7632, R7 ;  /* 0x0000763214077816 */ /* 0x060fe40000000007 */
[----:B------:R-:W-:Y:S01]  /*0520*/  SHF.L.U32 R56, R20, 0x10, RZ ;  /* 0x0000001014387819 */ /* 0x000fe200000006ff */
[----:B------:R-:W-:Y:S01]  /*0530*/  FFMA.FTZ R60, R8, R11, R69 ;  /* 0x0000000b083c7223 */ /* 0x000fe20000010045 */
[----:B------:R-:W-:-:S02]  /*0540*/  SHF.L.U32 R20, R17, 0x10, RZ ;  /* 0x0000001011147819 */ /* 0x000fc400000006ff */
        /* <DEDUP_REMOVED lines=21> */
[C---:B------:R-:W-:Y:S01]  /*06a0*/  FFMA.FTZ R20, R10.reuse, R7, R11 ;  /* 0x000000070a147223 */ /* 0x040fe2000001000b */
[----:B------:R-:W-:Y:S01]  /*06b0*/  SHF.L.U32 R15, R15, 0x10, RZ ;  /* 0x000000100f0f7819 */ /* 0x000fe200000006ff */
[----:B------:R-:W-:Y:S01]  /*06c0*/  FFMA.FTZ R11, R10, R17, R22 ;  /* 0x000000110a0b7223 */ /* 0x000fe20000010016 */
[----:B------:R-:W-:-:S02]  /*06d0*/  SHF.L.U32 R18, R19, 0x10, RZ ;  /* 0x0000001013127819 */ /* 0x000fc400000006ff */
[----:B------:R-:W-:Y:S02]  /*06e0*/  PRMT R6, R19, 0x7632, R6 ;  /* 0x0000763213067816 */ /* 0x000fe40000000006 */
[C---:B------:R-:W-:Y:S02]  /*06f0*/  SHF.L.U32 R22, R23.reuse, 0x10, RZ ;  /* 0x0000001017167819 */ /* 0x040fe400000006ff */
[----:B------:R-:W-:Y:S01]  /*0700*/  PRMT R23, R23, 0x7632, R23 ;  /* 0x0000763217177816 */ /* 0x000fe20000000017 */
[C---:B------:R-:W-:Y:S01]  /*0710*/  FFMA.FTZ R7, R15.reuse, R18, R20 ;  /* 0x000000120f077223 */ /* 0x040fe20000010014 */
[----:B------:R-:W-:Y:S02]  /*0720*/  SHF.L.U32 R56, R24, 0x10, RZ ;  /* 0x0000001018387819 */ /* 0x000fe400000006ff */
[----:B------:R-:W-:Y:S02]  /*0730*/  SHF.L.U32 R14, R14, 0x10, RZ ;  /* 0x000000100e0e7819 */ /* 0x000fe400000006ff */
[----:B------:R-:W-:Y:S01]  /*0740*/  SHF.L.U32 R6, R6, 0x10, RZ ;  /* 0x0000001006067819 */ /* 0x000fe200000006ff */
[----:B------:R-:W-:Y:S01]  /*0750*/  FFMA.FTZ R11, R15, R22, R11 ;  /* 0x000000160f0b7223 */ /* 0x000fe2000001000b */
[----:B------:R-:W-:-:S02]  /*0760*/  PRMT R24, R24, 0x7632, R24 ;  /* 0x0000763218187816 */ /* 0x000fc40000000018 */
[----:B------:R-:W-:Y:S01]  /*0770*/  SHF.L.U32 R18, R23, 0x10, RZ ;  /* 0x0000001017127819 */ /* 0x000fe200000006ff */
[----:B------:R-:W-:Y:S01]  /*0780*/  FFMA.FTZ R17, R67, R56, R5 ;  /* 0x0000003843117223 */ /* 0x000fe20000010005 */
[----:B------:R-:W-:Y:S01]  /*0790*/  SHF.L.U32 R5, R24, 0x10, RZ ;  /* 0x0000001018057819 */ /* 0x000fe200000006ff */
[C---:B------:R-:W-:Y:S02]  /*07a0*/  FFMA.FTZ R7, R14.reuse, R6, R7 ;  /* 0x000000060e077223 */ /* 0x040fe40000010007 */
[----:B------:R-:W-:Y:S01]  /*07b0*/  FFMA.FTZ R6, R14, R18, R11 ;  /* 0x000000120e067223 */ /* 0x000fe2000001000b */
[C---:B------:R-:W-:Y:S02]  /*07c0*/  PRMT R18, R28.reuse, 0x7632, R18 ;  /* 0x000076321c127816 */ /* 0x040fe40000000012 */
[C---:B------:R-:W-:Y:S02]  /*07d0*/  SHF.L.U32 R20, R25.reuse, 0x10, RZ ;  /* 0x0000001019147819 */ /* 0x040fe400000006ff */
[----:B------:R-:W-:Y:S01]  /*07e0*/  SHF.L.U32 R28, R28, 0x10, RZ ;  /* 0x000000101c1c7819 */ /* 0x000fe200000006ff */
[----:B------:R-:W-:Y:S01]  /*07f0*/  FFMA.FTZ R22, R8, R5, R17 ;  /* 0x0000000508167223 */ /* 0x000fe20000010011 */
[----:B------:R-:W-:-:S02]  /*0800*/  PRMT R25, R25, 0x7632, R25 ;  /* 0x0000763219197816 */ /* 0x000fc40000000019 */
        /* <DEDUP_REMOVED lines=8> */
[----:B------:R-:W-:Y:S02]  /*0890*/  SHF.L.U32 R26, R26, 0x10, RZ ;  /* 0x000000101a1a7819 */ /* 0x000fe400000006ff */
        /* <DEDUP_REMOVED lines=18> */
[----:B------:R-:W-:Y:S01]  /*09c0*/  FFMA.FTZ R20, R8, R17, R21 ;  /* 0x0000001108147223 */ /* 0x000fe20000010015 */
[----:B------:R-:W-:-:S02]  /*09d0*/  SHF.L.U32 R17, R30, 0x10, RZ ;  /* 0x000000101e117819 */ /* 0x000fc400000006ff */
[C---:B------:R-:W-:Y:S02]  /*09e0*/  SHF.L.U32 R18, R33.reuse, 0x10, RZ ;  /* 0x0000001021127819 */ /* 0x040fe400000006ff */
[----:B------:R-:W-:Y:S01]  /*09f0*/  PRMT R33, R33, 0x7632, R33 ;  /* 0x0000763221217816 */ /* 0x000fe20000000021 */
[----:B------:R-:W-:Y:S01]  /*0a00*/  FFMA.FTZ R11, R15, R16, R4 ;  /* 0x000000100f0b7223 */ /* 0x000fe20000010004 */
[----:B------:R-:W-:Y:S02]  /*0a10*/  PRMT R5, R27, 0x7632, R5 ;  /* 0x000076321b057816 */ /* 0x000fe40000000005 */
[C---:B------:R-:W-:Y:S01]  /*0a20*/  PRMT R0, R31.reuse, 0x7632, R0 ;  /* 0x000076321f007816 */ /* 0x040fe20000000000 */
[----:B------:R-:W-:Y:S01]  /*0a30*/  FFMA.FTZ R16, R10, R17, R19 ;  /* 0x000000110a107223 */ /* 0x000fe20000010013 */
[----:B------:R-:W-:Y:S01]  /*0a40*/  SHF.L.U32 R4, R31, 0x10, RZ ;  /* 0x000000101f047819 */ /* 0x000fe200000006ff */
[----:B------:R-:W-:Y:S01]  /*0a50*/  FFMA.FTZ R19, R13, R18, R20 ;  /* 0x000000120d137223 */ /* 0x000fe20000010014 */
[----:B------:R-:W-:-:S02]  /*0a60*/  SHF.L.U32 R33, R33, 0x10, RZ ;  /* 0x0000001021217819 */ /* 0x000fc400000006ff */
        /* <DEDUP_REMOVED lines=27> */
[--C-:B------:R-:W-:Y:S01]  /*0c20*/  FFMA.FTZ R18, R12, R11, R19.reuse ;  /* 0x0000000b0c127223 */ /* 0x100fe20000010013 */
        /* <DEDUP_REMOVED lines=33> */
[C---:B------:R-:W-:Y:S02]  /*0e40*/  SHF.L.U32 R16, R48.reuse, 0x10, RZ ;  /* 0x0000001030107819 */ /* 0x040fe400000006ff */
[----:B------:R-:W-:Y:S01]  /*0e50*/  PRMT R48, R48, 0x7632, R48 ;  /* 0x0000763230307816 */ /* 0x000fe20000000030 */
[----:B------:R-:W-:Y:S02]  /*0e60*/  FFMA.FTZ R20, R12, R45, R17 ;  /* 0x0000002d0c147223 */ /* 0x000fe40000010011 */
[----:B------:R-:W-:Y:S01]  /*0e70*/  FFMA.FTZ R21, R67, R16, R66 ;  /* 0x0000001043157223 */ /* 0x000fe20000010042 */
[----:B------:R-:W-:-:S02]  /*0e80*/  SHF.L.U32 R16, R46, 0x10, RZ ;  /* 0x000000102e107819 */ /* 0x000fc400000006ff */
[----:B------:R-:W-:Y:S02]  /*0e90*/  SHF.L.U32 R17, R48, 0x10, RZ ;  /* 0x0000001030117819 */ /* 0x000fe400000006ff */
[----:B------:R-:W-:Y:S01]  /*0ea0*/  PRMT R46, R46, 0x7632, R46 ;  /* 0x000076322e2e7816 */ /* 0x000fe2000000002e */
[----:B------:R-:W-:Y:S01]  /*0eb0*/  FFMA.FTZ R19, R9, R16, R20 ;  /* 0x0000001009137223 */ /* 0x000fe20000010014 */
[----:B------:R-:W-:Y:S01]  /*0ec0*/  PRMT R16, R49, 0x7632, R16 ;  /* 0x0000763231107816 */ /* 0x000fe20000000010 */
[----:B------:R-:W-:Y:S01]  /*0ed0*/  FFMA.FTZ R22, R8, R17, R21 ;  /* 0x0000001108167223 */ /* 0x000fe20000010015 */
[----:B------:R-:W-:Y:S02]  /*0ee0*/  SHF.L.U32 R17, R46, 0x10, RZ ;  /* 0x000000102e117819 */ /* 0x000fe400000006ff */
[----:B------:R-:W-:Y:S02]  /*0ef0*/  PRMT R24, R52, 0x7632, R24 ;  /* 0x0000763234187816 */ /* 0x000fe40000000018 */
[----:B------:R-:W-:-:S02]  /*0f00*/  PRMT R43, R43, 0x7632, R43 ;  /* 0x000076322b2b7816 */ /* 0x000fc4000000002b */
[----:B------:R-:W-:Y:S02]  /*0f10*/  SHF.L.U32 R52, R52, 0x10, RZ ;  /* 0x0000001034347819 */ /* 0x000fe400000006ff */
        /* <DEDUP_REMOVED lines=27> */
[--C-:B------:R-:W-:Y:S01]  /*10d0*/  FFMA.FTZ R63, R14, R63, R11.reuse ;  /* 0x0000003f0e3f7223 */ /* 0x100fe2000001000b */
        /* <DEDUP_REMOVED lines=37> */
[----:B------:R-:W-:Y:S01]  /*1330*/  FADD.FTZ R63, R63, R10 ;  /* 0x0000000a3f3f7221 */ /* 0x000fe20000010000 */
[----:B0-----:R-:W-:Y:S02]  /*1340*/  FADD.FTZ R59, R59, R12 ;  /* 0x0000000c3b3b7221 */ /* 0x001fe40000010000 */
        /* <DEDUP_REMOVED lines=66> */
[----:B-----5:R-:W-:Y:S01]  /*1770*/  FADD.FTZ R13, R13, R10 ;  /* 0x0000000a0d0d7221 */ /* 0x020fe20000010000 */
[----:B0-----:R-:W-:Y:S02]  /*1780*/  FADD.FTZ R15, R15, R12 ;  /* 0x0000000c0f0f7221 */ /* 0x001fe40000010000 */
[----:B------:R-:W0:Y:S01]  /*1790*/  SHFL.BFLY PT, R4, R5, 0x1, 0x1f ;  /* 0x0c201f0005047f89 */ /* 0x000e2200000e0000 */
[----:B-1----:R-:W-:-:S03]  /*17a0*/  FADD.FTZ R17, R17, R14 ;  /* 0x0000000e11117221 */ /* 0x002fc60000010000 */
[----:B------:R-:W1:Y:S01]  /*17b0*/  SHFL.BFLY PT, R6, R7, 0x1, 0x1f ;  /* 0x0c201f0007067f89 */ /* 0x000e6200000e0000 */
[----:B------:R-:W-:-:S03]  /*17c0*/  FADD.FTZ R19, R19, R16 ;  /* 0x0000001013137221 */ /* 0x000fc60000010000 */
[----:B------:R-:W5:Y:S01]  /*17d0*/  SHFL.BFLY PT, R8, R9, 0x1, 0x1f ;  /* 0x0c201f0009087f89 */ /* 0x000f6200000e0000 */
[----:B--2---:R-:W-:-:S03]  /*17e0*/  FADD.FTZ R21, R21, R18 ;  /* 0x0000001215157221 */ /* 0x004fc60000010000 */
[----:B------:R-:W2:Y:S01]  /*17f0*/  SHFL.BFLY PT, R10, R11, 0x1, 0x1f ;  /* 0x0c201f000b0a7f89 */ /* 0x000ea200000e0000 */
[----:B---3--:R-:W-:-:S03]  /*1800*/  FADD.FTZ R23, R20, R23 ;  /* 0x0000001714177221 */ /* 0x008fc60000010000 */
[----:B------:R-:W3:Y:S01]  /*1810*/  SHFL.BFLY PT, R12, R13, 0x1, 0x1f ;  /* 0x0c201f000d0c7f89 */ /* 0x000ee200000e0000 */
[----:B----4-:R-:W-:-:S03]  /*1820*/  FADD.FTZ R3, R3, R2 ;  /* 0x0000000203037221 */ /* 0x010fc60000010000 */
[----:B------:R-:W4:Y:S04]  /*1830*/  SHFL.BFLY PT, R14, R15, 0x1, 0x1f ;  /* 0x0c201f000f0e7f89 */ /* 0x000f2800000e0000 */
        /* <DEDUP_REMOVED lines=8> */
[----:B------:R2:W-:Y:S01]  /*18c0*/  @!P0 STS [R0+UR4], R3 ;  /* 0x0000000300008988 */ /* 0x0005e20008000804 */
[----:B------:R-:W-:Y:S01]  /*18d0*/  ISETP.NE.AND P0, PT, R62, RZ, PT ;  /* 0x000000ff3e00720c */ /* 0x000fe20003f05270 */
[----:B---3--:R-:W-:Y:S01]  /*18e0*/  FADD.FTZ R13, R13, R12 ;  /* 0x0000000c0d0d7221 */ /* 0x008fe20000010000 */
[----:B----4-:R-:W-:Y:S01]  /*18f0*/  FADD.FTZ R15, R15, R14 ;  /* 0x0000000e0f0f7221 */ /* 0x010fe20000010000 */
[----:B------:R2:W-:Y:S01]  /*1900*/  @!P1 STS [R0+UR4+0x10], R5 ;  /* 0x0000100500009988 */ /* 0x0005e20008000804 */
[----:B------:R-:W-:-:S03]  /*1910*/  FADD.FTZ R17, R17, R16 ;  /* 0x0000001011117221 */ /* 0x000fc60000010000 */
[----:B------:R2:W-:Y:S01]  /*1920*/  @!P1 STS [R0+UR4+0x20], R7 ;  /* 0x0000200700009988 */ /* 0x0005e20008000804 */
[----:B0-----:R-:W-:-:S03]  /*1930*/  FADD.FTZ R19, R19, R18 ;  /* 0x0000001213137221 */ /* 0x001fc60000010000 */
[----:B------:R2:W-:Y:S01]  /*1940*/  @!P1 STS [R0+UR4+0x30], R9 ;  /* 0x0000300900009988 */ /* 0x0005e20008000804 */
[----:B-1----:R-:W-:-:S03]  /*1950*/  FADD.FTZ R21, R21, R20 ;  /* 0x0000001415157221 */ /* 0x002fc60000010000 */
[----:B------:R2:W-:Y:S01]  /*1960*/  @!P1 STS [R0+UR4+0x40], R11 ;  /* 0x0000400b00009988 */ /* 0x0005e20008000804 */
[----:B-----5:R-:W-:-:S03]  /*1970*/  FADD.FTZ R23, R23, R22 ;  /* 0x0000001617177221 */ /* 0x020fc60000010000 */
        /* <DEDUP_REMOVED lines=9> */
[----:B--2---:R-:W1:Y:S03]  /*1a10*/  LDC.64 R2, c[0x0][0x380] ;  /* 0x0000e000ff027b82 */ /* 0x004e660000000a00 */
        /* <DEDUP_REMOVED lines=8> */
[----:B------:R-:W1:Y:S04]  /*1aa0*/  LDS.128 R40, [UR4] ;  /* 0x00000004ff287984 */ /* 0x000e680008000c00 */
[----:B------:R-:W1:Y:S01]  /*1ab0*/  LDS.128 R32, [UR4+0xa0] ;  /* 0x0000a004ff207984 */ /* 0x000e620008000c00 */
[----:B0-----:R-:W-:-:S04]  /*1ac0*/  FADD.FTZ R28, RZ, R28 ;  /* 0x0000001cff1c7221 */ /* 0x001fc80000010000 */
[----:B------:R-:W-:Y:S01]  /*1ad0*/  FADD.FTZ R29, R28, R29 ;  /* 0x0000001d1c1d7221 */ /* 0x000fe20000010000 */
[----:B--2---:R-:W-:-:S03]  /*1ae0*/  FADD.FTZ R20, RZ, R20 ;  /* 0x00000014ff147221 */ /* 0x004fc60000010000 */
[----:B------:R-:W-:Y:S01]  /*1af0*/  FADD.FTZ R30, R29, R30 ;  /* 0x0000001e1d1e7221 */ /* 0x000fe20000010000 */
[----:B---3--:R-:W-:Y:S01]  /*1b00*/  FADD.FTZ R16, RZ, R16 ;  /* 0x00000010ff107221 */ /* 0x008fe20000010000 */
[----:B------:R-:W-:Y:S02]  /*1b10*/  FADD.FTZ R21, R20, R21 ;  /* 0x0000001514157221 */ /* 0x000fe40000010000 */
[----:B------:R-:W-:Y:S01]  /*1b20*/  FADD.FTZ R30, R30, R31 ;  /* 0x0000001f1e1e7221 */ /* 0x000fe20000010000 */
[----:B----4-:R-:W-:Y:S01]  /*1b30*/  FADD.FTZ R8, RZ, R8 ;  /* 0x00000008ff087221 */ /* 0x010fe20000010000 */
[----:B------:R-:W-:Y:S01]  /*1b40*/  FADD.FTZ R17, R16, R17 ;  /* 0x0000001110117221 */ /* 0x000fe20000010000 */
[----:B------:R-:W-:Y:S01]  /*1b50*/  FADD.FTZ R22, R21, R22 ;  /* 0x0000001615167221 */ /* 0x000fe20000010000 */
[----:B-----5:R-:W-:Y:S01]  /*1b60*/  FADD.FTZ R12, RZ, R12 ;  /* 0x0000000cff0c7221 */ /* 0x020fe20000010000 */
[----:B------:R-:W-:Y:S01]  /*1b70*/  F2FP.BF16.F32.PACK_AB R0, RZ, R30 ;  /* 0x0000001eff00723e */ /* 0x000fe200000010ff */
[----:B------:R-:W-:Y:S01]  /*1b80*/  FADD.FTZ R9, R8, R9 ;  /* 0x0000000908097221 */ /* 0x000fe20000010000 */
[----:B------:R-:W0:Y:S01]  /*1b90*/  LDS.128 R28, [UR4+0x80] ;  /* 0x00008004ff1c7984 */ /* 0x000e220008000c00 */
        /* <DEDUP_REMOVED lines=8> */
[----:B-1----:R-:W-:Y:S01]  /*1c20*/  FADD.FTZ R36, RZ, R36 ;  /* 0x00000024ff247221 */ /* 0x002fe20000010000 */
        /* <DEDUP_REMOVED lines=31> */
[----:B------:R-:W-:Y:S01]  /*1e20*/  FADD.FTZ R29, R28, R29 ;  /* 0x0000001d1c1d7221 */ /* 0x000fe20000010000 */
[----:B------:R-:W-:Y:S01]  /*1e30*/  F2FP.BF16.F32.PACK_AB R34, RZ, R34 ;  /* 0x00000022ff22723e */ /* 0x000fe200000010ff */
[----:B------:R1:W-:Y:S02]  /*1e40*/  STG.E.U16 desc[UR6][R58.64+0xc00], R10 ;  /* 0x000c000a3a007986 */ /* 0x0003e4000c101506 */
[----:B------:R-:W-:-:S02]  /*1e50*/  FADD.FTZ R30, R29, R30 ;  /* 0x0000001e1d1e7221 */ /* 0x000fc40000010000 */
[----:B------:R1:W-:Y:S02]  /*1e60*/  STG.E.U16 desc[UR6][R58.64+0xf00], R14 ;  /* 0x000f000e3a007986 */ /* 0x0003e4000c101506 */
[----:B------:R-:W-:Y:S02]  /*1e70*/  FADD.FTZ R30, R30, R31 ;  /* 0x0000001f1e1e7221 */ /* 0x000fe40000010000 */
[----:B------:R1:W-:Y:S03]  /*1e80*/  STG.E.U16 desc[UR6][R58.64+0x1200], R6 ;  /* 0x001200063a007986 */ /* 0x0003e6000c101506 */
[----:B------:R-:W-:Y:S01]  /*1e90*/  F2FP.BF16.F32.PACK_AB R30, RZ, R30 ;  /* 0x0000001eff1e723e */ /* 0x000fe200000010ff */
[----:B------:R1:W-:Y:S04]  /*1ea0*/  STG.E.U16 desc[UR6][R58.64+0x1500], R26 ;  /* 0x0015001a3a007986 */ /* 0x0003e8000c101506 */
[----:B------:R1:W-:Y:S04]  /*1eb0*/  STG.E.U16 desc[UR6][R58.64+0x1800], R30 ;  /* 0x0018001e3a007986 */ /* 0x0003e8000c101506 */
[----:B------:R1:W-:Y:S04]  /*1ec0*/  STG.E.U16 desc[UR6][R58.64+0x1b00], R38 ;  /* 0x001b00263a007986 */ /* 0x0003e8000c101506 */
[----:B------:R1:W-:Y:S04]  /*1ed0*/  STG.E.U16 desc[UR6][R58.64], R42 ;  /* 0x0000002a3a007986 */ /* 0x0003e8000c101506 */
[----:B------:R1:W-:Y:S02]  /*1ee0*/  STG.E.U16 desc[UR6][R58.64+0x1e00], R34 ;  /* 0x001e00223a007986 */ /* 0x0003e4000c101506 */
.L_x_22:
[----:B------:R-:W-:Y:S05]  /*1ef0*/  BSYNC.RECONVERGENT B0 ;  /* 0x0000000000007941 */ /* 0x000fea0003800200 */
.L_x_21:
[----:B------:R-:W-:Y:S01]  /*1f00*/  PREEXIT ;  /* 0x000000000000782d */ /* 0x000fe20000000000 */
[----:B------:R-:W-:Y:S05]  /*1f10*/  EXIT ;  /* 0x000000000000794d */ /* 0x000fea0003800000 */
.L_x_23:
        /* <DEDUP_REMOVED lines=14> */
.L_x_117:


//--------------------- .text._Z30router_gemm_kernel_bf16_outputI13__nv_bfloat16Li128ELi8ELi10ELi384ELi7168EEvPS0_PKT_S4_ --------------------------
	.section	.text._Z30router_gemm_kernel_bf16_outputI13__nv_bfloat16Li128ELi8ELi10ELi384ELi7168EEvPS0_PKT_S4_,"ax",@progbits
	.align	128
        .global         _Z30router_gemm_kernel_bf16_outputI13__nv_bfloat16Li128ELi8ELi10ELi384ELi7168EEvPS0_PKT_S4_
        .type           _Z30router_gemm_kernel_bf16_outputI13__nv_bfloat16Li128ELi8ELi10ELi384ELi7168EEvPS0_PKT_S4_,@function
        .size           _Z30router_gemm_kernel_bf16_outputI13__nv_bfloat16Li128ELi8ELi10ELi384ELi7168EEvPS0_PKT_S4_,(.L_x_118 - _Z30router_gemm_kernel_bf16_outputI13__nv_bfloat16Li128ELi8ELi10ELi384ELi7168EEvPS0_PKT_S4_)
        .other          _Z30router_gemm_kernel_bf16_outputI13__nv_bfloat16Li128ELi8ELi10ELi384ELi7168EEvPS0_PKT_S4_,@"STO_CUDA_ENTRY STV_DEFAULT"
_Z30router_gemm_kernel_bf16_outputI13__nv_bfloat16Li128ELi8ELi10ELi384ELi7168EEvPS0_PKT_S4_:
.text._Z30router_gemm_kernel_bf16_outputI13__nv_bfloat16Li128ELi8ELi10ELi384ELi7168EEvPS0_PKT_S4_:
        /* <DEDUP_REMOVED lines=27> */
.L_x_24:
        /* <DEDUP_REMOVED lines=21> */
[C---:B---3--:R-:W-:Y:S02]  /*0300*/  PRMT R63, R8.reuse, 0x7632, R63 ;  /* 0x00007632083f7816 */ /* 0x048fe4000000003f */
[----:B------:R-:W-:Y:S02]  /*0310*/  SHF.L.U32 R65, R8, 0x10, RZ ;  /* 0x0000001008417819 */ /* 0x000fe400000006ff */
[C---:B----4-:R-:W-:Y:S02]  /*0320*/  PRMT R8, R12.reuse, 0x7632, R8 ;  /* 0x000076320c087816 */ /* 0x050fe40000000008 */
[----:B------:R-:W-:Y:S02]  /*0330*/  SHF.L.U32 R62, R12, 0x10, RZ ;  /* 0x000000100c3e7819 */ /* 0x000fe400000006ff */
[----:B------:R-:W-:-:S02]  /*0340*/  SHF.L.U32 R63, R63, 0x10, RZ ;  /* 0x000000103f3f7819 */ /* 0x000fc400000006ff */
[----:B------:R-:W-:Y:S01]  /*0350*/  SHF.L.U32 R12, R8, 0x10, RZ ;  /* 0x00000010080c7819 */ /* 0x000fe200000006ff */
[----:B------:R-:W-:Y:S01]  /*0360*/  FFMA.FTZ R65, R62, R65, R52 ;  /* 0x000000413e417223 */ /* 0x000fe20000010034 */
[----:B------:R-:W-:Y:S02]  /*0370*/  SHF.L.U32 R8, R13, 0x10, RZ ;  /* 0x000000100d087819 */ /* 0x000fe400000006ff */
[C---:B------:R-:W-:Y:S01]  /*0380*/  PRMT R13, R9.reuse, 0x7632, R13 ;  /* 0x00007632090d7816 */ /* 0x040fe2000000000d */
[----:B------:R-:W-:Y:S01]  /*0390*/  FFMA.FTZ R65, R12, R63, R65 ;  /* 0x0000003f0c417223 */ /* 0x000fe20000010041 */
[----:B------:R-:W-:Y:S02]  /*03a0*/  SHF.L.U32 R63, R9, 0x10, RZ ;  /* 0x00000010093f7819 */ /* 0x000fe400000006ff */
[----:B--2---:R-:W-:Y:S02]  /*03b0*/  PRMT R54, R16, 0x7632, R54 ;  /* 0x0000763210367816 */ /* 0x004fe40000000036 */
[----:B------:R-:W-:-:S02]  /*03c0*/  PRMT R9, R13, 0x7632, R9 ;  /* 0x000076320d097816 */ /* 0x000fc40000000009 */
[----:B------:R-:W-:Y:S02]  /*03d0*/  SHF.L.U32 R55, R16, 0x10, RZ ;  /* 0x0000001010377819 */ /* 0x000fe400000006ff */
[----:B------:R-:W-:Y:S01]  /*03e0*/  SHF.L.U32 R16, R13, 0x10, RZ ;  /* 0x000000100d107819 */ /* 0x000fe200000006ff */
[----:B------:R-:W-:Y:S01]  /*03f0*/  FFMA.FTZ R52, R8, R63, R65 ;  /* 0x0000003f08347223 */ /* 0x000fe20000010041 */
[----:B------:R-:W-:Y:S01]  /*0400*/  SHF.L.U32 R9, R9, 0x10, RZ ;  /* 0x0000001009097819 */ /* 0x000fe200000006ff */
[----:B------:R-:W-:Y:S01]  /*0410*/  FFMA.FTZ R55, R62, R55, R53 ;  /* 0x000000373e377223 */ /* 0x000fe20000010035 */
[----:B------:R-:W-:-:S03]  /*0420*/  SHF.L.U32 R13, R54, 0x10, RZ ;  /* 0x00000010360d7819 */ /* 0x000fc600000006ff */
[----:B------:R-:W-:Y:S01]  /*0430*/  FFMA.FTZ R52, R9, R16, R52 ;  /* 0x0000001009347223 */ /* 0x000fe20000010034 */
[----:B------:R-:W-:Y:S01]  /*0440*/  SHF.L.U32 R16, R10, 0x10, RZ ;  /* 0x000000100a107819 */ /* 0x000fe200000006ff */
[----:B------:R-:W-:Y:S01]  /*0450*/  FFMA.FTZ R63, R12, R13, R55 ;  /* 0x0000000d0c3f7223 */ /* 0x000fe20000010037 */
[----:B------:R-:W-:Y:S02]  /*0460*/  SHF.L.U32 R13, R14, 0x10, RZ ;  /* 0x000000100e0d7819 */ /* 0x000fe400000006ff */
[C---:B------:R-:W-:Y:S02]  /*0470*/  PRMT R53, R17.reuse, 0x7632, R53 ;  /* 0x0000763211357816 */ /* 0x040fe40000000035 */
[----:B------:R-:W-:Y:S01]  /*0480*/  SHF.L.U32 R55, R17, 0x10, RZ ;  /* 0x0000001011377819 */ /* 0x000fe200000006ff */
[----:B------:R-:W-:Y:S01]  /*0490*/  FFMA.FTZ R17, R13, R16, R52 ;  /* 0x000000100d117223 */ /* 0x000fe20000010034 */
[----:B------:R-:W-:Y:S02]  /*04a0*/  SHF.L.U32 R52, R53, 0x10, RZ ;  /* 0x0000001035347819 */ /* 0x000fe400000006ff */
[----:B------:R-:W-:Y:S01]  /*04b0*/  PRMT R10, R15, 0x7632, R10 ;  /* 0x000076320f0a7816 */ /* 0x000fe2000000000a */
[----:B------:R-:W-:Y:S01]  /*04c0*/  FFMA.FTZ R64, R8, R55, R63 ;  /* 0x0000003708407223 */ /* 0x000fe2000001003f */
[----:B------:R-:W-:-:S02]  /*04d0*/  PRMT R14, R14, 0x7632, R14 ;  /* 0x000076320e0e7816 */ /* 0x000fc4000000000e */
[C---:B------:R-:W-:Y:S01]  /*04e0*/  PRMT R53, R18.reuse, 0x7632, R53 ;  /* 0x0000763212357816 */ /* 0x040fe20000000035 */
[----:B------:R-:W-:Y:S01]  /*04f0*/  FFMA.FTZ R52, R9, R52, R64 ;  /* 0x0000003409347223 */ /* 0x000fe20000010040 */
[----:B------:R-:W-:Y:S02]  /*0500*/  SHF.L.U32 R54, R18, 0x10, RZ ;  /* 0x0000001012367819 */ /* 0x000fe400000006ff */
[----:B------:R-:W-:Y:S02]  /*0510*/  PRMT R16, R10, 0x7632, R16 ;  /* 0x000076320a107816 */ /* 0x000fe40000000010 */
[----:B------:R-:W-:Y:S01]  /*0520*/  SHF.L.U32 R14, R14, 0x10, RZ ;  /* 0x000000100e0e7819 */ /* 0x000fe200000006ff */
[----:B------:R-:W-:Y:S01]  /*0530*/  FFMA.FTZ R54, R13, R54, R52 ;  /* 0x000000360d367223 */ /* 0x000fe20000010034 */
[----:B------:R-:W-:Y:S02]  /*0540*/  SHF.L.U32 R53, R53, 0x10, RZ ;  /* 0x0000001035357819 */ /* 0x000fe400000006ff */
[----:B------:R-:W-:-:S02]  /*0550*/  SHF.L.U32 R18, R16, 0x10, RZ ;  /* 0x0000001010127819 */ /* 0x000fc400000006ff */
[C---:B------:R-:W-:Y:S02]  /*0560*/  PRMT R16, R11.reuse, 0x7632, R16 ;  /* 0x000076320b107816 */ /* 0x040fe40000000010 */
[----:B------:R-:W-:Y:S01]  /*0570*/  SHF.L.U32 R52, R11, 0x10, RZ ;  /* 0x000000100b347819 */ /* 0x000fe200000006ff */
[----:B------:R-:W-:Y:S01]  /*0580*/  FFMA.FTZ R53, R14, R53, R54 ;  /* 0x000000350e357223 */ /* 0x000fe20000010036 */
[----:B-----5:R-:W-:Y:S01]  /*0590*/  SHF.L.U32 R11, R20, 0x10, RZ ;  /* 0x00000010140b7819 */ /* 0x020fe200000006ff */
[----:B------:R-:W-:Y:S01]  /*05a0*/  FFMA.FTZ R18, R14, R18, R17 ;  /* 0x000000120e127223 */ /* 0x000fe20000010011 */
[----:B------:R-:W-:Y:S02]  /*05b0*/  SHF.L.U32 R15, R15, 0x10, RZ ;  /* 0x000000100f0f7819 */ /* 0x000fe400000006ff */
[----:B------:R-:W-:Y:S01]  /*05c0*/  SHF.L.U32 R54, R19, 0x10, RZ ;  /* 0x0000001013367819 */ /* 0x000fe200000006ff */
[----:B------:R-:W-:Y:S01]  /*05d0*/  FFMA.FTZ R63, R62, R11, R4 ;  /* 0x0000000b3e3f7223 */ /* 0x000fe20000010004 */
[----:B------:R-:W-:Y:S01]  /*05e0*/  PRMT R20, R20, 0x7632, R20 ;  /* 0x0000763214147816 */ /* 0x000fe20000000014 */
[C---:B------:R-:W-:Y:S01]  /*05f0*/  FFMA.FTZ R17, R15.reuse, R52, R18 ;  /* 0x000000340f117223 */ /* 0x040fe20000010012 */
[----:B------:R-:W-:Y:S01]  /*0600*/  SHF.L.U32 R11, R16, 0x10, RZ ;  /* 0x00000010100b7819 */ /* 0x000fe200000006ff */
[----:B------:R-:W-:Y:S01]  /*0610*/  FFMA.FTZ R54, R15, R54, R53 ;  /* 0x000000360f367223 */ /* 0x000fe20000010035 */
[----:B------:R-:W-:-:S02]  /*0620*/  SHF.L.U32 R10, R10, 0x10, RZ ;  /* 0x000000100a0a7819 */ /* 0x000fc400000006ff */
[----:B------:R-:W-:Y:S02]  /*0630*/  SHF.L.U32 R53, R20, 0x10, RZ ;  /* 0x0000001014357819 */ /* 0x000fe400000006ff */
[----:B------:R-:W-:Y:S01]  /*0640*/  PRMT R19, R19, 0x7632, R19 ;  /* 0x0000763213137816 */ /* 0x000fe20000000013 */
[----:B------:R-:W-:Y:S01]  /*0650*/  FFMA.FTZ R52, R10, R11, R17 ;  /* 0x0000000b0a347223 */ /* 0x000fe20000010011 */
[C---:B------:R-:W-:Y:S01]  /*0660*/  SHF.L.U32 R55, R21.reuse, 0x10, RZ ;  /* 0x0000001015377819 */ /* 0x040fe200000006ff */
[----:B------:R-:W-:Y:S01]  /*0670*/  FFMA.FTZ R63, R12, R53, R63 ;  /* 0x000000350c3f7223 */ /* 0x000fe2000001003f */
[----:B------:R-:W-:Y:S02]  /*0680*/  PRMT R21, R21, 0x7632, R21 ;  /* 0x0000763215157816 */ /* 0x000fe40000000015 */
[C---:B------:R-:W-:Y:S02]  /*0690*/  PRMT R17, R24.reuse, 0x7632, R17 ;  /* 0x0000763218117816 */ /* 0x040fe40000000011 */
[----:B------:R-:W-:-:S02]  /*06a0*/  SHF.L.U32 R24, R24, 0x10, RZ ;  /* 0x0000001018187819 */ /* 0x000fc400000006ff */
        /* <DEDUP_REMOVED lines=9> */
[C---:B------:R-:W-:Y:S01]  /*0740*/  PRMT R19, R25.reuse, 0x7632, R19 ;  /* 0x0000763219137816 */ /* 0x040fe20000000013 */
[----:B------:R-:W-:Y:S01]  /*0750*/  FFMA.FTZ R17, R12, R17, R7 ;  /* 0x000000110c117223 */ /* 0x000fe20000010007 */
[----:B------:R-:W-:Y:S01]  /*0760*/  SHF.L.U32 R25, R25, 0x10, RZ ;  /* 0x0000001019197819 */ /* 0x000fe200000006ff */
[----:B------:R-:W-:Y:S01]  /*0770*/  FFMA.FTZ R7, R13, R22, R18 ;  /* 0x000000160d077223 */ /* 0x000fe20000010012 */
[----:B------:R-:W-:-:S02]  /*0780*/  SHF.L.U32 R11, R11, 0x10, RZ ;  /* 0x000000100b0b7819 */ /* 0x000fc400000006ff */
[----:B------:R-:W-:Y:S01]  /*0790*/  SHF.L.U32 R20, R19, 0x10, RZ ;  /* 0x0000001013147819 */ /* 0x000fe200000006ff */
[--C-:B------:R-:W-:Y:S01]  /*07a0*/  FFMA.FTZ R22, R8, R25, R17.reuse ;  /* 0x0000001908167223 */ /* 0x100fe20000010011 */
[C---:B------:R-:W-:Y:S02]  /*07b0*/  PRMT R17, R28.reuse, 0x7632, R17 ;  /* 0x000076321c117816 */ /* 0x040fe40000000011 */
[----:B------:R-:W-:Y:S01]  /*07c0*/  SHF.L.U32 R19, R28, 0x10, RZ ;  /* 0x000000101c137819 */ /* 0x000fe200000006ff */
[----:B------:R-:W-:Y:S01]  /*07d0*/  FFMA.FTZ R18, R14, R11, R7 ;  /* 0x0000000b0e127223 */ /* 0x000fe20000010007 */
[----:B------:R-:W-:Y:S01]  /*07e0*/  FFMA.FTZ R22, R9, R20, R22 ;  /* 0x0000001409167223 */ /* 0x000fe20000010016 */
[----:B------:R-:W-:Y:S02]  /*07f0*/  SHF.L.U32 R7, R17, 0x10, RZ ;  /* 0x0000001011077819 */ /* 0x000fe400000006ff */
        /* <DEDUP_REMOVED lines=19> */
[C---:B------:R-:W-:Y:S01]  /*0930*/  SHF.L.U32 R6, R30.reuse, 0x10, RZ ;  /* 0x000000101e067819 */ /* 0x040fe200000006ff */
[----:B------:R-:W-:Y:S01]  /*0940*/  FFMA.FTZ R20, R9, R20, R22 ;  /* 0x0000001409147223 */ /* 0x000fe20000010016 */
[----:B------:R-:W-:Y:S01]  /*0950*/  PRMT R30, R30, 0x7632, R30 ;  /* 0x000076321e1e7816 */ /* 0x000fe2000000001e */
[----:B------:R-:W-:Y:S01]  /*0960*/  FFMA.FTZ R4, R10, R7, R11 ;  /* 0x000000070a047223 */ /* 0x000fe2000001000b */
[----:B------:R-:W-:Y:S01]  /*0970*/  PRMT R18, R32, 0x7632, R18 ;  /* 0x0000763220127816 */ /* 0x000fe20000000012 */
[----:B------:R-:W-:Y:S01]  /*0980*/  FFMA.FTZ R7, R10, R17, R16 ;  /* 0x000000110a077223 */ /* 0x000fe20000010010 */
[----:B------:R-:W-:Y:S01]  /*0990*/  SHF.L.U32 R32, R32, 0x10, RZ ;  /* 0x0000001020207819 */ /* 0x000fe200000006ff */
[----:B------:R-:W-:Y:S01]  /*09a0*/  FFMA.FTZ R17, R13, R6, R20 ;  /* 0x000000060d117223 */ /* 0x000fe20000010014 */
[----:B------:R-:W-:-:S02]  /*09b0*/  SHF.L.U32 R11, R30, 0x10, RZ ;  /* 0x000000101e0b7819 */ /* 0x000fc400000006ff */
[----:B------:R-:W-:Y:S01]  /*09c0*/  SHF.L.U32 R19, R18, 0x10, RZ ;  /* 0x0000001012137819 */ /* 0x000fe200000006ff */
[----:B------:R-:W-:Y:S02]  /*09d0*/  FFMA.FTZ R21, R62, R32, R5 ;  /* 0x000000203e157223 */ /* 0x000fe40000010005 */
[--C-:B------:R-:W-:Y:S01]  /*09e0*/  FFMA.FTZ R18, R14, R11, R17.reuse ;  /* 0x0000000b0e127223 */ /* 0x100fe20000010011 */
[C---:B------:R-:W-:Y:S02]  /*09f0*/  PRMT R17, R36.reuse, 0x7632, R17 ;  /* 0x0000763224117816 */ /* 0x040fe40000000011 */
[----:B------:R-:W-:Y:S02]  /*0a00*/  PRMT R5, R33, 0x7632, R5 ;  /* 0x0000763221057816 */ /* 0x000fe40000000005 */
        /* <DEDUP_REMOVED lines=9> */
[--C-:B------:R-:W-:Y:S01]  /*0aa0*/  FFMA.FTZ R11, R15, R16, R18.reuse ;  /* 0x000000100f0b7223 */ /* 0x100fe20000010012 */
[C---:B------:R-:W-:Y:S01]  /*0ab0*/  PRMT R18, R37.reuse, 0x7632, R18 ;  /* 0x0000763225127816 */ /* 0x040fe20000000012 */
[----:B------:R-:W-:Y:S01]  /*0ac0*/  FFMA.FTZ R17, R12, R17, R57 ;  /* 0x000000110c117223 */ /* 0x000fe20000010039 */
[----:B------:R-:W-:-:S02]  /*0ad0*/  SHF.L.U32 R37, R37, 0x10, RZ ;  /* 0x0000001025257819 */ /* 0x000fc400000006ff */
[----:B------:R-:W-:Y:S01]  /*0ae0*/  SHF.L.U32 R5, R6, 0x10, RZ ;  /* 0x0000001006057819 */ /* 0x000fe200000006ff */
[----:B------:R-:W-:Y:S01]  /*0af0*/  FFMA.FTZ R20, R9, R20, R22 ;  /* 0x0000001409147223 */ /* 0x000fe20000010016 */
[C---:B------:R-:W-:Y:S02]  /*0b00*/  SHF.L.U32 R16, R34.reuse, 0x10, RZ ;  /* 0x0000001022107819 */ /* 0x040fe400000006ff */
[----:B------:R-:W-:Y:S01]  /*0b10*/  PRMT R34, R34, 0x7632, R34 ;  /* 0x0000763222227816 */ /* 0x000fe20000000022 */
[----:B------:R-:W-:Y:S01]  /*0b20*/  FFMA.FTZ R22, R8, R37, R17 ;  /* 0x0000002508167223 */ /* 0x000fe20000010011 */
[----:B------:R-:W-:Y:S01]  /*0b30*/  SHF.L.U32 R18, R18, 0x10, RZ ;  /* 0x0000001012127819 */ /* 0x000fe200000006ff */
[----:B------:R-:W-:Y:S01]  /*0b40*/  FFMA.FTZ R6, R10, R5, R11 ;  /* 0x000000050a067223 */ /* 0x000fe2000001000b */
        /* <DEDUP_REMOVED lines=14> */
[----:B------:R-:W-:Y:S01]  /*0c30*/  FFMA.FTZ R21, R62, R21, R58 ;  /* 0x000000153e157223 */ /* 0x000fe2000001003a */
[----:B------:R-:W-:Y:S02]  /*0c40*/  SHF.L.U32 R19, R41, 0x10, RZ ;  /* 0x0000001029137819 */ /* 0x000fe400000006ff */
[C---:B------:R-:W-:Y:S01]  /*0c50*/  SHF.L.U32 R16, R39.reuse, 0x10, RZ ;  /* 0x0000001027107819 */ /* 0x040fe200000006ff */
[----:B------:R-:W-:Y:S01]  /*0c60*/  FFMA.FTZ R17, R12, R17, R21 ;  /* 0x000000110c117223 */ /* 0x000fe20000010015 */
[----:B------:R-:W-:-:S02]  /*0c70*/  PRMT R39, R39, 0x7632, R39 ;  /* 0x0000763227277816 */ /* 0x000fc40000000027 */
[----:B------:R-:W-:Y:S01]  /*0c80*/  PRMT R41, R41, 0x7632, R41 ;  /* 0x0000763229297816 */ /* 0x000fe20000000029 */
[----:B------:R-:W-:Y:S01]  /*0c90*/  FFMA.FTZ R20, R8, R19, R17 ;  /* 0x0000001308147223 */ /* 0x000fe20000010011 */
[----:B------:R-:W-:Y:S01]  /*0ca0*/  SHF.L.U32 R39, R39, 0x10, RZ ;  /* 0x0000001027277819 */ /* 0x000fe200000006ff */
[----:B------:R-:W-:Y:S01]  /*0cb0*/  FFMA.FTZ R16, R15, R16, R18 ;  /* 0x000000100f107223 */ /* 0x000fe20000010012 */
[C---:B------:R-:W-:Y:S02]  /*0cc0*/  SHF.L.U32 R17, R44.reuse, 0x10, RZ ;  /* 0x000000102c117819 */ /* 0x040fe400000006ff */
        /* <DEDUP_REMOVED lines=13> */
[----:B------:R-:W-:Y:S02]  /*0da0*/  SHF.L.U32 R17, R42, 0x10, RZ ;  /* 0x000000102a117819 */ /* 0x000fe400000006ff */
[----:B------:R-:W-:Y:S01]  /*0db0*/  SHF.L.U32 R45, R45, 0x10, RZ ;  /* 0x000000102d2d7819 */ /* 0x000fe200000006ff */
[----:B------:R-:W-:Y:S01]  /*0dc0*/  FFMA.FTZ R59, R62, R48, R59 ;  /* 0x000000303e3b7223 */ /* 0x000fe2000001003b */
[----:B------:R-:W-:-:S02]  /*0dd0*/  SHF.L.U32 R23, R23, 0x10, RZ ;  /* 0x0000001017177819 */ /* 0x000fc400000006ff */
[----:B------:R-:W-:Y:S01]  /*0de0*/  SHF.L.U32 R20, R16, 0x10, RZ ;  /* 0x0000001010147819 */ /* 0x000fe200000006ff */
[----:B------:R-:W-:Y:S01]  /*0df0*/  FFMA.FTZ R16, R14, R17, R19 ;  /* 0x000000110e107223 */ /* 0x000fe20000010013 */
        /* <DEDUP_REMOVED lines=10> */
[----:B------:R-:W-:Y:S01]  /*0ea0*/  PRMT R11, R35, 0x7632, R11 ;  /* 0x00007632230b7816 */ /* 0x000fe2000000000b */
[----:B------:R-:W-:Y:S01]  /*0eb0*/  FFMA.FTZ R22, R9, R22, R8 ;  /* 0x0000001609167223 */ /* 0x000fe20000010008 */
[----:B------:R-:W-:-:S02]  /*0ec0*/  SHF.L.U32 R19, R46, 0x10, RZ ;  /* 0x000000102e137819 */ /* 0x000fc400000006ff */
[C---:B------:R-:W-:Y:S02]  /*0ed0*/  PRMT R9, R50.reuse, 0x7632, R9 ;  /* 0x0000763232097816 */ /* 0x040fe40000000009 */
[----:B------:R-:W-:Y:S01]  /*0ee0*/  SHF.L.U32 R50, R50, 0x10, RZ ;  /* 0x0000001032327819 */ /* 0x000fe200000006ff */
[----:B------:R-:W-:Y:S01]  /*0ef0*/  FFMA.FTZ R12, R14, R19, R21 ;  /* 0x000000130e0c7223 */ /* 0x000fe20000010015 */
[----:B------:R-:W-:Y:S02]  /*0f00*/  SHF.L.U32 R11, R11, 0x10, RZ ;  /* 0x000000100b0b7819 */ /* 0x000fe400000006ff */
[----:B------:R-:W-:Y:S02]  /*0f10*/  SHF.L.U32 R18, R43, 0x10, RZ ;  /* 0x000000102b127819 */ /* 0x000fe400000006ff */
[----:B------:R-:W-:Y:S01]  /*0f20*/  SHF.L.U32 R8, R47, 0x10, RZ ;  /* 0x000000102f087819 */ /* 0x000fe200000006ff */
[----:B------:R-:W-:Y:S01]  /*0f30*/  FFMA.FTZ R13, R13, R50, R22 ;  /* 0x000000320d0d7223 */ /* 0x000fe20000010016 */
[----:B------:R-:W-:Y:S01]  /*0f40*/  SHF.L.U32 R9, R9, 0x10, RZ ;  /* 0x0000001009097819 */ /* 0x000fe200000006ff */
[----:B------:R-:W-:Y:S01]  /*0f50*/  FFMA.FTZ R5, R10, R11, R5 ;  /* 0x0000000b0a057223 */ /* 0x000fe20000010005 */
[C---:B------:R-:W-:Y:S01]  /*0f60*/  FFMA.FTZ R17, R15.reuse, R18, R16 ;  /* 0x000000120f117223 */ /* 0x040fe20000010010 */
        /* <DEDUP_REMOVED lines=10> */
[C---:B------:R-:W-:Y:S02]  /*1010*/  FFMA.FTZ R58, R10.reuse, R11, R17 ;  /* 0x0000000b0a3a7223 */ /* 0x040fe40000010011 */
        /* <DEDUP_REMOVED lines=22> */
[----:B-----5:R-:W-:Y:S01]  /*1180*/  FADD.FTZ R11, R6, R11 ;  /* 0x0000000b060b7221 */ /* 0x020fe20000010000 */
[----:B------:R-:W-:Y:S02]  /*1190*/  FADD.FTZ R12, R5, R10 ;  /* 0x0000000a050c7221 */ /* 0x000fe40000010000 */
        /* <DEDUP_REMOVED lines=43> */
[----:B------:R-:W-:-:S03]  /*1450*/  FADD.FTZ R16, R17, R16 ;  /* 0x0000001011107221 */ /* 0x000fc60000010000 */
[----:B------:R-:W5:Y:S01]  /*1460*/  SHFL.BFLY PT, R9, R8, 0x2, 0x1f ;  /* 0x0c401f0008097f89 */ /* 0x000f6200000e0000 */
[----:B-1----:R-:W-:-:S03]  /*1470*/  FADD.FTZ R18, R19, R18 ;  /* 0x0000001213127221 */ /* 0x002fc60000010000 */
[----:B------:R-:W1:Y:S01]  /*1480*/  SHFL.BFLY PT, R10, R11, 0x2, 0x1f ;  /* 0x0c401f000b0a7f89 */ /* 0x000e6200000e0000 */
[----:B--2---:R-:W-:-:S03]  /*1490*/  FADD.FTZ R20, R21, R20 ;  /* 0x0000001415147221 */ /* 0x004fc60000010000 */
[----:B------:R-:W2:Y:S01]  /*14a0*/  SHFL.BFLY PT, R13, R12, 0x2, 0x1f ;  /* 0x0c401f000c0d7f89 */ /* 0x000ea200000e0000 */
[----:B---3--:R-:W-:-:S03]  /*14b0*/  FADD.FTZ R2, R3, R0 ;  /* 0x0000000003027221 */ /* 0x008fc60000010000 */
[----:B------:R-:W3:Y:S01]  /*14c0*/  SHFL.BFLY PT, R15, R14, 0x2, 0x1f ;  /* 0x0c401f000e0f7f89 */ /* 0x000ee200000e0000 */
[----:B------:R-:W-:-:S03]  /*14d0*/  LOP3.LUT P0, R0, R61, 0x1f, RZ, 0xc0, !PT ;  /* 0x0000001f3d007812 */ /* 0x000fc6000780c0ff */
[----:B------:R-:W3:Y:S01]  /*14e0*/  SHFL.BFLY PT, R17, R16, 0x2, 0x1f ;  /* 0x0c401f0010117f89 */ /* 0x000ee200000e0000 */
[----:B----4-:R-:W-:Y:S01]  /*14f0*/  FADD.FTZ R5, R4, R5 ;  /* 0x0000000504057221 */ /* 0x010fe20000010000 */
[----:B------:R-:W-:Y:S02]  /*1500*/  ISETP.NE.AND P1, PT, R0, RZ, PT ;  /* 0x000000ff0000720c */ /* 0x000fe40003f25270 */
[----:B------:R-:W4:Y:S01]  /*1510*/  SHFL.BFLY PT, R19, R18, 0x2, 0x1f ;  /* 0x0c401f0012137f89 */ /* 0x000f2200000e0000 */
[----:B0-----:R-:W-:Y:S01]  /*1520*/  FADD.FTZ R6, R7, R6 ;  /* 0x0000000607067221 */ /* 0x001fe20000010000 */
[----:B------:R-:W-:Y:S02]  /*1530*/  SHF.R.U32.HI R0, RZ, 0x3, R61 ;  /* 0x00000003ff007819 */ /* 0x000fe4000001163d */
[----:B------:R-:W0:Y:S01]  /*1540*/  SHFL.BFLY PT, R21, R20, 0x2, 0x1f ;  /* 0x0c401f0014157f89 */ /* 0x000e2200000e0000 */
[----:B-----5:R-:W-:Y:S01]  /*1550*/  FADD.FTZ R9, R8, R9 ;  /* 0x0000000908097221 */ /* 0x020fe20000010000 */
[----:B------:R-:W-:-:S02]  /*1560*/  LOP3.LUT R0, R0, 0xc, RZ, 0xc0, !PT ;  /* 0x0000000c00007812 */ /* 0x000fc400078ec0ff */
[----:B------:R-:W5:Y:S01]  /*1570*/  SHFL.BFLY PT, R3, R2, 0x1, 0x1f ;  /* 0x0c201f0002037f89 */ /* 0x000f6200000e0000 */
        /* <DEDUP_REMOVED lines=9> */
[----:B0-----:R-:W-:-:S03]  /*1610*/  FADD.FTZ R21, R20, R21 ;  /* 0x0000001514157221 */ /* 0x001fc60000010000 */
[----:B------:R-:W0:Y:S01]  /*1620*/  SHFL.BFLY PT, R12, R13, 0x1, 0x1f ;  /* 0x0c201f000d0c7f89 */ /* 0x000e2200000e0000 */
[----:B-----5:R-:W-:-:S03]  /*1630*/  FADD.FTZ R3, R2, R3 ;  /* 0x0000000302037221 */ /* 0x020fc60000010000 */
[----:B------:R-:W5:Y:S04]  /*1640*/  SHFL.BFLY PT, R14, R15, 0x1, 0x1f ;  /* 0x0c201f000f0e7f89 */ /* 0x000f6800000e0000 */
[----:B------:R-:W5:Y:S01]  /*1650*/  SHFL.BFLY PT, R16, R17, 0x1, 0x1f ;  /* 0x0c201f0011107f89 */ /* 0x000f6200000e0000 */
[----:B-1----:R-:W-:-:S03]  /*1660*/  FADD.FTZ R5, R5, R4 ;  /* 0x0000000405057221 */ /* 0x002fc60000010000 */
[----:B------:R-:W1:Y:S01]  /*1670*/  SHFL.BFLY PT, R18, R19, 0x1, 0x1f ;  /* 0x0c201f0013127f89 */ /* 0x000e6200000e0000 */
[----:B--2---:R-:W-:-:S03]  /*1680*/  FADD.FTZ R7, R6, R7 ;  /* 0x0000000706077221 */ /* 0x004fc60000010000 */
[----:B------:R-:W2:Y:S01]  /*1690*/  SHFL.BFLY PT, R20, R21, 0x1, 0x1f ;  /* 0x0c201f0015147f89 */ /* 0x000ea200000e0000 */
[----:B---3--:R-:W-:-:S03]  /*16a0*/  FADD.FTZ R9, R9, R8 ;  /* 0x0000000809097221 */ /* 0x008fc60000010000 */
[----:B------:R3:W-:Y:S01]  /*16b0*/  @!P0 STS [R0+UR4], R3 ;  /* 0x0000000300008988 */ /* 0x0007e20008000804 */
[----:B------:R-:W-:Y:S01]  /*16c0*/  ISETP.NE.AND P0, PT, R61, RZ, PT ;  /* 0x000000ff3d00720c */ /* 0x000fe20003f05270 */
[----:B----4-:R-:W-:Y:S01]  /*16d0*/  FADD.FTZ R11, R10, R11 ;  /* 0x0000000b0a0b7221 */ /* 0x010fe20000010000 */
[----:B0-----:R-:W-:Y:S01]  /*16e0*/  FADD.FTZ R13, R13, R12 ;  /* 0x0000000c0d0d7221 */ /* 0x001fe20000010000 */
[----:B------:R3:W-:Y:S01]  /*16f0*/  @!P1 STS [R0+UR4+0x10], R5 ;  /* 0x0000100500009988 */ /* 0x0007e20008000804 */
[----:B-----5:R-:W-:-:S03]  /*1700*/  FADD.FTZ R15, R15, R14 ;  /* 0x0000000e0f0f7221 */ /* 0x020fc60000010000 */
[----:B------:R3:W-:Y:S01]  /*1710*/  @!P1 STS [R0+UR4+0x20], R7 ;  /* 0x0000200700009988 */ /* 0x0007e20008000804 */
[----:B------:R-:W-:-:S03]  /*1720*/  FADD.FTZ R17, R17, R16 ;  /* 0x0000001011117221 */ /* 0x000fc60000010000 */
[----:B------:R3:W-:Y:S01]  /*1730*/  @!P1 STS [R0+UR4+0x30], R9 ;  /* 0x0000300900009988 */ /* 0x0007e20008000804 */
[----:B-1----:R-:W-:-:S03]  /*1740*/  FADD.FTZ R19, R19, R18 ;  /* 0x0000001213137221 */ /* 0x002fc60000010000 */
[----:B------:R3:W-:Y:S01]  /*1750*/  @!P1 STS [R0+UR4+0x40], R11 ;  /* 0x0000400b00009988 */ /* 0x0007e20008000804 */
[----:B--2---:R-:W-:-:S03]  /*1760*/  FADD.FTZ R21, R21, R20 ;  /* 0x0000001415157221 */ /* 0x004fc60000010000 */
        /* <DEDUP_REMOVED lines=8> */
[----:B---3--:R-:W1:Y:S03]  /*17f0*/  LDC.64 R2, c[0x0][0x380] ;  /* 0x0000e000ff027b82 */ /* 0x008e660000000a00 */
        /* <DEDUP_REMOVED lines=10> */
[----:B0-----:R-:W-:Y:S01]  /*18a0*/  FADD.FTZ R40, RZ, R40 ;  /* 0x00000028ff287221 */ /* 0x001fe20000010000 */
        /* <DEDUP_REMOVED lines=8> */
[----:B------:R-:W-:Y:S01]  /*1930*/  FADD.FTZ R42, R42, R43 ;  /* 0x0000002b2a2a7221 */ /* 0x000fe20000010000 */
[----:B-----5:R-:W-:Y:S01]  /*1940*/  FADD.FTZ R32, RZ, R32 ;  /* 0x00000020ff207221 */ /* 0x020fe20000010000 */
        /* <DEDUP_REMOVED lines=29> */
[----:B------:R-:W-:-:S02]  /*1b20*/  F2FP.BF16.F32.PACK_AB R22, RZ, R22 ;  /* 0x00000016ff16723e */ /* 0x000fc400000010ff */
[----:B------:R-:W-:Y:S01]  /*1b30*/  FADD.FTZ R6, R6, R7 ;  /* 0x0000000706067221 */ /* 0x000fe20000010000 */
[----:B------:R-:W-:Y:S01]  /*1b40*/  F2FP.BF16.F32.PACK_AB R30, RZ, R30 ;  /* 0x0000001eff1e723e */ /* 0x000fe200000010ff */
[----:B------:R0:W-:Y:S01]  /*1b50*/  STG.E.U16 desc[UR6][R56.64+0x300], R42 ;  /* 0x0003002a38007986 */ /* 0x0001e2000c101506 */
[----:B------:R-:W-:Y:S02]  /*1b60*/  F2FP.BF16.F32.PACK_AB R38, RZ, R38 ;  /* 0x00000026ff26723e */ /* 0x000fe400000010ff */
[----:B------:R-:W-:Y:S01]  /*1b70*/  F2FP.BF16.F32.PACK_AB R34, RZ, R34 ;  /* 0x00000022ff22723e */ /* 0x000fe200000010ff */
[----:B------:R0:W-:Y:S01]  /*1b80*/  STG.E.U16 desc[UR6][R56.64+0x600], R22 ;  /* 0x0006001638007986 */ /* 0x0001e2000c101506 */
[----:B------:R-:W-:Y:S02]  /*1b90*/  F2FP.BF16.F32.PACK_AB R26, RZ, R26 ;  /* 0x0000001aff1a723e */ /* 0x000fe400000010ff */
[----:B------:R-:W-:Y:S01]  /*1ba0*/  F2FP.BF16.F32.PACK_AB R10, RZ, R10 ;  /* 0x0000000aff0a723e */ /* 0x000fe200000010ff */
[----:B------:R0:W-:Y:S01]  /*1bb0*/  STG.E.U16 desc[UR6][R56.64+0x900], R30 ;  /* 0x0009001e38007986 */ /* 0x0001e2000c101506 */
        /* <DEDUP_REMOVED lines=8> */
[----:B------:R0:W-:Y:S04]  /*1c40*/  STG.E.U16 desc[UR6][R56.64], R18 ;  /* 0x0000001238007986 */ /* 0x0001e8000c101506 */
[----:B------:R0:W-:Y:S02]  /*1c50*/  STG.E.U16 desc[UR6][R56.64+0x1b00], R6 ;  /* 0x001b000638007986 */ /* 0x0001e4000c101506 */
.L_x_26:
[----:B------:R-:W-:Y:S05]  /*1c60*/  BSYNC.RECONVERGENT B0 ;  /* 0x0000000000007941 */ /* 0x000fea0003800200 */
.L_x_25:
[----:B------:R-:W-:Y:S01]  /*1c70*/  PREEXIT ;  /* 0x000000000000782d */ /* 0x000fe20000000000 */
[----:B------:R-:W-:Y:S05]  /*1c80*/  EXIT ;  /* 0x000000000000794d */ /* 0x000fea0003800000 */
.L_x_27:
        /* <DEDUP_REMOVED lines=15> */
.L_x_118:


//--------------------- .text._Z30router_gemm_kernel_bf16_outputI13__nv_bfloat16Li128ELi8ELi9ELi384ELi7168EEvPS0_PKT_S4_ --------------------------
	.section	.text._Z30router_gemm_kernel_bf16_outputI13__nv_bfloat16Li128ELi8ELi9ELi384ELi7168EEvPS0_PKT_S4_,"ax",@progbits
	.align	128
        .global         _Z30router_gemm_kernel_bf16_outputI13__nv_bfloat16Li128ELi8ELi9ELi384ELi7168EEvPS0_PKT_S4_
        .type           _Z30router_gemm_kernel_bf16_outputI13__nv_bfloat16Li128ELi8ELi9ELi384ELi7168EEvPS0_PKT_S4_,@function
        .size           _Z30router_gemm_kernel_bf16_outputI13__nv_bfloat16Li128ELi8ELi9ELi384ELi7168EEvPS0_PKT_S4_,(.L_x_119 - _Z30router_gemm_kernel_bf16_outputI13__nv_bfloat16Li128ELi8ELi9ELi384ELi7168EEvPS0_PKT_S4_)
        .other          _Z30router_gemm_kernel_bf16_outputI13__nv_bfloat16Li128ELi8ELi9ELi384ELi7168EEvPS0_PKT_S4_,@"STO_CUDA_ENTRY STV_DEFAULT"
_Z30router_gemm_kernel_bf16_outputI13__nv_bfloat16Li128ELi8ELi9ELi384ELi7168EEvPS0_PKT_S4_:
.text._Z30router_gemm_kernel_bf16_outputI13__nv_bfloat16Li128ELi8ELi9ELi384ELi7168EEvPS0_PKT_S4_:
        /* <DEDUP_REMOVED lines=10> */
[----:B------:R-:W-:Y:S01]  /*00a0*/  MOV R0, RZ ;  /* 0x000000ff00007202 */ /* 0x000fe20000000f00 */
[----:B------:R-:W3:Y:S01]  /*00b0*/  LDCU.64 UR6, c[0x0][0x358] ;  /* 0x00006b00ff0677ac */ /* 0x000ee20008000a00 */
[----:B------:R-:W-:Y:S01]  /*00c0*/  MOV R56, RZ ;  /* 0x000000ff00387202 */ /* 0x000fe20000000f00 */
        /* <DEDUP_REMOVED lines=15> */
.L_x_28:
        /* <DEDUP_REMOVED lines=28> */
[C---:B------:R-:W-:Y:S02]  /*0380*/  PRMT R13, R9.reuse, 0x7632, R13 ;  /* 0x00007632090d7816 */ /* 0x040fe4000000000d */
[----:B------:R-:W-:Y:S01]  /*0390*/  SHF.L.U32 R59, R9, 0x10, RZ ;  /* 0x00000010093b7819 */ /* 0x000fe200000006ff */
[----:B------:R-:W-:Y:S01]  /*03a0*/  FFMA.FTZ R61, R12, R61, R48 ;  /* 0x0000003d0c3d7223 */ /* 0x000fe20000010030 */
[C---:B------:R-:W-:Y:S02]  /*03b0*/  PRMT R9, R13.reuse, 0x7632, R9 ;  /* 0x000076320d097816 */ /* 0x040fe40000000009 */
[----:B------:R-:W-:Y:S01]  /*03c0*/  SHF.L.U32 R48, R13, 0x10, RZ ;  /* 0x000000100d307819 */ /* 0x000fe200000006ff */
[----:B------:R-:W-:Y:S01]  /*03d0*/  FFMA.FTZ R58, R8, R59, R61 ;  /* 0x0000003b083a7223 */ /* 0x000fe2000001003d */
[----:B------:R-:W-:-:S02]  /*03e0*/  SHF.L.U32 R9, R9, 0x10, RZ ;  /* 0x0000001009097819 */ /* 0x000fc400000006ff */
[----:B------:R-:W-:Y:S02]  /*03f0*/  PRMT R13, R14, 0x7632, R13 ;  /* 0x000076320e0d7816 */ /* 0x000fe4000000000d */
[C---:B0-----:R-:W-:Y:S01]  /*0400*/  PRMT R52, R10.reuse, 0x7632, R52 ;  /* 0x000076320a347816 */ /* 0x041fe20000000034 */
[----:B------:R-:W-:Y:S01]  /*0410*/  FFMA.FTZ R59, R9, R48, R58 ;  /* 0x00000030093b7223 */ /* 0x000fe2000001003a */
[----:B------:R-:W-:Y:S02]  /*0420*/  SHF.L.U32 R53, R10, 0x10, RZ ;  /* 0x000000100a357819 */ /* 0x000fe400000006ff */
[----:B------:R-:W-:Y:S02]  /*0430*/  SHF.L.U32 R14, R14, 0x10, RZ ;  /* 0x000000100e0e7819 */ /* 0x000fe400000006ff */
[----:B------:R-:W-:Y:S02]  /*0440*/  SHF.L.U32 R52, R52, 0x10, RZ ;  /* 0x0000001034347819 */ /* 0x000fe400000006ff */
[----:B------:R-:W-:Y:S01]  /*0450*/  SHF.L.U32 R13, R13, 0x10, RZ ;  /* 0x000000100d0d7819 */ /* 0x000fe200000006ff */
[----:B------:R-:W-:Y:S01]  /*0460*/  FFMA.FTZ R10, R14, R53, R59 ;  /* 0x000000350e0a7223 */ /* 0x000fe2000001003b */
[----:B------:R-:W-:-:S02]  /*0470*/  SHF.L.U32 R53, R11, 0x10, RZ ;  /* 0x000000100b357819 */ /* 0x000fc400000006ff */
[----:B------:R-:W-:Y:S01]  /*0480*/  PRMT R11, R15, 0x7632, R11 ;  /* 0x000076320f0b7816 */ /* 0x000fe2000000000b */
[----:B------:R-:W-:Y:S01]  /*0490*/  FFMA.FTZ R59, R13, R52, R10 ;  /* 0x000000340d3b7223 */ /* 0x000fe2000001000a */
[----:B------:R-:W-:Y:S02]  /*04a0*/  SHF.L.U32 R10, R15, 0x10, RZ ;  /* 0x000000100f0a7819 */ /* 0x000fe400000006ff */
[C---:B--2---:R-:W-:Y:S02]  /*04b0*/  PRMT R52, R16.reuse, 0x7632, R52 ;  /* 0x0000763210347816 */ /* 0x044fe40000000034 */
        /* <DEDUP_REMOVED lines=8> */
[----:B------:R-:W-:-:S03]  /*0540*/  SHF.L.U32 R7, R17, 0x10, RZ ;  /* 0x0000001011077819 */ /* 0x000fc600000006ff */
[----:B------:R-:W-:Y:S01]  /*0550*/  FFMA.FTZ R48, R11, R15, R48 ;  /* 0x0000000f0b307223 */ /* 0x000fe20000010030 */
[----:B------:R-:W-:Y:S01]  /*0560*/  PRMT R15, R17, 0x7632, R15 ;  /* 0x00007632110f7816 */ /* 0x000fe2000000000f */
[----:B------:R-:W-:Y:S01]  /*0570*/  FFMA.FTZ R16, R8, R7, R53 ;  /* 0x0000000708107223 */ /* 0x000fe20000010035 */
[----:B-----5:R-:W-:Y:S02]  /*0580*/  PRMT R52, R20, 0x7632, R52 ;  /* 0x0000763214347816 */ /* 0x020fe40000000034 */
[C---:B------:R-:W-:Y:S02]  /*0590*/  PRMT R7, R18.reuse, 0x7632, R7 ;  /* 0x0000763212077816 */ /* 0x040fe40000000007 */
[----:B------:R-:W-:Y:S02]  /*05a0*/  SHF.L.U32 R17, R18, 0x10, RZ ;  /* 0x0000001012117819 */ /* 0x000fe400000006ff */
[----:B------:R-:W-:Y:S02]  /*05b0*/  SHF.L.U32 R20, R20, 0x10, RZ ;  /* 0x0000001014147819 */ /* 0x000fe400000006ff */
[----:B------:R-:W-:-:S02]  /*05c0*/  SHF.L.U32 R18, R15, 0x10, RZ ;  /* 0x000000100f127819 */ /* 0x000fc400000006ff */
[----:B------:R-:W-:Y:S01]  /*05d0*/  SHF.L.U32 R59, R52, 0x10, RZ ;  /* 0x00000010343b7819 */ /* 0x000fe200000006ff */
[----:B------:R-:W-:Y:S02]  /*05e0*/  FFMA.FTZ R61, R57, R20, R6 ;  /* 0x00000014393d7223 */ /* 0x000fe40000010006 */
[----:B------:R-:W-:Y:S01]  /*05f0*/  FFMA.FTZ R53, R9, R18, R16 ;  /* 0x0000001209357223 */ /* 0x000fe20000010010 */
[C---:B------:R-:W-:Y:S01]  /*0600*/  PRMT R18, R21.reuse, 0x7632, R18 ;  /* 0x0000763215127816 */ /* 0x040fe20000000012 */
[----:B------:R-:W-:Y:S01]  /*0610*/  FFMA.FTZ R59, R12, R59, R61 ;  /* 0x0000003b0c3b7223 */ /* 0x000fe2000001003d */
[----:B------:R-:W-:Y:S02]  /*0620*/  SHF.L.U32 R21, R21, 0x10, RZ ;  /* 0x0000001015157819 */ /* 0x000fe400000006ff */
        /* <DEDUP_REMOVED lines=12> */
[C---:B------:R-:W-:Y:S01]  /*06f0*/  PRMT R15, R19.reuse, 0x7632, R15 ;  /* 0x00007632130f7816 */ /* 0x040fe2000000000f */
[----:B------:R-:W-:Y:S01]  /*0700*/  FFMA.FTZ R16, R14, R17, R21 ;  /* 0x000000110e107223 */ /* 0x000fe20000010015 */
[----:B------:R-:W-:Y:S02]  /*0710*/  SHF.L.U32 R19, R19, 0x10, RZ ;  /* 0x0000001013137819 */ /* 0x000fe400000006ff */
        /* <DEDUP_REMOVED lines=19> */
[----:B------:R-:W-:Y:S01]  /*0850*/  PRMT R26, R26, 0x7632, R26 ;  /* 0x000076321a1a7816 */ /* 0x000fe2000000001a */
[----:B------:R-:W-:Y:S01]  /*0860*/  FFMA.FTZ R16, R14, R5, R17 ;  /* 0x000000050e107223 */ /* 0x000fe20000010011 */
[----:B------:R-:W-:Y:S01]  /*0870*/  SHF.L.U32 R17, R15, 0x10, RZ ;  /* 0x000000100f117819 */ /* 0x000fe200000006ff */
[--C-:B------:R-:W-:Y:S01]  /*0880*/  FFMA.FTZ R19, R57, R28, R4.reuse ;  /* 0x0000001c39137223 */ /* 0x100fe20000010004 */
[----:B------:R-:W-:Y:S02]  /*0890*/  SHF.L.U32 R26, R26, 0x10, RZ ;  /* 0x000000101a1a7819 */ /* 0x000fe400000006ff */
[----:B------:R-:W-:Y:S01]  /*08a0*/  PRMT R4, R29, 0x7632, R4 ;  /* 0x000076321d047816 */ /* 0x000fe20000000004 */
[----:B------:R-:W-:Y:S01]  /*08b0*/  FFMA.FTZ R17, R12, R17, R19 ;  /* 0x000000110c117223 */ /* 0x000fe20000010013 */
[----:B------:R-:W-:-:S02]  /*08c0*/  PRMT R5, R27, 0x7632, R5 ;  /* 0x000076321b057816 */ /* 0x000fc40000000005 */
[----:B------:R-:W-:Y:S01]  /*08d0*/  SHF.L.U32 R29, R29, 0x10, RZ ;  /* 0x000000101d1d7819 */ /* 0x000fe200000006ff */
[----:B------:R-:W-:Y:S01]  /*08e0*/  FFMA.FTZ R15, R13, R26, R16 ;  /* 0x0000001a0d0f7223 */ /* 0x000fe20000010010 */
[----:B------:R-:W-:Y:S02]  /*08f0*/  SHF.L.U32 R27, R27, 0x10, RZ ;  /* 0x000000101b1b7819 */ /* 0x000fe400000006ff */
[C---:B------:R-:W-:Y:S02]  /*0900*/  PRMT R19, R32.reuse, 0x7632, R19 ;  /* 0x0000763220137816 */ /* 0x040fe40000000013 */
[----:B------:R-:W-:Y:S01]  /*0910*/  SHF.L.U32 R32, R32, 0x10, RZ ;  /* 0x0000001020207819 */ /* 0x000fe200000006ff */
[----:B------:R-:W-:Y:S01]  /*0920*/  FFMA.FTZ R18, R8, R29, R17 ;  /* 0x0000001d08127223 */ /* 0x000fe20000010011 */
[----:B------:R-:W-:Y:S01]  /*0930*/  SHF.L.U32 R16, R4, 0x10, RZ ;  /* 0x0000001004107819 */ /* 0x000fe200000006ff */
[----:B------:R-:W-:Y:S01]  /*0940*/  FFMA.FTZ R4, R10, R27, R15 ;  /* 0x0000001b0a047223 */ /* 0x000fe2000001000f */
[----:B------:R-:W-:Y:S01]  /*0950*/  SHF.L.U32 R19, R19, 0x10, RZ ;  /* 0x0000001013137819 */ /* 0x000fe200000006ff */
[----:B------:R-:W-:-:S02]  /*0960*/  FFMA.FTZ R15, R57, R32, R0 ;  /* 0x00000020390f7223 */ /* 0x000fc40000010000 */
[----:B------:R-:W-:Y:S01]  /*0970*/  FFMA.FTZ R17, R9, R16, R18 ;  /* 0x0000001009117223 */ /* 0x000fe20000010012 */
        /* <DEDUP_REMOVED lines=9> */
[----:B------:R-:W-:Y:S01]  /*0a10*/  FFMA.FTZ R4, R14, R15, R17 ;  /* 0x0000000f0e047223 */ /* 0x000fe20000010011 */
[----:B------:R-:W-:-:S02]  /*0a20*/  SHF.L.U32 R30, R30, 0x10, RZ ;  /* 0x000000101e1e7819 */ /* 0x000fc400000006ff */
[C---:B------:R-:W-:Y:S01]  /*0a30*/  SHF.L.U32 R17, R34.reuse, 0x10, RZ ;  /* 0x0000001022117819 */ /* 0x040fe200000006ff */
[----:B------:R-:W-:Y:S01]  /*0a40*/  FFMA.FTZ R19, R9, R16, R18 ;  /* 0x0000001009137223 */ /* 0x000fe20000010012 */
        /* <DEDUP_REMOVED lines=12> */
[----:B------:R-:W-:Y:S02]  /*0b10*/  FFMA.FTZ R51, R57, R36, R51 ;  /* 0x0000002439337223 */ /* 0x000fe40000010033 */
[----:B------:R-:W-:Y:S01]  /*0b20*/  FFMA.FTZ R15, R10, R15, R17 ;  /* 0x0000000f0a0f7223 */ /* 0x000fe20000010011 */
[C---:B------:R-:W-:Y:S01]  /*0b30*/  SHF.L.U32 R17, R37.reuse, 0x10, RZ ;  /* 0x0000001025117819 */ /* 0x040fe200000006ff */
[----:B------:R-:W-:Y:S01]  /*0b40*/  FFMA.FTZ R19, R12, R19, R51 ;  /* 0x000000130c137223 */ /* 0x000fe20000010033 */
[----:B------:R-:W-:-:S03]  /*0b50*/  PRMT R37, R37, 0x7632, R37 ;  /* 0x0000763225257816 */ /* 0x000fc60000000025 */
[----:B------:R-:W-:Y:S01]  /*0b60*/  FFMA.FTZ R20, R8, R17, R19 ;  /* 0x0000001108147223 */ /* 0x000fe20000010013 */
[----:B------:R-:W-:Y:S02]  /*0b70*/  SHF.L.U32 R17, R40, 0x10, RZ ;  /* 0x0000001028117819 */ /* 0x000fe400000006ff */
[----:B------:R-:W-:Y:S02]  /*0b80*/  PRMT R35, R35, 0x7632, R35 ;  /* 0x0000763223237816 */ /* 0x000fe40000000023 */
[----:B------:R-:W-:Y:S01]  /*0b90*/  SHF.L.U32 R18, R37, 0x10, RZ ;  /* 0x0000001025127819 */ /* 0x000fe200000006ff */
[----:B------:R-:W-:Y:S01]  /*0ba0*/  FFMA.FTZ R23, R57, R17, R56 ;  /* 0x0000001139177223 */ /* 0x000fe20000010038 */
[----:B------:R-:W-:Y:S02]  /*0bb0*/  SHF.L.U32 R0, R0, 0x10, RZ ;  /* 0x0000001000007819 */ /* 0x000fe400000006ff */
[----:B------:R-:W-:Y:S01]  /*0bc0*/  SHF.L.U32 R16, R35, 0x10, RZ ;  /* 0x0000001023107819 */ /* 0x000fe200000006ff */
[----:B------:R-:W-:Y:S01]  /*0bd0*/  FFMA.FTZ R19, R9, R18, R20 ;  /* 0x0000001209137223 */ /* 0x000fe20000010014 */
[----:B------:R-:W-:Y:S01]  /*0be0*/  SHF.L.U32 R17, R38, 0x10, RZ ;  /* 0x0000001026117819 */ /* 0x000fe200000006ff */
[C---:B------:R-:W-:Y:S01]  /*0bf0*/  FFMA.FTZ R4, R11.reuse, R0, R4 ;  /* 0x000000000b047223 */ /* 0x040fe20000010004 */
[----:B------:R-:W-:Y:S01]  /*0c00*/  PRMT R40, R40, 0x7632, R40 ;  /* 0x0000763228287816 */ /* 0x000fe20000000028 */
[----:B------:R-:W-:Y:S01]  /*0c10*/  FFMA.FTZ R0, R11, R16, R15 ;  /* 0x000000100b007223 */ /* 0x000fe2000001000f */
[----:B------:R-:W-:Y:S01]  /*0c20*/  PRMT R38, R38, 0x7632, R38 ;  /* 0x0000763226267816 */ /* 0x000fe20000000026 */
[----:B------:R-:W-:Y:S01]  /*0c30*/  FFMA.FTZ R16, R14, R17, R19 ;  /* 0x000000110e107223 */ /* 0x000fe20000010013 */
[----:B------:R-:W-:-:S02]  /*0c40*/  SHF.L.U32 R21, R40, 0x10, RZ ;  /* 0x0000001028157819 */ /* 0x000fc400000006ff */
[C---:B------:R-:W-:Y:S02]  /*0c50*/  PRMT R19, R44.reuse, 0x7632, R19 ;  /* 0x000076322c137816 */ /* 0x040fe40000000013 */
[----:B------:R-:W-:Y:S02]  /*0c60*/  SHF.L.U32 R44, R44, 0x10, RZ ;  /* 0x000000102c2c7819 */ /* 0x000fe400000006ff */
[C---:B------:R-:W-:Y:S02]  /*0c70*/  PRMT R17, R41.reuse, 0x7632, R17 ;  /* 0x0000763229117816 */ /* 0x040fe40000000011 */
[----:B------:R-:W-:Y:S01]  /*0c80*/  SHF.L.U32 R38, R38, 0x10, RZ ;  /* 0x0000001026267819 */ /* 0x000fe200000006ff */
[----:B------:R-:W-:Y:S01]  /*0c90*/  FFMA.FTZ R21, R12, R21, R23 ;  /* 0x000000150c157223 */ /* 0x000fe20000010017 */
[----:B------:R-:W-:Y:S01]  /*0ca0*/  SHF.L.U32 R41, R41, 0x10, RZ ;  /* 0x0000001029297819 */ /* 0x000fe200000006ff */
[----:B------:R-:W-:Y:S01]  /*0cb0*/  FFMA.FTZ R55, R57, R44, R55 ;  /* 0x0000002c39377223 */ /* 0x000fe20000010037 */
[----:B------:R-:W-:-:S02]  /*0cc0*/  SHF.L.U32 R19, R19, 0x10, RZ ;  /* 0x0000001013137819 */ /* 0x000fc400000006ff */
[----:B------:R-:W-:Y:S01]  /*0cd0*/  SHF.L.U32 R18, R17, 0x10, RZ ;  /* 0x0000001011127819 */ /* 0x000fe200000006ff */
[--C-:B------:R-:W-:Y:S01]  /*0ce0*/  FFMA.FTZ R17, R13, R38, R16.reuse ;  /* 0x000000260d117223 */ /* 0x100fe20000010010 */
[C---:B------:R-:W-:Y:S01]  /*0cf0*/  PRMT R16, R45.reuse, 0x7632, R16 ;  /* 0x000076322d107816 */ /* 0x040fe20000000010 */
        /* <DEDUP_REMOVED lines=11> */
[----:B------:R-:W-:-:S02]  /*0db0*/  SHF.L.U32 R39, R39, 0x10, RZ ;  /* 0x0000001027277819 */ /* 0x000fc400000006ff */
[----:B------:R-:W-:Y:S02]  /*0dc0*/  SHF.L.U32 R42, R42, 0x10, RZ ;  /* 0x000000102a2a7819 */ /* 0x000fe400000006ff */
[C---:B------:R-:W-:Y:S02]  /*0dd0*/  PRMT R16, R46.reuse, 0x7632, R16 ;  /* 0x000076322e107816 */ /* 0x040fe40000000010 */
[----:B------:R-:W-:Y:S01]  /*0de0*/  SHF.L.U32 R19, R46, 0x10, RZ ;  /* 0x000000102e137819 */ /* 0x000fe200000006ff */
[----:B------:R-:W-:Y:S01]  /*0df0*/  FFMA.FTZ R12, R10, R39, R17 ;  /* 0x000000270a0c7223 */ /* 0x000fe20000010011 */
[----:B------:R-:W-:Y:S01]  /*0e00*/  FFMA.FTZ R17, R13, R42, R8 ;  /* 0x0000002a0d117223 */ /* 0x000fe20000010008 */
[----:B------:R-:W-:Y:S02]  /*0e10*/  SHF.L.U32 R16, R16, 0x10, RZ ;  /* 0x0000001010107819 */ /* 0x000fe400000006ff */
[----:B------:R-:W-:Y:S01]  /*0e20*/  FFMA.FTZ R8, R14, R19, R21 ;  /* 0x000000130e087223 */ /* 0x000fe20000010015 */
[----:B------:R-:W-:-:S02]  /*0e30*/  SHF.L.U32 R9, R43, 0x10, RZ ;  /* 0x000000102b097819 */ /* 0x000fc400000006ff */
[----:B------:R-:W-:Y:S01]  /*0e40*/  PRMT R14, R47, 0x7632, R14 ;  /* 0x000076322f0e7816 */ /* 0x000fe2000000000e */
[----:B------:R-:W-:Y:S01]  /*0e50*/  FFMA.FTZ R13, R13, R16, R8 ;  /* 0x000000100d0d7223 */ /* 0x000fe20000010008 */
[----:B------:R-:W-:Y:S02]  /*0e60*/  PRMT R43, R43, 0x7632, R43 ;  /* 0x000076322b2b7816 */ /* 0x000fe4000000002b */
[----:B------:R-:W-:Y:S01]  /*0e70*/  SHF.L.U32 R47, R47, 0x10, RZ ;  /* 0x000000102f2f7819 */ /* 0x000fe200000006ff */
[C---:B------:R-:W-:Y:S01]  /*0e80*/  FFMA.FTZ R9, R10.reuse, R9, R17 ;  /* 0x000000090a097223 */ /* 0x040fe20000010011 */
[----:B------:R-:W-:Y:S02]  /*0e90*/  SHF.L.U32 R8, R15, 0x10, RZ ;  /* 0x000000100f087819 */ /* 0x000fe400000006ff */
[----:B------:R-:W-:Y:S01]  /*0ea0*/  SHF.L.U32 R56, R43, 0x10, RZ ;  /* 0x000000102b387819 */ /* 0x000fe200000006ff */
[----:B------:R-:W-:Y:S01]  /*0eb0*/  FFMA.FTZ R13, R10, R47, R13 ;  /* 0x0000002f0a0d7223 */ /* 0x000fe2000001000d */
[----:B------:R-:W-:Y:S01]  /*0ec0*/  SHF.L.U32 R14, R14, 0x10, RZ ;  /* 0x000000100e0e7819 */ /* 0x000fe200000006ff */
[----:B------:R-:W-:-:S02]  /*0ed0*/  FFMA.FTZ R51, R11, R8, R12 ;  /* 0x000000080b337223 */ /* 0x000fc4000001000c */
        /* <DEDUP_REMOVED lines=20> */
[----:B----4-:R-:W-:Y:S01]  /*1020*/  FADD.FTZ R9, R6, R9 ;  /* 0x0000000906097221 */ /* 0x010fe20000010000 */
[----:B-----5:R-:W-:Y:S02]  /*1030*/  FADD.FTZ R8, R5, R8 ;  /* 0x0000000805087221 */ /* 0x020fe40000010000 */
[----:B------:R-:W3:Y:S01]  /*1040*/  SHFL.BFLY PT, R14, R13, 0x8, 0x1f ;  /* 0x0d001f000d0e7f89 */ /* 0x000ee200000e0000 */
[----:B------:R-:W-:-:S03]  /*1050*/  FADD.FTZ R11, R4, R11 ;  /* 0x0000000b040b7221 */ /* 0x000fc60000010000 */
        /* <DEDUP_REMOVED lines=32> */
[----:B--2---:R-:W-:Y:S01]  /*1260*/  FADD.FTZ R9, R10, R9 ;  /* 0x000000090a097221 */ /* 0x004fe20000010000 */
[----:B-----5:R-:W-:Y:S02]  /*1270*/  FADD.FTZ R11, R12, R11 ;  /* 0x0000000b0c0b7221 */ /* 0x020fe40000010000 */
[----:B------:R-:W2:Y:S01]  /*1280*/  SHFL.BFLY PT, R5, R4, 0x2, 0x1f ;  /* 0x0c401f0004057f89 */ /* 0x000ea200000e0000 */
[----:B---3--:R-:W-:-:S03]  /*1290*/  FADD.FTZ R13, R14, R13 ;  /* 0x0000000d0e0d7221 */ /* 0x008fc60000010000 */
[----:B------:R-:W3:Y:S01]  /*12a0*/  SHFL.BFLY PT, R6, R7, 0x2, 0x1f ;  /* 0x0c401f0007067f89 */ /* 0x000ee200000e0000 */
[----:B----4-:R-:W-:-:S03]  /*12b0*/  FADD.FTZ R15, R16, R15 ;  /* 0x0000000f100f7221 */ /* 0x010fc60000010000 */
[----:B------:R-:W4:Y:S01]  /*12c0*/  SHFL.BFLY PT, R8, R9, 0x2, 0x1f ;  /* 0x0c401f0009087f89 */ /* 0x000f2200000e0000 */
[----:B------:R-:W-:-:S03]  /*12d0*/  FADD.FTZ R17, R18, R17 ;  /* 0x0000001112117221 */ /* 0x000fc60000010000 */
[----:B------:R-:W5:Y:S01]  /*12e0*/  SHFL.BFLY PT, R10, R11, 0x2, 0x1f ;  /* 0x0c401f000b0a7f89 */ /* 0x000f6200000e0000 */
[----:B0-----:R-:W-:-:S03]  /*12f0*/  FADD.FTZ R19, R20, R19 ;  /* 0x0000001314137221 */ /* 0x001fc60000010000 */
[----:B------:R-:W0:Y:S01]  /*1300*/  SHFL.BFLY PT, R12, R13, 0x2, 0x1f ;  /* 0x0c401f000d0c7f89 */ /* 0x000e2200000e0000 */
[----:B-1----:R-:W-:-:S03]  /*1310*/  FADD.FTZ R2, R3, R0 ;  /* 0x0000000003027221 */ /* 0x002fc60000010000 */
[----:B------:R-:W1:Y:S01]  /*1320*/  SHFL.BFLY PT, R14, R15, 0x2, 0x1f ;  /* 0x0c401f000f0e7f89 */ /* 0x000e6200000e0000 */
[----:B------:R-:W-:-:S03]  /*1330*/  LOP3.LUT P0, R0, R54, 0x1f, RZ, 0xc0, !PT ;  /* 0x0000001f36007812 */ /* 0x000fc6000780c0ff */
[----:B------:R-:W1:Y:S01]  /*1340*/  SHFL.BFLY PT, R16, R17, 0x2, 0x1f ;  /* 0x0c401f0011107f89 */ /* 0x000e6200000e0000 */
[----:B--2---:R-:W-:Y:S01]  /*1350*/  FADD.FTZ R5, R4, R5 ;  /* 0x0000000504057221 */ /* 0x004fe20000010000 */
[----:B------:R-:W-:Y:S02]  /*1360*/  ISETP.NE.AND P1, PT, R0, RZ, PT ;  /* 0x000000ff0000720c */ /* 0x000fe40003f25270 */
[----:B------:R-:W2:Y:S01]  /*1370*/  SHFL.BFLY PT, R18, R19, 0x2, 0x1f ;  /* 0x0c401f0013127f89 */ /* 0x000ea200000e0000 */
[----:B---3--:R-:W-:Y:S01]  /*1380*/  FADD.FTZ R6, R7, R6 ;  /* 0x0000000607067221 */ /* 0x008fe20000010000 */
[----:B------:R-:W-:Y:S02]  /*1390*/  SHF.R.U32.HI R0, RZ, 0x3, R54 ;  /* 0x00000003ff007819 */ /* 0x000fe40000011636 */
[----:B------:R-:W3:Y:S01]  /*13a0*/  SHFL.BFLY PT, R3, R2, 0x1, 0x1f ;  /* 0x0c201f0002037f89 */ /* 0x000ee200000e0000 */
[----:B----4-:R-:W-:Y:S01]  /*13b0*/  FADD.FTZ R8, R9, R8 ;  /* 0x0000000809087221 */ /* 0x010fe20000010000 */
[----:B------:R-:W-:Y:S01]  /*13c0*/  LOP3.LUT R0, R0, 0xc, RZ, 0xc0, !PT ;  /* 0x0000000c00007812 */ /* 0x000fe200078ec0ff */
[----:B-----5:R-:W-:Y:S01]  /*13d0*/  FADD.FTZ R10, R11, R10 ;  /* 0x0000000a0b0a7221 */ /* 0x020fe20000010000 */
        /* <DEDUP_REMOVED lines=10> */
[----:B------:R-:W3:Y:S04]  /*1480*/  SHFL.BFLY PT, R15, R14, 0x1, 0x1f ;  /* 0x0c201f000e0f7f89 */ /* 0x000ee800000e0000 */
[----:B------:R-:W3:Y:S01]  /*1490*/  SHFL.BFLY PT, R17, R16, 0x1, 0x1f ;  /* 0x0c201f0010117f89 */ /* 0x000ee200000e0000 */
[----:B----4-:R-:W-:-:S03]  /*14a0*/  FADD.FTZ R5, R5, R4 ;  /* 0x0000000405057221 */ /* 0x010fc60000010000 */
[----:B------:R-:W4:Y:S01]  /*14b0*/  SHFL.BFLY PT, R19, R18, 0x1, 0x1f ;  /* 0x0c201f0012137f89 */ /* 0x000f2200000e0000 */
[----:B0-----:R-:W-:-:S03]  /*14c0*/  FADD.FTZ R7, R6, R7 ;  /* 0x0000000706077221 */ /* 0x001fc60000010000 */
[----:B------:R0:W-:Y:S01]  /*14d0*/  @!P0 STS [R0+UR4], R3 ;  /* 0x0000000300008988 */ /* 0x0001e20008000804 */
[----:B------:R-:W-:Y:S01]  /*14e0*/  ISETP.NE.AND P0, PT, R54, RZ, PT ;  /* 0x000000ff3600720c */ /* 0x000fe20003f05270 */
[----:B-1----:R-:W-:Y:S01]  /*14f0*/  FADD.FTZ R9, R8, R9 ;  /* 0x0000000908097221 */ /* 0x002fe20000010000 */
[----:B-----5:R-:W-:Y:S01]  /*1500*/  FADD.FTZ R11, R10, R11 ;  /* 0x0000000b0a0b7221 */ /* 0x020fe20000010000 */
[----:B------:R0:W-:Y:S01]  /*1510*/  @!P1 STS [R0+UR4+0x10], R5 ;  /* 0x0000100500009988 */ /* 0x0001e20008000804 */
[----:B--2---:R-:W-:-:S03]  /*1520*/  FADD.FTZ R13, R12, R13 ;  /* 0x0000000d0c0d7221 */ /* 0x004fc60000010000 */
[----:B------:R0:W-:Y:S01]  /*1530*/  @!P1 STS [R0+UR4+0x20], R7 ;  /* 0x0000200700009988 */ /* 0x0001e20008000804 */
[----:B---3--:R-:W-:-:S03]  /*1540*/  FADD.FTZ R15, R14, R15 ;  /* 0x0000000f0e0f7221 */ /* 0x008fc60000010000 */
[----:B------:R0:W-:Y:S01]  /*1550*/  @!P1 STS [R0+UR4+0x30], R9 ;  /* 0x0000300900009988 */ /* 0x0001e20008000804 */
[----:B------:R-:W-:-:S03]  /*1560*/  FADD.FTZ R17, R16, R17 ;  /* 0x0000001110117221 */ /* 0x000fc60000010000 */
[----:B------:R0:W-:Y:S01]  /*1570*/  @!P1 STS [R0+UR4+0x40], R11 ;  /* 0x0000400b00009988 */ /* 0x0001e20008000804 */
[----:B----4-:R-:W-:-:S03]  /*1580*/  FADD.FTZ R19, R18, R19 ;  /* 0x0000001312137221 */ /* 0x010fc60000010000 */
        /* <DEDUP_REMOVED lines=15> */
[----:B------:R-:W0:Y:S04]  /*1680*/  LDS.128 R4, [UR4] ;  /* 0x00000004ff047984 */ /* 0x000e280008000c00 */
[----:B------:R-:W0:Y:S01]  /*1690*/  LDS.128 R16, [UR4+0x80] ;  /* 0x00008004ff107984 */ /* 0x000e220008000c00 */
[----:B-1----:R-:W-:Y:S01]  /*16a0*/  FADD.FTZ R36, RZ, R36 ;  /* 0x00000024ff247221 */ /* 0x002fe20000010000 */
        /* <DEDUP_REMOVED lines=47> */
[----:B------:R1:W-:Y:S04]  /*19a0*/  STG.E.U16 desc[UR6][R2.64+0xc00], R26 ;  /* 0x000c001a02007986 */ /* 0x0003e8000c101506 */
[----:B------:R1:W-:Y:S04]  /*19b0*/  STG.E.U16 desc[UR6][R2.64+0xf00], R22 ;  /* 0x000f001602007986 */ /* 0x0003e8000c101506 */
[----:B------:R1:W-:Y:S04]  /*19c0*/  STG.E.U16 desc[UR6][R2.64+0x1200], R14 ;  /* 0x0012000e02007986 */ /* 0x0003e8000c101506 */
[----:B------:R1:W-:Y:S04]  /*19d0*/  STG.E.U16 desc[UR6][R2.64+0x1500], R10 ;  /* 0x0015000a02007986 */ /* 0x0003e8000c101506 */
[----:B------:R1:W-:Y:S04]  /*19e0*/  STG.E.U16 desc[UR6][R2.64], R6 ;  /* 0x0000000602007986 */ /* 0x0003e8000c101506 */
[----:B------:R1:W-:Y:S02]  /*19f0*/  STG.E.U16 desc[UR6][R2.64+0x1800], R18 ;  /* 0x0018001202007986 */ /* 0x0003e4000c101506 */
.L_x_30:
[----:B------:R-:W-:Y:S05]  /*1a00*/  BSYNC.RECONVERGENT B0 ;  /* 0x0000000000007941 */ /* 0x000fea0003800200 */
.L_x_29:
[----:B------:R-:W-:Y:S01]  /*1a10*/  PREEXIT ;  /* 0x000000000000782d */ /* 0x000fe20000000000 */
[----:B------:R-:W-:Y:S05]  /*1a20*/  EXIT ;  /* 0x000000000000794d */ /* 0x000fea0003800000 */
.L_x_31:
        /* <DEDUP_REMOVED lines=13> */
.L_x_119:


//--------------------- .text._Z30router_gemm_kernel_bf16_outputI13__nv_bfloat16Li128ELi8ELi8ELi384ELi7168EEvPS0_PKT_S4_ --------------------------
	.section	.text._Z30router_gemm_kernel_bf16_outputI13__nv_bfloat16Li128ELi8ELi8ELi384ELi7168EEvPS0_PKT_S4_,"ax",@progbits
	.align	128
        .global         _Z30router_gemm_kernel_bf16_outputI13__nv_bfloat16Li128ELi8ELi8ELi384ELi7168EEvPS0_PKT_S4_
        .type           _Z30router_gemm_kernel_bf16_outputI13__nv_bfloat16Li128ELi8ELi8ELi384ELi7168EEvPS0_PKT_S4_,@function
        .size           _Z30router_gemm_kernel_bf16_outputI13__nv_bfloat16Li128ELi8ELi8ELi384ELi7168EEvPS0_PKT_S4_,(.L_x_120 - _Z30router_gemm_kernel_bf16_outputI13__nv_bfloat16Li128ELi8ELi8ELi384ELi7168EEvPS0_PKT_S4_)
        .other          _Z30router_gemm_kernel_bf16_outputI13__nv_bfloat16Li128ELi8ELi8ELi384ELi7168EEvPS0_PKT_S4_,@"STO_CUDA_ENTRY STV_DEFAULT"
_Z30router_gemm_kernel_bf16_outputI13__nv_bfloat16Li128ELi8ELi8ELi384ELi7168EEvPS0_PKT_S4_:
.text._Z30router_gemm_kernel_bf16_outputI13__nv_bfloat16Li128ELi8ELi8ELi384ELi7168EEvPS0_PKT_S4_:
[----:B------:R-:W-:Y:S01]  /*0000*/  LDC R1, c[0x0][0x37c] ;  /* 0x0000df00ff017b82 */ /* 0x000fe20000000800 */
[----:B------:R-:W0:Y:S07]  /*0010*/  S2R R42, SR_CTAID.X ;  /* 0x00000000002a7919 */ /* 0x000e2e0000002500 */
[----:B------:R-:W1:Y:S01]  /*0020*/  LDC.64 R2, c[0x0][0x388] ;  /* 0x0000e200ff027b82 */ /* 0x000e620000000a00 */
[----:B------:R-:W2:Y:S01]  /*0030*/  LDCU.64 UR6, c[0x0][0x358] ;  /* 0x00006b00ff0677ac */ /* 0x000ea20008000a00 */
[----:B------:R-:W-:Y:S01]  /*0040*/  ACQBULK ;  /* 0x000000000000782e */ /* 0x000fe20000000000 */
[----:B------:R-:W3:Y:S05]  /*0050*/  S2R R43, SR_TID.X ;  /* 0x00000000002b7919 */ /* 0x000eea0000002100 */
[----:B------:R-:W4:Y:S01]  /*0060*/  LDC.64 R40, c[0x0][0x390] ;  /* 0x0000e400ff287b82 */ /* 0x000f220000000a00 */
[----:B0-----:R-:W-:Y:S01]  /*0070*/  IMAD R0, R42, 0x1c00, RZ ;  /* 0x00001c002a007824 */ /* 0x001fe200078e02ff */
[----:B---3--:R-:W-:-:S04]  /*0080*/  SHF.L.U32 R5, R43, 0x3, RZ ;  /* 0x000000032b057819 */ /* 0x008fc800000006ff */
[C---:B------:R-:W-:Y:S01]  /*0090*/  LOP3.LUT R7, R5.reuse, R0, RZ, 0xfc, !PT ;  /* 0x0000000005077212 */ /* 0x040fe200078efcff */
[----:B-1----:R-:W-:-:S04]  /*00a0*/  IMAD.WIDE.U32 R2, R5, 0x2, R2 ;  /* 0x0000000205027825 */ /* 0x002fc800078e0002 */
[----:B----4-:R-:W-:Y:S01]  /*00b0*/  IMAD.WIDE.U32 R40, R7, 0x2, R40 ;  /* 0x0000000207287825 */ /* 0x010fe200078e0028 */
[----:B--2---:R-:W2:Y:S04]  /*00c0*/  LDG.E.128 R48, desc[UR6][R2.64] ;  /* 0x0000000602307981 */ /* 0x004ea8000c1e1d00 */
        /* <DEDUP_REMOVED lines=15> */
[----:B--2---:R-:W-:-:S02]  /*01c0*/  PRMT R20, R48, 0x7632, R20 ;  /* 0x0000763230147816 */ /* 0x004fc40000000014 */
[----:B------:R-:W-:Y:S02]  /*01d0*/  SHF.L.U32 R21, R48, 0x10, RZ ;  /* 0x0000001030157819 */ /* 0x000fe400000006ff */
[----:B---3--:R-:W-:Y:S01]  /*01e0*/  PRMT R81, R52, 0x7632, R81 ;  /* 0x0000763234517816 */ /* 0x008fe20000000051 */
[----:B------:R-:W-:Y:S01]  /*01f0*/  IMAD.U32 R20, R20, 0x10000, RZ ;  /* 0x0001000014147824 */ /* 0x000fe200078e00ff */
[----:B------:R-:W-:Y:S02]  /*0200*/  SHF.L.U32 R0, R52, 0x10, RZ ;  /* 0x0000001034007819 */ /* 0x000fe400000006ff */
[----:B------:R-:W-:Y:S01]  /*0210*/  SHF.L.U32 R81, R81, 0x10, RZ ;  /* 0x0000001051517819 */ /* 0x000fe200000006ff */
[----:B----4-:R-:W-:Y:S01]  /*0220*/  IMAD.U32 R33, R64, 0x10000, RZ ;  /* 0x0001000040217824 */ /* 0x010fe200078e00ff */
[----:B------:R-:W-:Y:S01]  /*0230*/  SHF.L.U32 R22, R49, 0x10, RZ ;  /* 0x0000001031167819 */ /* 0x000fe200000006ff */
[----:B------:R-:W-:Y:S01]  /*0240*/  FFMA.FTZ R32, R0, R21, RZ ;  /* 0x0000001500207223 */ /* 0x000fe200000100ff */
[----:B------:R-:W-:-:S03]  /*0250*/  SHF.L.U32 R83, R53, 0x10, RZ ;  /* 0x0000001035537819 */ /* 0x000fc600000006ff */
[--C-:B------:R-:W-:Y:S01]  /*0260*/  FFMA.FTZ R20, R81, R20, R32.reuse ;  /* 0x0000001451147223 */ /* 0x100fe20000010020 */
[----:B------:R-:W-:-:S03]  /*0270*/  PRMT R32, R64, 0x7632, R32 ;  /* 0x0000763240207816 */ /* 0x000fc60000000020 */
[----:B------:R-:W-:Y:S02]  /*0280*/  FFMA.FTZ R85, R83, R22, R20 ;  /* 0x0000001653557223 */ /* 0x000fe40000010014 */
[----:B------:R-:W2:Y:S01]  /*0290*/  LDG.E.128 R20, desc[UR6][R2.64+0x15800] ;  /* 0x0158000602147981 */ /* 0x000ea2000c1e1d00 */
[----:B------:R-:W-:Y:S01]  /*02a0*/  PRMT R49, R49, 0x7632, R49 ;  /* 0x0000763231317816 */ /* 0x000fe20000000031 */
[----:B------:R-:W-:Y:S01]  /*02b0*/  FFMA.FTZ R34, R0, R33, RZ ;  /* 0x0000002100227223 */ /* 0x000fe200000100ff */
[----:B------:R-:W-:Y:S01]  /*02c0*/  PRMT R84, R53, 0x7632, R84 ;  /* 0x0000763235547816 */ /* 0x000fe20000000054 */
[----:B------:R-:W-:Y:S01]  /*02d0*/  IMAD.U32 R48, R65, 0x10000, RZ ;  /* 0x0001000041307824 */ /* 0x000fe200078e00ff */
[----:B------:R-:W-:Y:S02]  /*02e0*/  SHF.L.U32 R32, R32, 0x10, RZ ;  /* 0x0000001020207819 */ /* 0x000fe400000006ff */
[----:B------:R-:W-:Y:S02]  /*02f0*/  SHF.L.U32 R49, R49, 0x10, RZ ;  /* 0x0000001031317819 */ /* 0x000fe400000006ff */
[----:B------:R-:W-:Y:S01]  /*0300*/  SHF.L.U32 R84, R84, 0x10, RZ ;  /* 0x0000001054547819 */ /* 0x000fe200000006ff */
[----:B------:R-:W-:-:S02]  /*0310*/  FFMA.FTZ R64, R81, R32, R34 ;  /* 0x0000002051407223 */ /* 0x000fc40000010022 */
[----:B------:R-:W3:Y:S01]  /*0320*/  LDG.E.128 R32, desc[UR6][R2.64+0x19000] ;  /* 0x0190000602207981 */ /* 0x000ee2000c1e1d00 */
[----:B------:R-:W-:Y:S01]  /*0330*/  PRMT R65, R65, 0x7632, R65 ;  /* 0x0000763241417816 */ /* 0x000fe20000000041 */
[----:B------:R-:W-:Y:S01]  /*0340*/  FFMA.FTZ R52, R84, R49, R85 ;  /* 0x0000003154347223 */ /* 0x000fe20000010055 */
[----:B------:R-:W-:Y:S01]  /*0350*/  FFMA.FTZ R49, R83, R48, R64 ;  /* 0x0000003053317223 */ /* 0x000fe20000010040 */
[C---:B------:R-:W-:Y:S01]  /*0360*/  PRMT R48, R50.reuse, 0x7632, R48 ;  /* 0x0000763232307816 */ /* 0x040fe20000000030 */
[----:B------:R-:W-:Y:S01]  /*0370*/  IMAD.U32 R82, R55, 0x10000, RZ ;  /* 0x0001000037527824 */ /* 0x000fe200078e00ff */
[----:B------:R-:W-:Y:S02]  /*0380*/  SHF.L.U32 R50, R50, 0x10, RZ ;  /* 0x0000001032327819 */ /* 0x000fe400000006ff */
[----:B------:R-:W-:Y:S02]  /*0390*/  SHF.L.U32 R85, R54, 0x10, RZ ;  /* 0x0000001036557819 */ /* 0x000fe400000006ff */
[----:B------:R-:W-:-:S02]  /*03a0*/  SHF.L.U32 R65, R65, 0x10, RZ ;  /* 0x0000001041417819 */ /* 0x000fc400000006ff */
[----:B------:R-:W-:Y:S01]  /*03b0*/  PRMT R86, R54, 0x7632, R86 ;  /* 0x0000763236567816 */ /* 0x000fe20000000056 */
[--C-:B------:R-:W-:Y:S01]  /*03c0*/  FFMA.FTZ R53, R85, R50, R52.reuse ;  /* 0x0000003255357223 */ /* 0x100fe20000010034 */
[----:B-----5:R-:W-:Y:S01]  /*03d0*/  PRMT R52, R76, 0x7632, R52 ;  /* 0x000076324c347816 */ /* 0x020fe20000000034 */
[----:B------:R-:W-:Y:S01]  /*03e0*/  FFMA.FTZ R50, R84, R65, R49 ;  /* 0x0000004154327223 */ /* 0x000fe20000010031 */
[----:B------:R-:W-:Y:S02]  /*03f0*/  SHF.L.U32 R49, R48, 0x10, RZ ;  /* 0x0000001030317819 */ /* 0x000fe400000006ff */
[----:B------:R-:W-:Y:S02]  /*0400*/  SHF.L.U32 R86, R86, 0x10, RZ ;  /* 0x0000001056567819 */ /* 0x000fe400000006ff */
[C---:B------:R-:W-:Y:S02]  /*0410*/  PRMT R48, R66.reuse, 0x7632, R48 ;  /* 0x0000763242307816 */ /* 0x040fe40000000030 */
[----:B------:R-:W-:Y:S01]  /*0420*/  SHF.L.U32 R66, R66, 0x10, RZ ;  /* 0x0000001042427819 */ /* 0x000fe200000006ff */
[----:B------:R-:W-:Y:S01]  /*0430*/  FFMA.FTZ R49, R86, R49, R53 ;  /* 0x0000003156317223 */ /* 0x000fe20000010035 */
[----:B------:R-:W-:-:S02]  /*0440*/  SHF.L.U32 R65, R76, 0x10, RZ ;  /* 0x000000104c417819 */ /* 0x000fc400000006ff */
[----:B------:R-:W-:Y:S01]  /*0450*/  PRMT R87, R55, 0x7632, R87 ;  /* 0x0000763237577816 */ /* 0x000fe20000000057 */
[----:B------:R-:W-:Y:S01]  /*0460*/  FFMA.FTZ R55, R85, R66, R50 ;  /* 0x0000004255377223 */ /* 0x000fe20000010032 */
[----:B------:R-:W-:Y:S01]  /*0470*/  SHF.L.U32 R53, R48, 0x10, RZ ;  /* 0x0000001030357819 */ /* 0x000fe200000006ff */
[----:B------:R-:W-:Y:S01]  /*0480*/  FFMA.FTZ R80, R0, R65, RZ ;  /* 0x0000004100507223 */ /* 0x000fe200000100ff */
[----:B------:R-:W-:Y:S01]  /*0490*/  SHF.L.U32 R66, R52, 0x10, RZ ;  /* 0x0000001034427819 */ /* 0x000fe200000006ff */
[----:B------:R-:W-:Y:S01]  /*04a0*/  IMAD.U32 R65, R67, 0x10000, RZ ;  /* 0x0001000043417824 */ /* 0x000fe200078e00ff */
[C---:B------:R-:W-:Y:S01]  /*04b0*/  PRMT R64, R51.reuse, 0x7632, R64 ;  /* 0x0000763233407816 */ /* 0x040fe20000000040 */
[----:B------:R-:W-:Y:S01]  /*04c0*/  IMAD.U32 R51, R51, 0x10000, RZ ;  /* 0x0001000033337824 */ /* 0x000fe200078e00ff */
[C---:B------:R-:W-:Y:S01]  /*04d0*/  SHF.L.U32 R76, R77.reuse, 0x10, RZ ;  /* 0x000000104d4c7819 */ /* 0x040fe200000006ff */
[----:B------:R-:W-:Y:S01]  /*04e0*/  FFMA.FTZ R89, R86, R53, R55 ;  /* 0x0000003556597223 */ /* 0x000fe20000010037 */
[----:B------:R-:W-:Y:S01]  /*04f0*/  PRMT R77, R77, 0x7632, R77 ;  /* 0x000076324d4d7816 */ /* 0x000fe2000000004d */
[----:B------:R-:W-:Y:S01]  /*0500*/  FFMA.FTZ R66, R81, R66, R80 ;  /* 0x0000004251427223 */ /* 0x000fe20000010050 */
[----:B------:R-:W-:Y:S01]  /*0510*/  PRMT R67, R67, 0x7632, R67 ;  /* 0x0000763243437816 */ /* 0x000fe20000000043 */
[C---:B------:R-:W-:Y:S01]  /*0520*/  FFMA.FTZ R65, R82.reuse, R65, R89 ;  /* 0x0000004152417223 */ /* 0x040fe20000010059 */
[----:B------:R-:W-:Y:S01]  /*0530*/  SHF.L.U32 R77, R77, 0x10, RZ ;  /* 0x000000104d4d7819 */ /* 0x000fe200000006ff */
[----:B------:R-:W-:Y:S01]  /*0540*/  FFMA.FTZ R90, R82, R51, R49 ;  /* 0x00000033525a7223 */ /* 0x000fe20000010031 */
[----:B------:R-:W-:Y:S01]  /*0550*/  SHF.L.U32 R64, R64, 0x10, RZ ;  /* 0x0000001040407819 */ /* 0x000fe200000006ff */
[----:B------:R-:W-:Y:S01]  /*0560*/  FFMA.FTZ R89, R83, R76, R66 ;  /* 0x0000004c53597223 */ /* 0x000fe20000010042 */
[----:B------:R-:W-:Y:S01]  /*0570*/  IMAD.U32 R87, R87, 0x10000, RZ ;  /* 0x0001000057577824 */ /* 0x000fe200078e00ff */
[----:B------:R-:W4:Y:S01]  /*0580*/  LDG.E.128 R48, desc[UR6][R2.64+0x1000] ;  /* 0x0010000602307981 */ /* 0x000f22000c1e1d00 */
[----:B------:R-:W-:Y:S01]  /*0590*/  SHF.L.U32 R88, R67, 0x10, RZ ;  /* 0x0000001043587819 */ /* 0x000fe200000006ff */
[----:B------:R-:W-:Y:S01]  /*05a0*/  FFMA.FTZ R76, R84, R77, R89 ;  /* 0x0000004d544c7223 */ /* 0x000fe20000010059 */
[C---:B------:R-:W-:Y:S01]  /*05b0*/  SHF.L.U32 R66, R78.reuse, 0x10, RZ ;  /* 0x000000104e427819 */ /* 0x040fe200000006ff */
[----:B------:R-:W5:Y:S01]  /*05c0*/  LDG.E.128 R52, desc[UR6][R40.64+0x1000] ;  /* 0x0010000628347981 */ /* 0x000f62000c1e1d00 */
[----:B------:R-:W-:Y:S01]  /*05d0*/  PRMT R78, R78, 0x7632, R78 ;  /* 0x000076324e4e7816 */ /* 0x000fe2000000004e */
[----:B------:R-:W-:Y:S01]  /*05e0*/  FFMA.FTZ R90, R87, R64, R90 ;  /* 0x00000040575a7223 */ /* 0x000fe2000001005a */
[C---:B------:R-:W-:Y:S01]  /*05f0*/  PRMT R64, R56.reuse, 0x7632, R64 ;  /* 0x0000763238407816 */ /* 0x040fe20000000040 */
[----:B------:R-:W-:-:S02]  /*0600*/  IMAD.U32 R89, R56, 0x10000, RZ ;  /* 0x0001000038597824 */ /* 0x000fc400078e00ff */
[----:B------:R-:W-:Y:S01]  /*0610*/  FFMA.FTZ R88, R87, R88, R65 ;  /* 0x0000005857587223 */ /* 0x000fe20000010041 */
[----:B------:R-:W-:Y:S01]  /*0620*/  FFMA.FTZ R67, R85, R66, R76 ;  /* 0x0000004255437223 */ /* 0x000fe2000001004c */
[----:B------:R-:W-:Y:S01]  /*0630*/  SHF.L.U32 R65, R78, 0x10, RZ ;  /* 0x000000104e417819 */ /* 0x000fe200000006ff */
[----:B------:R-:W-:Y:S01]  /*0640*/  FFMA.FTZ R92, R0, R89, RZ ;  /* 0x00000059005c7223 */ /* 0x000fe200000100ff */
[----:B------:R-:W-:Y:S02]  /*0650*/  SHF.L.U32 R76, R64, 0x10, RZ ;  /* 0x00000010404c7819 */ /* 0x000fe400000006ff */
[C---:B------:R-:W-:Y:S01]  /*0660*/  PRMT R56, R79.reuse, 0x7632, R56 ;  /* 0x000076324f387816 */ /* 0x040fe20000000038 */
[----:B------:R-:W-:Y:S01]  /*0670*/  FFMA.FTZ R77, R86, R65, R67 ;  /* 0x00000041564d7223 */ /* 0x000fe20000010043 */
[----:B------:R-:W-:Y:S01]  /*0680*/  SHF.L.U32 R79, R79, 0x10, RZ ;  /* 0x000000104f4f7819 */ /* 0x000fe200000006ff */
[----:B------:R-:W-:Y:S01]  /*0690*/  FFMA.FTZ R76, R81, R76, R92 ;  /* 0x0000004c514c7223 */ /* 0x000fe2000001005c */
[C---:B------:R-:W-:Y:S01]  /*06a0*/  SHF.L.U32 R80, R57.reuse, 0x10, RZ ;  /* 0x0000001039507819 */ /* 0x040fe200000006ff */
[----:B------:R-:W5:Y:S01]  /*06b0*/  LDG.E.128 R64, desc[UR6][R2.64+0x4800] ;  /* 0x0048000602407981 */ /* 0x000f62000c1e1d00 */
[----:B------:R-:W-:Y:S01]  /*06c0*/  PRMT R78, R57, 0x7632, R78 ;  /* 0x00007632394e7816 */ /* 0x000fe2000000004e */
[----:B------:R-:W-:Y:S01]  /*06d0*/  FFMA.FTZ R92, R82, R79, R77 ;  /* 0x0000004f525c7223 */ /* 0x000fe2000001004d */
[C---:B------:R-:W-:Y:S01]  /*06e0*/  SHF.L.U32 R79, R60.reuse, 0x10, RZ ;  /* 0x000000103c4f7819 */ /* 0x040fe200000006ff */
[--C-:B------:R-:W-:Y:S01]  /*06f0*/  FFMA.FTZ R77, R83, R80, R76.reuse ;  /* 0x00000050534d7223 */ /* 0x100fe2000001004c */
[----:B------:R-:W-:Y:S01]  /*0700*/  PRMT R76, R60, 0x7632, R76 ;  /* 0x000076323c4c7816 */ /* 0x000fe2000000004c */
[----:B------:R-:W-:Y:S01]  /*0710*/  IMAD.U32 R56, R56, 0x10000, RZ ;  /* 0x0001000038387824 */ /* 0x000fe200078e00ff */
[----:B------:R-:W-:Y:S01]  /*0720*/  SHF.L.U32 R57, R78, 0x10, RZ ;  /* 0x000000104e397819 */ /* 0x000fe200000006ff */
[----:B------:R-:W-:Y:S01]  /*0730*/  FFMA.FTZ R94, R0, R79, RZ ;  /* 0x0000004f005e7223 */ /* 0x000fe200000100ff */
[C---:B------:R-:W-:Y:S01]  /*0740*/  PRMT R78, R61.reuse, 0x7632, R78 ;  /* 0x000076323d4e7816 */ /* 0x040fe2000000004e */
[----:B------:R-:W-:Y:S01]  /*0750*/  IMAD.U32 R76, R76, 0x10000, RZ ;  /* 0x000100004c4c7824 */ /* 0x000fe200078e00ff */
        /* <DEDUP_REMOVED lines=13> */
[C---:B------:R-:W-:Y:S01]  /*0830*/  IMAD.U32 R61, R59.reuse, 0x10000, RZ ;  /* 0x000100003b3d7824 */ /* 0x040fe200078e00ff */
[----:B------:R-:W-:Y:S01]  /*0840*/  SHF.L.U32 R68, R62, 0x10, RZ ;  /* 0x000000103e447819 */ /* 0x000fe200000006ff */
[----:B------:R-:W-:Y:S01]  /*0850*/  FFMA.FTZ R77, R86, R57, R77 ;  /* 0x00000039564d7223 */ /* 0x000fe2000001004d */
[----:B------:R-:W-:-:S02]  /*0860*/  PRMT R60, R59, 0x7632, R60 ;  /* 0x000076323b3c7816 */ /* 0x000fc4000000003c */
[----:B------:R-:W-:Y:S01]  /*0870*/  PRMT R62, R62, 0x7632, R62 ;  /* 0x000076323e3e7816 */ /* 0x000fe2000000003e */
[----:B------:R-:W5:Y:S01]  /*0880*/  LDG.E.128 R56, desc[UR6][R2.64+0x8000] ;  /* 0x0080000602387981 */ /* 0x000f62000c1e1d00 */
[----:B------:R-:W-:Y:S01]  /*0890*/  SHF.L.U32 R78, R78, 0x10, RZ ;  /* 0x000000104e4e7819 */ /* 0x000fe200000006ff */
[----:B------:R-:W-:Y:S01]  /*08a0*/  FFMA.FTZ R80, R82, R61, R77 ;  /* 0x0000003d52507223 */ /* 0x000fe2000001004d */
[----:B------:R-:W-:Y:S01]  /*08b0*/  FFMA.FTZ R94, R0, R79, RZ ;  /* 0x0000004f005e7223 */ /* 0x000fe200000100ff */
[----:B------:R-:W-:Y:S01]  /*08c0*/  FFMA.FTZ R77, R85, R68, R76 ;  /* 0x00000044554d7223 */ /* 0x000fe2000001004c */
[----:B------:R-:W-:Y:S01]  /*08d0*/  IMAD.U32 R61, R62, 0x10000, RZ ;  /* 0x000100003e3d7824 */ /* 0x000fe200078e00ff */
[----:B------:R-:W-:Y:S01]  /*08e0*/  SHF.L.U32 R68, R69, 0x10, RZ ;  /* 0x0000001045447819 */ /* 0x000fe200000006ff */
[----:B------:R-:W-:Y:S01]  /*08f0*/  FFMA.FTZ R78, R81, R78, R94 ;  /* 0x0000004e514e7223 */ /* 0x000fe2000001005e */
[----:B------:R-:W-:Y:S01]  /*0900*/  PRMT R62, R69, 0x7632, R62 ;  /* 0x00007632453e7816 */ /* 0x000fe2000000003e */
[----:B------:R-:W-:Y:S01]  /*0910*/  FFMA.FTZ R77, R86, R61, R77 ;  /* 0x0000003d564d7223 */ /* 0x000fe2000001004d */
[----:B------:R-:W-:Y:S01]  /*0920*/  SHF.L.U32 R60, R60, 0x10, RZ ;  /* 0x000000103c3c7819 */ /* 0x000fe200000006ff */
[----:B------:R-:W-:Y:S01]  /*0930*/  FFMA.FTZ R79, R83, R68, R78 ;  /* 0x00000044534f7223 */ /* 0x000fe2000001004e */
[C---:B------:R-:W-:Y:S01]  /*0940*/  SHF.L.U32 R61, R63.reuse, 0x10, RZ ;  /* 0x000000103f3d7819 */ /* 0x040fe200000006ff */
[----:B------:R-:W-:Y:S01]  /*0950*/  IMAD.U32 R69, R62, 0x10000, RZ ;  /* 0x000100003e457824 */ /* 0x000fe200078e00ff */
[----:B------:R-:W-:Y:S01]  /*0960*/  PRMT R68, R63, 0x7632, R68 ;  /* 0x000076323f447816 */ /* 0x000fe20000000044 */
[----:B------:R-:W-:-:S02]  /*0970*/  FFMA.FTZ R80, R87, R60, R80 ;  /* 0x0000003c57507223 */ /* 0x000fc40000010050 */
[----:B------:R-:W-:Y:S01]  /*0980*/  FFMA.FTZ R94, R82, R61, R77 ;  /* 0x0000003d525e7223 */ /* 0x000fe2000001004d */
[----:B------:R-:W-:Y:S01]  /*0990*/  SHF.L.U32 R76, R70, 0x10, RZ ;  /* 0x00000010464c7819 */ /* 0x000fe200000006ff */
[----:B------:R-:W5:Y:S01]  /*09a0*/  LDG.E.128 R60, desc[UR6][R2.64+0xb800] ;  /* 0x00b80006023c7981 */ /* 0x000f62000c1e1d00 */
[----:B------:R-:W-:Y:S01]  /*09b0*/  SHF.L.U32 R68, R68, 0x10, RZ ;  /* 0x0000001044447819 */ /* 0x000fe200000006ff */
[----:B------:R-:W-:Y:S01]  /*09c0*/  FFMA.FTZ R78, R84, R69, R79 ;  /* 0x00000045544e7223 */ /* 0x000fe2000001004f */
[----:B------:R-:W-:Y:S02]  /*09d0*/  PRMT R70, R70, 0x7632, R70 ;  /* 0x0000763246467816 */ /* 0x000fe40000000046 */
[C---:B------:R-:W-:Y:S02]  /*09e0*/  SHF.L.U32 R89, R72.reuse, 0x10, RZ ;  /* 0x0000001048597819 */ /* 0x040fe400000006ff */
[----:B------:R-:W-:Y:S01]  /*09f0*/  PRMT R77, R72, 0x7632, R77 ;  /* 0x00007632484d7816 */ /* 0x000fe2000000004d */
[----:B------:R-:W-:Y:S01]  /*0a00*/  FFMA.FTZ R94, R87, R68, R94 ;  /* 0x00000044575e7223 */ /* 0x000fe2000001005e */
[----:B------:R-:W-:-:S02]  /*0a10*/  IMAD.U32 R69, R70, 0x10000, RZ ;  /* 0x0001000046457824 */ /* 0x000fc400078e00ff */
[----:B------:R-:W-:Y:S01]  /*0a20*/  FFMA.FTZ R70, R0, R89, RZ ;  /* 0x0000005900467223 */ /* 0x000fe200000100ff */
[----:B------:R-:W-:Y:S01]  /*0a30*/  SHF.L.U32 R68, R77, 0x10, RZ ;  /* 0x000000104d447819 */ /* 0x000fe200000006ff */
[----:B------:R-:W-:Y:S01]  /*0a40*/  FFMA.FTZ R79, R85, R76, R78 ;  /* 0x0000004c554f7223 */ /* 0x000fe2000001004e */
[C---:B------:R-:W-:Y:S02]  /*0a50*/  PRMT R72, R71.reuse, 0x7632, R72 ;  /* 0x0000763247487816 */ /* 0x040fe40000000048 */
[----:B------:R-:W-:Y:S01]  /*0a60*/  SHF.L.U32 R77, R71, 0x10, RZ ;  /* 0x00000010474d7819 */ /* 0x000fe200000006ff */
[----:B------:R-:W-:Y:S01]  /*0a70*/  FFMA.FTZ R79, R86, R69, R79 ;  /* 0x00000045564f7223 */ /* 0x000fe2000001004f */
[----:B------:R-:W-:Y:S02]  /*0a80*/  FFMA.FTZ R78, R81, R68, R70 ;  /* 0x00000044514e7223 */ /* 0x000fe40000010046 */
[----:B------:R-:W5:Y:S01]  /*0a90*/  LDG.E.128 R68, desc[UR6][R2.64+0xf000] ;  /* 0x00f0000602447981 */ /* 0x000f62000c1e1d00 */
[C---:B------:R-:W-:Y:S01]  /*0aa0*/  PRMT R89, R44.reuse, 0x7632, R89 ;  /* 0x000076322c597816 */ /* 0x040fe20000000059 */
[----:B------:R-:W-:Y:S01]  /*0ab0*/  IMAD.U32 R76, R73, 0x10000, RZ ;  /* 0x00010000494c7824 */ /* 0x000fe200078e00ff */
[----:B------:R-:W-:-:S02]  /*0ac0*/  SHF.L.U32 R91, R44, 0x10, RZ ;  /* 0x000000102c5b7819 */ /* 0x000fc400000006ff */
[----:B------:R-:W-:Y:S02]  /*0ad0*/  PRMT R73, R73, 0x7632, R73 ;  /* 0x0000763249497816 */ /* 0x000fe40000000049 */
[----:B------:R-:W-:Y:S01]  /*0ae0*/  SHF.L.U32 R96, R89, 0x10, RZ ;  /* 0x0000001059607819 */ /* 0x000fe200000006ff */
[----:B------:R-:W-:Y:S01]  /*0af0*/  FFMA.FTZ R0, R0, R91, RZ ;  /* 0x0000005b00007223 */ /* 0x000fe200000100ff */
[----:B------:R-:W-:Y:S01]  /*0b00*/  FFMA.FTZ R44, R82, R77, R79 ;  /* 0x0000004d522c7223 */ /* 0x000fe2000001004f */
[----:B------:R-:W-:Y:S01]  /*0b10*/  SHF.L.U32 R73, R73, 0x10, RZ ;  /* 0x0000001049497819 */ /* 0x000fe200000006ff */
[----:B------:R-:W-:Y:S01]  /*0b20*/  FFMA.FTZ R77, R83, R76, R78 ;  /* 0x0000004c534d7223 */ /* 0x000fe2000001004e */
[----:B------:R-:W-:Y:S01]  /*0b30*/  FFMA.FTZ R98, R81, R96, R0 ;  /* 0x0000006051627223 */ /* 0x000fe20000010000 */
[----:B------:R-:W-:Y:S01]  /*0b40*/  IMAD.U32 R0, R72, 0x10000, RZ ;  /* 0x0001000048007824 */ /* 0x000fe200078e00ff */
[----:B------:R-:W-:Y:S01]  /*0b50*/  PRMT R78, R45, 0x7632, R78 ;  /* 0x000076322d4e7816 */ /* 0x000fe2000000004e */
[----:B------:R-:W-:Y:S01]  /*0b60*/  FFMA.FTZ R76, R84, R73, R77 ;  /* 0x00000049544c7223 */ /* 0x000fe2000001004d */
[----:B------:R-:W-:-:S02]  /*0b70*/  SHF.L.U32 R72, R74, 0x10, RZ ;  /* 0x000000104a487819 */ /* 0x000fc400000006ff */
[----:B------:R-:W-:Y:S02]  /*0b80*/  SHF.L.U32 R96, R45, 0x10, RZ ;  /* 0x000000102d607819 */ /* 0x000fe400000006ff */
[----:B------:R-:W-:Y:S01]  /*0b90*/  SHF.L.U32 R45, R78, 0x10, RZ ;  /* 0x000000104e2d7819 */ /* 0x000fe200000006ff */
[----:B------:R-:W-:Y:S02]  /*0ba0*/  FFMA.FTZ R73, R85, R72, R76 ;  /* 0x0000004855497223 */ /* 0x000fe4000001004c */
[----:B------:R-:W-:Y:S01]  /*0bb0*/  FFMA.FTZ R83, R83, R96, R98 ;  /* 0x0000006053537223 */ /* 0x000fe20000010062 */
[----:B------:R-:W5:Y:S01]  /*0bc0*/  LDG.E.128 R76, desc[UR6][R2.64+0x12800] ;  /* 0x01280006024c7981 */ /* 0x000f62000c1e1d00 */
[----:B------:R-:W-:Y:S01]  /*0bd0*/  PRMT R74, R74, 0x7632, R74 ;  /* 0x000076324a4a7816 */ /* 0x000fe2000000004a */
[----:B------:R-:W-:Y:S02]  /*0be0*/  IMAD.U32 R72, R46, 0x10000, RZ ;  /* 0x000100002e487824 */ /* 0x000fe400078e00ff */
[----:B------:R-:W-:Y:S01]  /*0bf0*/  FFMA.FTZ R84, R84, R45, R83 ;  /* 0x0000002d54547223 */ /* 0x000fe20000010053 */
[----:B------:R-:W-:Y:S01]  /*0c00*/  SHF.L.U32 R45, R74, 0x10, RZ ;  /* 0x000000104a2d7819 */ /* 0x000fe200000006ff */
[----:B------:R-:W-:Y:S01]  /*0c10*/  FFMA.FTZ R0, R87, R0, R44 ;  /* 0x0000000057007223 */ /* 0x000fe2000001002c */
[----:B------:R-:W-:Y:S01]  /*0c20*/  PRMT R46, R46, 0x7632, R46 ;  /* 0x000076322e2e7816 */ /* 0x000fe2000000002e */
[----:B------:R-:W-:Y:S01]  /*0c30*/  FFMA.FTZ R85, R85, R72, R84 ;  /* 0x0000004855557223 */ /* 0x000fe20000010054 */
[----:B------:R-:W-:Y:S01]  /*0c40*/  SHF.L.U32 R72, R8, 0x10, RZ ;  /* 0x0000001008487819 */ /* 0x000fe200000006ff */
[----:B------:R-:W-:Y:S01]  /*0c50*/  IMAD.U32 R81, R4, 0x10000, RZ ;  /* 0x0001000004517824 */ /* 0x000fe200078e00ff */
[----:B------:R-:W-:Y:S01]  /*0c60*/  PRMT R44, R75, 0x7632, R44 ;  /* 0x000076324b2c7816 */ /* 0x000fe2000000002c */
[----:B------:R-:W-:Y:S01]  /*0c70*/  FFMA.FTZ R45, R86, R45, R73 ;  /* 0x0000002d562d7223 */ /* 0x000fe20000010049 */
[----:B------:R-:W-:-:S02]  /*0c80*/  PRMT R8, R8, 0x7632, R8 ;  /* 0x0000763208087816 */ /* 0x000fc40000000008 */
[----:B------:R-:W-:Y:S02]  /*0c90*/  PRMT R83, R4, 0x7632, R83 ;  /* 0x0000763204537816 */ /* 0x000fe40000000053 */
[----:B------:R-:W-:Y:S02]  /*0ca0*/  SHF.L.U32 R75, R75, 0x10, RZ ;  /* 0x000000104b4b7819 */ /* 0x000fe400000006ff */
[----:B------:R-:W-:Y:S01]  /*0cb0*/  SHF.L.U32 R73, R46, 0x10, RZ ;  /* 0x000000102e497819 */ /* 0x000fe200000006ff */
[----:B------:R-:W-:Y:S01]  /*0cc0*/  FFMA.FTZ R72, R81, R72, R90 ;  /* 0x0000004851487223 */ /* 0x000fe2000001005a */
[----:B------:R-:W-:Y:S02]  /*0cd0*/  SHF.L.U32 R8, R8, 0x10, RZ ;  /* 0x0000001008087819 */ /* 0x000fe400000006ff */
[----:B------:R-:W-:Y:S01]  /*0ce0*/  SHF.L.U32 R83, R83, 0x10, RZ ;  /* 0x0000001053537819 */ /* 0x000fe200000006ff */
[----:B------:R-:W-:Y:S01]  /*0cf0*/  FFMA.FTZ R96, R82, R75, R45 ;  /* 0x0000004b52607223 */ /* 0x000fe2000001002d */
[----:B------:R-:W-:Y:S01]  /*0d00*/  FFMA.FTZ R45, R86, R73, R85 ;  /* 0x00000049562d7223 */ /* 0x000fe20000010055 */
[----:B------:R-:W-:Y:S01]  /*0d10*/  PRMT R4, R9, 0x7632, R4 ;  /* 0x0000763209047816 */ /* 0x000fe20000000004 */
[----:B------:R-:W-:Y:S01]  /*0d20*/  IMAD.U32 R85, R5, 0x10000, RZ ;  /* 0x0001000005557824 */ /* 0x000fe200078e00ff */
[----:B------:R-:W-:Y:S01]  /*0d30*/  SHF.L.U32 R46, R9, 0x10, RZ ;  /* 0x00000010092e7819 */ /* 0x000fe200000006ff */
[----:B------:R-:W-:Y:S01]  /*0d40*/  FFMA.FTZ R8, R83, R8, R72 ;  /* 0x0000000853087223 */ /* 0x000fe20000010048 */
[----:B------:R-:W-:Y:S01]  /*0d50*/  PRMT R86, R5, 0x7632, R86 ;  /* 0x0000763205567816 */ /* 0x000fe20000000056 */
[----:B------:R-:W5:Y:S01]  /*0d60*/  LDG.E.128 R72, desc[UR6][R2.64+0x16000] ;  /* 0x0160000602487981 */ /* 0x000f62000c1e1d00 */
[----:B------:R-:W-:Y:S01]  /*0d70*/  SHF.L.U32 R9, R4, 0x10, RZ ;  /* 0x0000001004097819 */ /* 0x000fe200000006ff */
[----:B------:R-:W-:Y:S01]  /*0d80*/  FFMA.FTZ R89, R85, R46, R8 ;  /* 0x0000002e55597223 */ /* 0x000fe20000010008 */
[----:B------:R-:W-:-:S02]  /*0d90*/  SHF.L.U32 R86, R86, 0x10, RZ ;  /* 0x0000001056567819 */ /* 0x000fc400000006ff */
[----:B------:R-:W-:-:S03]  /*0da0*/  SHF.L.U32 R5, R47, 0x10, RZ ;  /* 0x000000102f057819 */ /* 0x000fc600000006ff */
[----:B------:R-:W-:Y:S01]  /*0db0*/  FFMA.FTZ R8, R86, R9, R89 ;  /* 0x0000000956087223 */ /* 0x000fe20000010059 */
[C---:B------:R-:W-:Y:S01]  /*0dc0*/  PRMT R9, R12.reuse, 0x7632, R9 ;  /* 0x000076320c097816 */ /* 0x040fe20000000009 */
[----:B------:R-:W-:Y:S01]  /*0dd0*/  IMAD.U32 R12, R12, 0x10000, RZ ;  /* 0x000100000c0c7824 */ /* 0x000fe200078e00ff */
[----:B------:R-:W-:Y:S02]  /*0de0*/  PRMT R47, R47, 0x7632, R47 ;  /* 0x000076322f2f7816 */ /* 0x000fe4000000002f */
[----:B------:R-:W-:Y:S01]  /*0df0*/  SHF.L.U32 R44, R44, 0x10, RZ ;  /* 0x000000102c2c7819 */ /* 0x000fe200000006ff */
[----:B------:R-:W-:Y:S01]  /*0e00*/  FFMA.FTZ R12, R81, R12, R88 ;  /* 0x0000000c510c7223 */ /* 0x000fe20000010058 */
[----:B------:R-:W-:Y:S01]  /*0e10*/  SHF.L.U32 R46, R9, 0x10, RZ ;  /* 0x00000010092e7819 */ /* 0x000fe200000006ff */
[----:B------:R-:W-:Y:S01]  /*0e20*/  FFMA.FTZ R5, R82, R5, R45 ;  /* 0x0000000552057223 */ /* 0x000fe2000001002d */
[----:B------:R-:W-:Y:S01]  /*0e30*/  SHF.L.U32 R90, R47, 0x10, RZ ;  /* 0x000000102f5a7819 */ /* 0x000fe200000006ff */
[----:B------:R-:W-:Y:S01]  /*0e40*/  IMAD.U32 R89, R6, 0x10000, RZ ;  /* 0x0001000006597824 */ /* 0x000fe200078e00ff */
[C---:B------:R-:W-:Y:S01]  /*0e50*/  SHF.L.U32 R4, R10.reuse, 0x10, RZ ;  /* 0x000000100a047819 */ /* 0x040fe200000006ff */
[----:B------:R-:W-:Y:S01]  /*0e60*/  FFMA.FTZ R96, R87, R44, R96 ;  /* 0x0000002c57607223 */ /* 0x000fe20000010060 */
[----:B------:R-:W-:Y:S01]  /*0e70*/  FFMA.FTZ R12, R83, R46, R12 ;  /* 0x0000002e530c7223 */ /* 0x000fe2000001000c */
[----:B------:R-:W-:Y:S01]  /*0e80*/  FFMA.FTZ R90, R87, R90, R5 ;  /* 0x0000005a575a7223 */ /* 0x000fe20000010005 */
[----:B------:R-:W5:Y:S01]  /*0e90*/  LDG.E.128 R44, desc[UR6][R2.64+0x19800] ;  /* 0x01980006022c7981 */ /* 0x000f62000c1e1d00 */
[----:B------:R-:W-:Y:S01]  /*0ea0*/  PRMT R10, R10, 0x7632, R10 ;  /* 0x000076320a0a7816 */ /* 0x000fe2000000000a */
[----:B------:R-:W-:Y:S01]  /*0eb0*/  FFMA.FTZ R4, R89, R4, R8 ;  /* 0x0000000459047223 */ /* 0x000fe20000010008 */
[----:B------:R-:W-:-:S02]  /*0ec0*/  PRMT R87, R6, 0x7632, R87 ;  /* 0x0000763206577816 */ /* 0x000fc40000000057 */
[C---:B------:R-:W-:Y:S02]  /*0ed0*/  SHF.L.U32 R8, R13.reuse, 0x10, RZ ;  /* 0x000000100d087819 */ /* 0x040fe400000006ff */
[----:B------:R-:W-:Y:S01]  /*0ee0*/  PRMT R13, R13, 0x7632, R13 ;  /* 0x000076320d0d7816 */ /* 0x000fe2000000000d */
[----:B------:R-:W-:Y:S01]  /*0ef0*/  IMAD.U32 R87, R87, 0x10000, RZ ;  /* 0x0001000057577824 */ /* 0x000fe200078e00ff */
        /* <DEDUP_REMOVED lines=8> */
[----:B------:R-:W-:-:S02]  /*0f80*/  PRMT R14, R14, 0x7632, R14 ;  /* 0x000076320e0e7816 */ /* 0x000fc4000000000e */
[C---:B------:R-:W-:Y:S01]  /*0f90*/  PRMT R8, R24.reuse, 0x7632, R8 ;  /* 0x0000763218087816 */ /* 0x040fe20000000008 */
[----:B------:R-:W-:Y:S01]  /*0fa0*/  IMAD.U32 R24, R24, 0x10000, RZ ;  /* 0x0001000018187824 */ /* 0x000fe200078e00ff */
        /* <DEDUP_REMOVED lines=8> */
[C---:B------:R-:W-:Y:S01]  /*1030*/  PRMT R14, R25.reuse, 0x7632, R14 ;  /* 0x00007632190e7816 */ /* 0x040fe2000000000e */
[----:B------:R-:W-:-:S02]  /*1040*/  IMAD.U32 R24, R25, 0x10000, RZ ;  /* 0x0001000019187824 */ /* 0x000fc400078e00ff */
[----:B------:R-:W-:Y:S01]  /*1050*/  FFMA.FTZ R12, R88, R5, R7 ;  /* 0x00000005580c7223 */ /* 0x000fe20000010007 */
[----:B------:R-:W-:Y:S01]  /*1060*/  SHF.L.U32 R92, R4, 0x10, RZ ;  /* 0x00000010045c7819 */ /* 0x000fe200000006ff */
[----:B------:R-:W5:Y:S01]  /*1070*/  LDG.E.128 R8, desc[UR6][R2.64+0x1800] ;  /* 0x0018000602087981 */ /* 0x000f62000c1e1d00 */
[----:B------:R-:W-:Y:S01]  /*1080*/  SHF.L.U32 R91, R91, 0x10, RZ ;  /* 0x000000105b5b7819 */ /* 0x000fe200000006ff */
[----:B------:R-:W-:Y:S01]  /*1090*/  IMAD.U32 R25, R14, 0x10000, RZ ;  /* 0x000100000e197824 */ /* 0x000fe200078e00ff */
[----:B------:R-:W-:Y:S01]  /*10a0*/  SHF.L.U32 R13, R15, 0x10, RZ ;  /* 0x000000100f0d7819 */ /* 0x000fe200000006ff */
[----:B------:R-:W-:Y:S01]  /*10b0*/  FFMA.FTZ R95, R85, R24, R82 ;  /* 0x00000018555f7223 */ /* 0x000fe20000010052 */
[----:B------:R-:W5:Y:S01]  /*10c0*/  LDG.E.128 R4, desc[UR6][R40.64+0x1800] ;  /* 0x0018000628047981 */ /* 0x000f62000c1e1d00 */
[----:B------:R-:W-:Y:S01]  /*10d0*/  PRMT R24, R15, 0x7632, R24 ;  /* 0x000076320f187816 */ /* 0x000fe20000000018 */
[----:B------:R-:W-:Y:S01]  /*10e0*/  FFMA.FTZ R92, R91, R92, R12 ;  /* 0x0000005c5b5c7223 */ /* 0x000fe2000001000c */
[----:B------:R-:W-:Y:S01]  /*10f0*/  FFMA.FTZ R82, R88, R13, R93 ;  /* 0x0000000d58527223 */ /* 0x000fe2000001005d */
[----:B------:R-:W-:Y:S01]  /*1100*/  FFMA.FTZ R84, R86, R25, R95 ;  /* 0x0000001956547223 */ /* 0x000fe2000001005f */
[----:B------:R-:W5:Y:S01]  /*1110*/  LDG.E.128 R12, desc[UR6][R2.64+0x5000] ;  /* 0x00500006020c7981 */ /* 0x000f62000c1e1d00 */
[----:B------:R-:W-:-:S02]  /*1120*/  PRMT R25, R26, 0x7632, R25 ;  /* 0x000076321a197816 */ /* 0x000fc40000000019 */
[----:B------:R-:W-:Y:S02]  /*1130*/  SHF.L.U32 R26, R26, 0x10, RZ ;  /* 0x000000101a1a7819 */ /* 0x000fe400000006ff */
[----:B------:R-:W-:Y:S02]  /*1140*/  SHF.L.U32 R24, R24, 0x10, RZ ;  /* 0x0000001018187819 */ /* 0x000fe400000006ff */
[C---:B------:R-:W-:Y:S02]  /*1150*/  PRMT R93, R36.reuse, 0x7632, R93 ;  /* 0x00007632245d7816 */ /* 0x040fe4000000005d */
[----:B------:R-:W-:Y:S01]  /*1160*/  SHF.L.U32 R95, R36, 0x10, RZ ;  /* 0x00000010245f7819 */ /* 0x000fe200000006ff */
[----:B------:R-:W-:Y:S02]  /*1170*/  IMAD.U32 R36, R25, 0x10000, RZ ;  /* 0x0001000019247824 */ /* 0x000fe400078e00ff */
[----:B------:R-:W-:Y:S01]  /*1180*/  FFMA.FTZ R26, R89, R26, R84 ;  /* 0x0000001a591a7223 */ /* 0x000fe20000010054 */
[----:B------:R-:W-:Y:S01]  /*1190*/  FFMA.FTZ R82, R91, R24, R82 ;  /* 0x000000185b527223 */ /* 0x000fe20000010052 */
[----:B------:R-:W-:Y:S01]  /*11a0*/  SHF.L.U32 R24, R93, 0x10, RZ ;  /* 0x000000105d187819 */ /* 0x000fe200000006ff */
[----:B------:R-:W-:Y:S01]  /*11b0*/  FFMA.FTZ R80, R81, R95, R80 ;  /* 0x0000005f51507223 */ /* 0x000fe20000010050 */
        /* <DEDUP_REMOVED lines=8> */
[C---:B------:R-:W-:Y:S01]  /*1240*/  PRMT R36, R28.reuse, 0x7632, R36 ;  /* 0x000076321c247816 */ /* 0x040fe20000000024 */
[----:B------:R-:W-:Y:S01]  /*1250*/  IMAD.U32 R37, R37, 0x10000, RZ ;  /* 0x0001000025257824 */ /* 0x000fe200078e00ff */
[----:B------:R-:W-:Y:S02]  /*1260*/  SHF.L.U32 R84, R28, 0x10, RZ ;  /* 0x000000101c547819 */ /* 0x000fe400000006ff */
[----:B------:R-:W-:Y:S01]  /*1270*/  SHF.L.U32 R80, R27, 0x10, RZ ;  /* 0x000000101b507819 */ /* 0x000fe200000006ff */
[----:B------:R-:W-:Y:S01]  /*1280*/  FFMA.FTZ R28, R86, R37, R25 ;  /* 0x00000025561c7223 */ /* 0x000fe20000010019 */
[----:B------:R-:W-:Y:S01]  /*1290*/  SHF.L.U32 R26, R38, 0x10, RZ ;  /* 0x00000010261a7819 */ /* 0x000fe200000006ff */
[----:B------:R-:W-:-:S02]  /*12a0*/  IMAD.U32 R36, R36, 0x10000, RZ ;  /* 0x0001000024247824 */ /* 0x000fc400078e00ff */
[----:B------:R-:W-:Y:S01]  /*12b0*/  FFMA.FTZ R84, R81, R84, R94 ;  /* 0x0000005451547223 */ /* 0x000fe2000001005e */
[--C-:B------:R-:W-:Y:S01]  /*12c0*/  FFMA.FTZ R80, R91, R80, R24.reuse ;  /* 0x000000505b507223 */ /* 0x100fe20000010018 */
[----:B------:R-:W-:Y:S01]  /*12d0*/  PRMT R24, R29, 0x7632, R24 ;  /* 0x000076321d187816 */ /* 0x000fe20000000018 */
[----:B------:R-:W-:Y:S01]  /*12e0*/  FFMA.FTZ R26, R89, R26, R28 ;  /* 0x0000001a591a7223 */ /* 0x000fe2000001001c */
[----:B------:R-:W-:Y:S01]  /*12f0*/  SHF.L.U32 R28, R29, 0x10, RZ ;  /* 0x000000101d1c7819 */ /* 0x000fe200000006ff */
[----:B------:R-:W-:Y:S01]  /*1300*/  FFMA.FTZ R84, R83, R36, R84 ;  /* 0x0000002453547223 */ /* 0x000fe20000010054 */
[----:B------:R-:W-:Y:S01]  /*1310*/  PRMT R38, R38, 0x7632, R38 ;  /* 0x0000763226267816 */ /* 0x000fe20000000026 */
[----:B------:R-:W-:Y:S02]  /*1320*/  IMAD.U32 R25, R24, 0x10000, RZ ;  /* 0x0001000018197824 */ /* 0x000fe400078e00ff */
[----:B------:R-:W-:Y:S01]  /*1330*/  FFMA.FTZ R27, R85, R28, R84 ;  /* 0x0000001c551b7223 */ /* 0x000fe20000010054 */
[----:B------:R-:W-:-:S03]  /*1340*/  SHF.L.U32 R38, R38, 0x10, RZ ;  /* 0x0000001026267819 */ /* 0x000fc600000006ff */
[----:B------:R-:W-:Y:S02]  /*1350*/  FFMA.FTZ R28, R86, R25, R27 ;  /* 0x00000019561c7223 */ /* 0x000fe4000001001b */
[----:B------:R-:W-:Y:S02]  /*1360*/  FFMA.FTZ R29, R87, R38, R26 ;  /* 0x00000026571d7223 */ /* 0x000fe4000001001a */
[----:B------:R-:W5:Y:S01]  /*1370*/  LDG.E.128 R24, desc[UR6][R2.64+0x8800] ;  /* 0x0088000602187981 */ /* 0x000f62000c1e1d00 */
[C---:B------:R-:W-:Y:S02]  /*1380*/  PRMT R37, R16.reuse, 0x7632, R37 ;  /* 0x0000763210257816 */ /* 0x040fe40000000025 */
[----:B------:R-:W-:Y:S02]  /*1390*/  SHF.L.U32 R38, R16, 0x10, RZ ;  /* 0x0000001010267819 */ /* 0x000fe400000006ff */
[C---:B------:R-:W-:Y:S02]  /*13a0*/  SHF.L.U32 R16, R30.reuse, 0x10, RZ ;  /* 0x000000101e107819 */ /* 0x040fe400000006ff */
[----:B------:R-:W-:Y:S01]  /*13b0*/  PRMT R30, R30, 0x7632, R30 ;  /* 0x000076321e1e7816 */ /* 0x000fe2000000001e */
[----:B------:R-:W-:Y:S01]  /*13c0*/  FFMA.FTZ R0, R81, R38, R0 ;  /* 0x0000002651007223 */ /* 0x000fe20000010000 */
[----:B------:R-:W-:Y:S01]  /*13d0*/  SHF.L.U32 R94, R37, 0x10, RZ ;  /* 0x00000010255e7819 */ /* 0x000fe200000006ff */
[----:B------:R-:W-:Y:S01]  /*13e0*/  FFMA.FTZ R16, R89, R16, R28 ;  /* 0x0000001059107223 */ /* 0x000fe2000001001c */
[C---:B------:R-:W-:Y:S01]  /*13f0*/  PRMT R36, R39.reuse, 0x7632, R36 ;  /* 0x0000763227247816 */ /* 0x040fe20000000024 */
[----:B------:R-:W-:Y:S01]  /*1400*/  IMAD.U32 R30, R30, 0x10000, RZ ;  /* 0x000100001e1e7824 */ /* 0x000fe200078e00ff */
[----:B------:R-:W-:Y:S01]  /*1410*/  SHF.L.U32 R39, R39, 0x10, RZ ;  /* 0x0000001027277819 */ /* 0x000fe200000006ff */
[----:B------:R-:W-:Y:S01]  /*1420*/  FFMA.FTZ R94, R83, R94, R0 ;  /* 0x0000005e535e7223 */ /* 0x000fe20000010000 */
[----:B------:R-:W-:-:S02]  /*1430*/  SHF.L.U32 R28, R17, 0x10, RZ ;  /* 0x00000010111c7819 */ /* 0x000fc400000006ff */
[C---:B------:R-:W-:Y:S02]  /*1440*/  PRMT R0, R31.reuse, 0x7632, R0 ;  /* 0x000076321f007816 */ /* 0x040fe40000000000 */
[----:B------:R-:W-:Y:S02]  /*1450*/  SHF.L.U32 R37, R31, 0x10, RZ ;  /* 0x000000101f257819 */ /* 0x000fe400000006ff */
[----:B------:R-:W-:Y:S01]  /*1460*/  PRMT R38, R17, 0x7632, R38 ;  /* 0x0000763211267816 */ /* 0x000fe20000000026 */
[----:B------:R-:W-:Y:S01]  /*1470*/  FFMA.FTZ R17, R87, R30, R16 ;  /* 0x0000001e57117223 */ /* 0x000fe20000010010 */
[----:B------:R-:W-:Y:S01]  /*1480*/  FFMA.FTZ R84, R88, R39, R29 ;  /* 0x0000002758547223 */ /* 0x000fe2000001001d */
[----:B------:R-:W-:Y:S01]  /*1490*/  FFMA.FTZ R93, R85, R28, R94 ;  /* 0x0000001c555d7223 */ /* 0x000fe2000001005e */
[----:B------:R-:W-:Y:S01]  /*14a0*/  SHF.L.U32 R0, R0, 0x10, RZ ;  /* 0x0000001000007819 */ /* 0x000fe200000006ff */
[----:B------:R-:W5:Y:S01]  /*14b0*/  LDG.E.128 R28, desc[UR6][R2.64+0xc000] ;  /* 0x00c00006021c7981 */ /* 0x000f62000c1e1d00 */
[----:B------:R-:W-:Y:S01]  /*14c0*/  SHF.L.U32 R39, R38, 0x10, RZ ;  /* 0x0000001026277819 */ /* 0x000fe200000006ff */
[----:B------:R-:W-:Y:S01]  /*14d0*/  FFMA.FTZ R17, R88, R37, R17 ;  /* 0x0000002558117223 */ /* 0x000fe20000010011 */
[----:B------:R-:W-:Y:S01]  /*14e0*/  SHF.L.U32 R16, R18, 0x10, RZ ;  /* 0x0000001012107819 */ /* 0x000fe200000006ff */
[----:B------:R-:W-:Y:S01]  /*14f0*/  IMAD.U32 R36, R36, 0x10000, RZ ;  /* 0x0001000024247824 */ /* 0x000fe200078e00ff */
[----:B------:R-:W-:Y:S01]  /*1500*/  PRMT R18, R18, 0x7632, R18 ;  /* 0x0000763212127816 */ /* 0x000fe20000000012 */
[----:B------:R-:W-:Y:S01]  /*1510*/  FFMA.FTZ R0, R91, R0, R17 ;  /* 0x000000005b007223 */ /* 0x000fe20000010011 */
[----:B------:R-:W-:Y:S01]  /*1520*/  FFMA.FTZ R38, R86, R39, R93 ;  /* 0x0000002756267223 */ /* 0x000fe2000001005d */
[----:B--2---:R-:W-:-:S02]  /*1530*/  PRMT R17, R20, 0x7632, R17 ;  /* 0x0000763214117816 */ /* 0x004fc40000000011 */
[----:B------:R-:W-:Y:S01]  /*1540*/  SHF.L.U32 R20, R20, 0x10, RZ ;  /* 0x0000001014147819 */ /* 0x000fe200000006ff */
[----:B------:R-:W-:Y:S01]  /*1550*/  FFMA.FTZ R84, R91, R36, R84 ;  /* 0x000000245b547223 */ /* 0x000fe20000010054 */
        /* <DEDUP_REMOVED lines=8> */
[C---:B---3--:R-:W-:Y:S01]  /*15e0*/  PRMT R38, R32.reuse, 0x7632, R38 ;  /* 0x0000763220267816 */ /* 0x048fe20000000026 */
[----:B------:R-:W2:Y:S01]  /*15f0*/  LDG.E.128 R16, desc[UR6][R2.64+0xf800] ;  /* 0x00f8000602107981 */ /* 0x000ea2000c1e1d00 */
[----:B------:R-:W-:Y:S01]  /*1600*/  SHF.L.U32 R32, R32, 0x10, RZ ;  /* 0x0000001020207819 */ /* 0x000fe200000006ff */
[C---:B------:R-:W-:Y:S01]  /*1610*/  IMAD.U32 R20, R21.reuse, 0x10000, RZ ;  /* 0x0001000015147824 */ /* 0x040fe200078e00ff */
[----:B------:R-:W-:-:S02]  /*1620*/  PRMT R21, R21, 0x7632, R21 ;  /* 0x0000763215157816 */ /* 0x000fc40000000015 */
[----:B------:R-:W-:Y:S01]  /*1630*/  SHF.L.U32 R38, R38, 0x10, RZ ;  /* 0x0000001026267819 */ /* 0x000fe200000006ff */
[----:B------:R-:W-:Y:S01]  /*1640*/  FFMA.FTZ R90, R81, R32, R90 ;  /* 0x00000020515a7223 */ /* 0x000fe2000001005a */
[----:B------:R-:W-:Y:S01]  /*1650*/  FFMA.FTZ R32, R88, R37, R39 ;  /* 0x0000002558207223 */ /* 0x000fe20000010027 */
[----:B------:R-:W-:Y:S01]  /*1660*/  SHF.L.U32 R21, R21, 0x10, RZ ;  /* 0x0000001015157819 */ /* 0x000fe200000006ff */
[----:B------:R-:W-:Y:S01]  /*1670*/  FFMA.FTZ R39, R85, R20, R36 ;  /* 0x0000001455277223 */ /* 0x000fe20000010024 */
[C---:B------:R-:W-:Y:S01]  /*1680*/  PRMT R20, R22.reuse, 0x7632, R20 ;  /* 0x0000763216147816 */ /* 0x040fe20000000014 */
[----:B------:R-:W-:Y:S01]  /*1690*/  FFMA.FTZ R94, R83, R38, R90 ;  /* 0x00000026535e7223 */ /* 0x000fe2000001005a */
[----:B------:R-:W-:Y:S01]  /*16a0*/  SHF.L.U32 R22, R22, 0x10, RZ ;  /* 0x0000001016167819 */ /* 0x000fe200000006ff */
[----:B------:R-:W-:Y:S01]  /*16b0*/  FFMA.FTZ R36, R86, R21, R39 ;  /* 0x0000001556247223 */ /* 0x000fe20000010027 */
[C---:B------:R-:W-:Y:S01]  /*16c0*/  PRMT R38, R33.reuse, 0x7632, R38 ;  /* 0x0000763221267816 */ /* 0x040fe20000000026 */
[----:B------:R-:W-:Y:S01]  /*16d0*/  IMAD.U32 R90, R33, 0x10000, RZ ;  /* 0x00010000215a7824 */ /* 0x000fe200078e00ff */
[----:B------:R-:W-:Y:S01]  /*16e0*/  SHF.L.U32 R20, R20, 0x10, RZ ;  /* 0x0000001014147819 */ /* 0x000fe200000006ff */
[----:B------:R-:W-:Y:S01]  /*16f0*/  FFMA.FTZ R22, R89, R22, R36 ;  /* 0x0000001659167223 */ /* 0x000fe20000010024 */
[----:B------:R-:W-:Y:S01]  /*1700*/  SHF.L.U32 R21, R38, 0x10, RZ ;  /* 0x0000001026157819 */ /* 0x000fe200000006ff */
[----:B------:R-:W-:Y:S01]  /*1710*/  FFMA.FTZ R85, R85, R90, R94 ;  /* 0x0000005a55557223 */ /* 0x000fe2000001005e */
[----:B------:R-:W-:Y:S01]  /*1720*/  PRMT R33, R23, 0x7632, R33 ;  /* 0x0000763217217816 */ /* 0x000fe20000000021 */
[----:B------:R-:W-:Y:S01]  /*1730*/  FFMA.FTZ R39, R87, R20, R22 ;  /* 0x0000001457277223 */ /* 0x000fe20000010016 */
[----:B------:R-:W-:Y:S01]  /*1740*/  SHF.L.U32 R37, R23, 0x10, RZ ;  /* 0x0000001017257819 */ /* 0x000fe200000006ff */
[----:B------:R-:W-:-:S02]  /*1750*/  FFMA.FTZ R86, R86, R21, R85 ;  /* 0x0000001556567223 */ /* 0x000fc40000010055 */
[----:B------:R-:W3:Y:S01]  /*1760*/  LDG.E.128 R20, desc[UR6][R2.64+0x13000] ;  /* 0x0130000602147981 */ /* 0x000ee2000c1e1d00 */
[C---:B------:R-:W-:Y:S01]  /*1770*/  IMAD.U32 R36, R34.reuse, 0x10000, RZ ;  /* 0x0001000022247824 */ /* 0x040fe200078e00ff */
[----:B------:R-:W-:Y:S02]  /*1780*/  PRMT R34, R34, 0x7632, R34 ;  /* 0x0000763222227816 */ /* 0x000fe40000000022 */
[C---:B----4-:R-:W-:Y:S02]  /*1790*/  PRMT R38, R48.reuse, 0x7632, R38 ;  /* 0x0000763230267816 */ /* 0x050fe40000000026 */
[----:B------:R-:W-:Y:S02]  /*17a0*/  SHF.L.U32 R48, R48, 0x10, RZ ;  /* 0x0000001030307819 */ /* 0x000fe400000006ff */
[C---:B-----5:R-:W-:Y:S02]  /*17b0*/  PRMT R83, R52.reuse, 0x7632, R83 ;  /* 0x0000763234537816 */ /* 0x060fe40000000053 */
[----:B------:R-:W-:Y:S01]  /*17c0*/  SHF.L.U32 R81, R52, 0x10, RZ ;  /* 0x0000001034517819 */ /* 0x000fe200000006ff */
[----:B------:R-:W-:Y:S01]  /*17d0*/  FFMA.FTZ R36, R89, R36, R86 ;  /* 0x0000002459247223 */ /* 0x000fe20000010056 */
[----:B------:R-:W-:-:S02]  /*17e0*/  SHF.L.U32 R34, R34, 0x10, RZ ;  /* 0x0000001022227819 */ /* 0x000fc400000006ff */
[----:B------:R-:W-:Y:S01]  /*17f0*/  SHF.L.U32 R38, R38, 0x10, RZ ;  /* 0x0000001026267819 */ /* 0x000fe200000006ff */
[----:B------:R-:W-:Y:S01]  /*1800*/  FFMA.FTZ R48, R81, R48, R92 ;  /* 0x0000003051307223 */ /* 0x000fe2000001005c */
[----:B------:R-:W-:Y:S01]  /*1810*/  SHF.L.U32 R83, R83, 0x10, RZ ;  /* 0x0000001053537819 */ /* 0x000fe200000006ff */
[----:B------:R-:W-:Y:S01]  /*1820*/  FFMA.FTZ R34, R87, R34, R36 ;  /* 0x0000002257227223 */ /* 0x000fe20000010024 */
[----:B------:R-:W-:Y:S02]  /*1830*/  IMAD.U32 R85, R35, 0x10000, RZ ;  /* 0x0001000023557824 */ /* 0x000fe400078e00ff */
[C---:B------:R-:W-:Y:S01]  /*1840*/  FFMA.FTZ R87, R88.reuse, R37, R39 ;  /* 0x0000002558577223 */ /* 0x040fe20000010027 */
[----:B------:R-:W-:Y:S01]  /*1850*/  FFMA.FTZ R52, R83, R38, R48 ;  /* 0x0000002653347223 */ /* 0x000fe20000010030 */
[--C-:B------:R-:W-:Y:S01]  /*1860*/  FFMA.FTZ R89, R88, R85, R34.reuse ;  /* 0x0000005558597223 */ /* 0x100fe20000010022 */
[----:B------:R-:W4:Y:S01]  /*1870*/  LDG.E.128 R36, desc[UR6][R2.64+0x16800] ;  /* 0x0168000602247981 */ /* 0x000f22000c1e1d00 */
[----:B------:R-:W-:Y:S01]  /*1880*/  PRMT R35, R35, 0x7632, R35 ;  /* 0x0000763223237816 */ /* 0x000fe20000000023 */
[----:B------:R-:W-:Y:S01]  /*1890*/  IMAD.U32 R85, R53, 0x10000, RZ ;  /* 0x0001000035557824 */ /* 0x000fe200078e00ff */
[----:B------:R-:W-:-:S02]  /*18a0*/  PRMT R34, R49, 0x7632, R34 ;  /* 0x0000763231227816 */ /* 0x000fc40000000022 */
[----:B------:R-:W-:Y:S02]  /*18b0*/  SHF.L.U32 R48, R49, 0x10, RZ ;  /* 0x0000001031307819 */ /* 0x000fe400000006ff */
[----:B------:R-:W-:Y:S02]  /*18c0*/  PRMT R86, R53, 0x7632, R86 ;  /* 0x0000763235567816 */ /* 0x000fe40000000056 */
[----:B------:R-:W-:Y:S01]  /*18d0*/  SHF.L.U32 R90, R33, 0x10, RZ ;  /* 0x00000010215a7819 */ /* 0x000fe200000006ff */
[----:B------:R-:W-:Y:S01]  /*18e0*/  IMAD.U32 R33, R34, 0x10000, RZ ;  /* 0x0001000022217824 */ /* 0x000fe200078e00ff */
[----:B------:R-:W-:Y:S01]  /*18f0*/  SHF.L.U32 R88, R35, 0x10, RZ ;  /* 0x0000001023587819 */ /* 0x000fe200000006ff */
[----:B------:R-:W-:Y:S01]  /*1900*/  FFMA.FTZ R35, R85, R48, R52 ;  /* 0x0000003055237223 */ /* 0x000fe20000010034 */
[----:B------:R-:W-:Y:S02]  /*1910*/  SHF.L.U32 R92, R93, 0x10, RZ ;  /* 0x000000105d5c7819 */ /* 0x000fe400000006ff */
[----:B------:R-:W-:-:S02]  /*1920*/  SHF.L.U32 R86, R86, 0x10, RZ ;  /* 0x0000001056567819 */ /* 0x000fc400000006ff */
[C---:B------:R-:W-:Y:S02]  /*1930*/  PRMT R49, R64.reuse, 0x7632, R49 ;  /* 0x0000763240317816 */ /* 0x040fe40000000031 */
[----:B------:R-:W-:Y:S01]  /*1940*/  SHF.L.U32 R64, R64, 0x10, RZ ;  /* 0x0000001040407819 */ /* 0x000fe200000006ff */
[C---:B------:R-:W-:Y:S01]  /*1950*/  FFMA.FTZ R92, R91.reuse, R92, R32 ;  /* 0x0000005c5b5c7223 */ /* 0x040fe20000010020 */
[----:B------:R-:W-:Y:S01]  /*1960*/  FFMA.FTZ R90, R91, R90, R87 ;  /* 0x0000005a5b5a7223 */ /* 0x000fe20000010057 */
[----:B------:R-:W-:Y:S01]  /*1970*/  FFMA.FTZ R52, R86, R33, R35 ;  /* 0x0000002156347223 */ /* 0x000fe20000010023 */
[----:B------:R-:W-:Y:S01]  /*1980*/  SHF.L.U32 R48, R50, 0x10, RZ ;  /* 0x0000001032307819 */ /* 0x000fe200000006ff */
[----:B------:R-:W5:Y:S01]  /*1990*/  LDG.E.128 R32, desc[UR6][R2.64+0x1a000] ;  /* 0x01a0000602207981 */ /* 0x000f62000c1e1d00 */
[----:B------:R-:W-:Y:S01]  /*19a0*/  IMAD.U32 R87, R54, 0x10000, RZ ;  /* 0x0001000036577824 */ /* 0x000fe200078e00ff */
[----:B------:R-:W-:Y:S01]  /*19b0*/  SHF.L.U32 R94, R49, 0x10, RZ ;  /* 0x00000010315e7819 */ /* 0x000fe200000006ff */
[----:B------:R-:W-:Y:S01]  /*19c0*/  FFMA.FTZ R88, R91, R88, R89 ;  /* 0x000000585b587223 */ /* 0x000fe20000010059 */
[----:B------:R-:W-:Y:S01]  /*19d0*/  FFMA.FTZ R64, R81, R64, R82 ;  /* 0x0000004051407223 */ /* 0x000fe20000010052 */
[----:B------:R-:W-:-:S02]  /*19e0*/  PRMT R50, R50, 0x7632, R50 ;  /* 0x0000763232327816 */ /* 0x000fc40000000032 */
[----:B------:R-:W-:Y:S01]  /*19f0*/  PRMT R89, R54, 0x7632, R89 ;  /* 0x0000763236597816 */ /* 0x000fe20000000059 */
[----:B------:R-:W-:Y:S01]  /*1a00*/  FFMA.FTZ R48, R87, R48, R52 ;  /* 0x0000003057307223 */ /* 0x000fe20000010034 */
[----:B------:R-:W-:Y:S01]  /*1a10*/  PRMT R49, R65, 0x7632, R49 ;  /* 0x0000763241317816 */ /* 0x000fe20000000031 */
[----:B------:R-:W-:Y:S01]  /*1a20*/  FFMA.FTZ R64, R83, R94, R64 ;  /* 0x0000005e53407223 */ /* 0x000fe20000010040 */
[----:B------:R-:W-:Y:S01]  /*1a30*/  IMAD.U32 R52, R65, 0x10000, RZ ;  /* 0x0001000041347824 */ /* 0x000fe200078e00ff */
[----:B------:R-:W-:Y:S02]  /*1a40*/  SHF.L.U32 R50, R50, 0x10, RZ ;  /* 0x0000001032327819 */ /* 0x000fe400000006ff */
[----:B------:R-:W-:Y:S02]  /*1a50*/  SHF.L.U32 R89, R89, 0x10, RZ ;  /* 0x0000001059597819 */ /* 0x000fe400000006ff */
[C---:B------:R-:W-:Y:S02]  /*1a60*/  PRMT R91, R55.reuse, 0x7632, R91 ;  /* 0x00007632375b7816 */ /* 0x040fe4000000005b */
[----:B------:R-:W-:Y:S01]  /*1a70*/  SHF.L.U32 R82, R55, 0x10, RZ ;  /* 0x0000001037527819 */ /* 0x000fe200000006ff */
[----:B------:R-:W-:Y:S01]  /*1a80*/  FFMA.FTZ R65, R85, R52, R64 ;  /* 0x0000003455417223 */ /* 0x000fe20000010040 */
[----:B------:R-:W-:Y:S01]  /*1a90*/  SHF.L.U32 R55, R49, 0x10, RZ ;  /* 0x0000001031377819 */ /* 0x000fe200000006ff */
[--C-:B------:R-:W-:Y:S01]  /*1aa0*/  FFMA.FTZ R53, R89, R50, R48.reuse ;  /* 0x0000003259357223 */ /* 0x100fe20000010030 */
[C---:B------:R-:W-:Y:S01]  /*1ab0*/  PRMT R48, R66.reuse, 0x7632, R48 ;  /* 0x0000763242307816 */ /* 0x040fe20000000030 */
[----:B------:R-:W-:-:S02]  /*1ac0*/  IMAD.U32 R66, R66, 0x10000, RZ ;  /* 0x0001000042427824 */ /* 0x000fc400078e00ff */
[--C-:B------:R-:W-:Y:S01]  /*1ad0*/  FFMA.FTZ R50, R86, R55, R65.reuse ;  /* 0x0000003756327223 */ /* 0x100fe20000010041 */
[----:B------:R-:W-:Y:S02]  /*1ae0*/  SHF.L.U32 R48, R48, 0x10, RZ ;  /* 0x0000001030307819 */ /* 0x000fe400000006ff */
[C---:B------:R-:W-:Y:S01]  /*1af0*/  SHF.L.U32 R52, R56.reuse, 0x10, RZ ;  /* 0x0000001038347819 */ /* 0x040fe200000006ff */
[----:B------:R-:W-:Y:S01]  /*1b00*/  FFMA.FTZ R50, R87, R66, R50 ;  /* 0x0000004257327223 */ /* 0x000fe20000010032 */
[----:B------:R-:W-:Y:S02]  /*1b10*/  SHF.L.U32 R49, R51, 0x10, RZ ;  /* 0x0000001033317819 */ /* 0x000fe400000006ff */
[----:B------:R-:W-:Y:S02]  /*1b20*/  PRMT R56, R56, 0x7632, R56 ;  /* 0x0000763238387816 */ /* 0x000fe40000000038 */
[----:B------:R-:W-:Y:S01]  /*1b30*/  PRMT R65, R67, 0x7632, R65 ;  /* 0x0000763243417816 */ /* 0x000fe20000000041 */
[----:B------:R-:W-:Y:S01]  /*1b40*/  FFMA.FTZ R93, R89, R48, R50 ;  /* 0x00000030595d7223 */ /* 0x000fe20000010032 */
[----:B------:R-:W-:Y:S01]  /*1b50*/  SHF.L.U32 R67, R67, 0x10, RZ ;  /* 0x0000001043437819 */ /* 0x000fe200000006ff */
[----:B------:R-:W-:Y:S01]  /*1b60*/  FFMA.FTZ R96, R82, R49, R53 ;  /* 0x0000003152607223 */ /* 0x000fe20000010035 */
[----:B------:R-:W-:Y:S01]  /*1b70*/  SHF.L.U32 R56, R56, 0x10, RZ ;  /* 0x0000001038387819 */ /* 0x000fe200000006ff */
[----:B------:R-:W-:Y:S01]  /*1b80*/  FFMA.FTZ R80, R81, R52, R80 ;  /* 0x0000003451507223 */ /* 0x000fe20000010050 */
[----:B------:R-:W-:Y:S01]  /*1b90*/  PRMT R64, R51, 0x7632, R64 ;  /* 0x0000763233407816 */ /* 0x000fe20000000040 */
[----:B------:R-:W5:Y:S01]  /*1ba0*/  LDG.E.128 R52, desc[UR6][R40.64+0x2000] ;  /* 0x0020000628347981 */ /* 0x000f62000c1e1d00 */
[----:B------:R-:W-:Y:S01]  /*1bb0*/  SHF.L.U32 R91, R91, 0x10, RZ ;  /* 0x000000105b5b7819 */ /* 0x000fe200000006ff */
[----:B------:R-:W-:Y:S01]  /*1bc0*/  FFMA.FTZ R67, R82, R67, R93 ;  /* 0x0000004352437223 */ /* 0x000fe2000001005d */
[----:B------:R-:W-:Y:S01]  /*1bd0*/  SHF.L.U32 R94, R65, 0x10, RZ ;  /* 0x00000010415e7819 */ /* 0x000fe200000006ff */
[----:B------:R-:W5:Y:S01]  /*1be0*/  LDG.E.128 R48, desc[UR6][R2.64+0x2000] ;  /* 0x0020000602307981 */ /* 0x000f62000c1e1d00 */
[----:B------:R-:W-:-:S02]  /*1bf0*/  IMAD.U32 R66, R57, 0x10000, RZ ;  /* 0x0001000039427824 */ /* 0x000fc400078e00ff */
[----:B------:R-:W-:Y:S01]  /*1c00*/  FFMA.FTZ R56, R83, R56, R80 ;  /* 0x0000003853387223 */ /* 0x000fe20000010050 */
[----:B------:R-:W-:Y:S01]  /*1c10*/  PRMT R57, R57, 0x7632, R57 ;  /* 0x0000763239397816 */ /* 0x000fe20000000039 */
[----:B------:R-:W-:Y:S01]  /*1c20*/  FFMA.FTZ R94, R91, R94, R67 ;  /* 0x0000005e5b5e7223 */ /* 0x000fe20000010043 */
[----:B------:R-:W-:Y:S02]  /*1c30*/  IMAD.U32 R64, R64, 0x10000, RZ ;  /* 0x0001000040407824 */ /* 0x000fe400078e00ff */
[----:B------:R-:W-:Y:S01]  /*1c40*/  FFMA.FTZ R67, R85, R66, R56 ;  /* 0x0000004255437223 */ /* 0x000fe20000010038 */
[----:B------:R-:W-:Y:S02]  /*1c50*/  SHF.L.U32 R57, R57, 0x10, RZ ;  /* 0x0000001039397819 */ /* 0x000fe400000006ff */
[C---:B------:R-:W-:Y:S02]  /*1c60*/  PRMT R66, R60.reuse, 0x7632, R66 ;  /* 0x000076323c427816 */ /* 0x040fe40000000042 */
        /* <DEDUP_REMOVED lines=11> */
[----:B------:R-:W-:Y:S01]  /*1d20*/  PRMT R64, R61, 0x7632, R64 ;  /* 0x000076323d407816 */ /* 0x000fe20000000040 */
[C---:B------:R-:W-:Y:S01]  /*1d30*/  IMAD.U32 R65, R59.reuse, 0x10000, RZ ;  /* 0x000100003b417824 */ /* 0x040fe200078e00ff */
[----:B------:R-:W-:Y:S01]  /*1d40*/  PRMT R60, R59, 0x7632, R60 ;  /* 0x000076323b3c7816 */ /* 0x000fe2000000003c */
[----:B------:R-:W-:Y:S01]  /*1d50*/  FFMA.FTZ R93, R85, R80, R66 ;  /* 0x00000050555d7223 */ /* 0x000fe20000010042 */
[----:B------:R-:W-:Y:S01]  /*1d60*/  FFMA.FTZ R61, R89, R56, R58 ;  /* 0x00000038593d7223 */ /* 0x000fe2000001003a */
[----:B------:R-:W-:Y:S01]  /*1d70*/  IMAD.U32 R67, R64, 0x10000, RZ ;  /* 0x0001000040437824 */ /* 0x000fe200078e00ff */
[C---:B------:R-:W-:Y:S01]  /*1d80*/  SHF.L.U32 R80, R68.reuse, 0x10, RZ ;  /* 0x0000001044507819 */ /* 0x040fe200000006ff */
[----:B------:R-:W5:Y:S01]  /*1d90*/  LDG.E.128 R56, desc[UR6][R2.64+0x5800] ;  /* 0x0058000602387981 */ /* 0x000f62000c1e1d00 */
[----:B------:R-:W-:-:S02]  /*1da0*/  PRMT R68, R68, 0x7632, R68 ;  /* 0x0000763244447816 */ /* 0x000fc40000000044 */
[----:B------:R-:W-:Y:S01]  /*1db0*/  PRMT R64, R62, 0x7632, R64 ;  /* 0x000076323e407816 */ /* 0x000fe20000000040 */
[----:B------:R-:W-:Y:S01]  /*1dc0*/  FFMA.FTZ R66, R86, R67, R93 ;  /* 0x0000004356427223 */ /* 0x000fe2000001005d */
[----:B------:R-:W-:Y:S01]  /*1dd0*/  SHF.L.U32 R62, R62, 0x10, RZ ;  /* 0x000000103e3e7819 */ /* 0x000fe200000006ff */
[--C-:B------:R-:W-:Y:S01]  /*1de0*/  FFMA.FTZ R80, R81, R80, R0.reuse ;  /* 0x0000005051507223 */ /* 0x100fe20000010000 */
[----:B------:R-:W-:Y:S02]  /*1df0*/  SHF.L.U32 R68, R68, 0x10, RZ ;  /* 0x0000001044447819 */ /* 0x000fe400000006ff */
[----:B------:R-:W-:Y:S01]  /*1e00*/  PRMT R0, R69, 0x7632, R0 ;  /* 0x0000763245007816 */ /* 0x000fe20000000000 */
[----:B------:R-:W-:Y:S01]  /*1e10*/  FFMA.FTZ R62, R87, R62, R66 ;  /* 0x0000003e573e7223 */ /* 0x000fe20000010042 */
[----:B------:R-:W-:Y:S01]  /*1e20*/  SHF.L.U32 R66, R69, 0x10, RZ ;  /* 0x0000001045427819 */ /* 0x000fe200000006ff */
[----:B------:R-:W-:Y:S01]  /*1e30*/  FFMA.FTZ R68, R83, R68, R80 ;  /* 0x0000004453447223 */ /* 0x000fe20000010050 */
[----:B------:R-:W-:Y:S01]  /*1e40*/  IMAD.U32 R64, R64, 0x10000, RZ ;  /* 0x0001000040407824 */ /* 0x000fe200078e00ff */
[----:B------:R-:W-:-:S02]  /*1e50*/  SHF.L.U32 R69, R0, 0x10, RZ ;  /* 0x0000001000457819 */ /* 0x000fc400000006ff */
[----:B------:R-:W-:Y:S01]  /*1e60*/  SHF.L.U32 R67, R63, 0x10, RZ ;  /* 0x000000103f437819 */ /* 0x000fe200000006ff */
[----:B------:R-:W-:Y:S01]  /*1e70*/  FFMA.FTZ R93, R85, R66, R68 ;  /* 0x00000042555d7223 */ /* 0x000fe20000010044 */
[----:B------:R-:W-:Y:S01]  /*1e80*/  FFMA.FTZ R62, R89, R64, R62 ;  /* 0x00000040593e7223 */ /* 0x000fe2000001003e */
[----:B------:R-:W-:Y:S02]  /*1e90*/  FFMA.FTZ R0, R82, R65, R61 ;  /* 0x0000004152007223 */ /* 0x000fe4000001003d */
[----:B------:R-:W-:Y:S01]  /*1ea0*/  FFMA.FTZ R80, R86, R69, R93 ;  /* 0x0000004556507223 */ /* 0x000fe2000001005d */
[----:B------:R-:W-:Y:S01]  /*1eb0*/  FFMA.FTZ R61, R82, R67, R62 ;  /* 0x00000043523d7223 */ /* 0x000fe2000001003e */
[C---:B------:R-:W-:Y:S01]  /*1ec0*/  PRMT R69, R76.reuse, 0x7632, R69 ;  /* 0x000076324c457816 */ /* 0x040fe20000000045 */
[----:B------:R-:W5:Y:S01]  /*1ed0*/  LDG.E.128 R64, desc[UR6][R2.64+0x9000] ;  /* 0x0090000602407981 */ /* 0x000f62000c1e1d00 */
[----:B------:R-:W-:Y:S01]  /*1ee0*/  PRMT R63, R63, 0x7632, R63 ;  /* 0x000076323f3f7816 */ /* 0x000fe2000000003f */
[----:B------:R-:W-:Y:S01]  /*1ef0*/  IMAD.U32 R76, R76, 0x10000, RZ ;  /* 0x000100004c4c7824 */ /* 0x000fe200078e00ff */
[----:B------:R-:W-:Y:S01]  /*1f00*/  SHF.L.U32 R60, R60, 0x10, RZ ;  /* 0x000000103c3c7819 */ /* 0x000fe200000006ff */
[----:B------:R-:W-:Y:S01]  /*1f10*/  IMAD.U32 R84, R69, 0x10000, RZ ;  /* 0x0001000045547824 */ /* 0x000fe200078e00ff */
[----:B------:R-:W-:Y:S01]  /*1f20*/  SHF.L.U32 R62, R63, 0x10, RZ ;  /* 0x000000103f3e7819 */ /* 0x000fe200000006ff */
[----:B------:R-:W-:Y:S01]  /*1f30*/  FFMA.FTZ R76, R81, R76, R92 ;  /* 0x0000004c514c7223 */ /* 0x000fe2000001005c */
[----:B------:R-:W-:-:S02]  /*1f40*/  SHF.L.U32 R68, R70, 0x10, RZ ;  /* 0x0000001046447819 */ /* 0x000fc400000006ff */
[----:B------:R-:W-:Y:S01]  /*1f50*/  PRMT R70, R70, 0x7632, R70 ;  /* 0x0000763246467816 */ /* 0x000fe20000000046 */
[----:B------:R-:W-:Y:S01]  /*1f60*/  FFMA.FTZ R92, R91, R60, R0 ;  /* 0x0000003c5b5c7223 */ /* 0x000fe20000010000 */
[----:B------:R-:W-:Y:S01]  /*1f70*/  FFMA.FTZ R84, R83, R84, R76 ;  /* 0x0000005453547223 */ /* 0x000fe2000001004c */
[----:B------:R-:W-:Y:S01]  /*1f80*/  FFMA.FTZ R0, R91, R62, R61 ;  /* 0x0000003e5b007223 */ /* 0x000fe2000001003d */
[C---:B------:R-:W-:Y:S01]  /*1f90*/  PRMT R69, R77.reuse, 0x7632, R69 ;  /* 0x000076324d457816 */ /* 0x040fe20000000045 */
[----:B------:R-:W5:Y:S01]  /*1fa0*/  LDG.E.128 R60, desc[UR6][R2.64+0xc800] ;  /* 0x00c80006023c7981 */ /* 0x000f62000c1e1d00 */
[----:B------:R-:W-:Y:S01]  /*1fb0*/  SHF.L.U32 R76, R77, 0x10, RZ ;  /* 0x000000104d4c7819 */ /* 0x000fe200000006ff */
[----:B------:R-:W-:Y:S01]  /*1fc0*/  FFMA.FTZ R80, R87, R68, R80 ;  /* 0x0000004457507223 */ /* 0x000fe20000010050 */
[----:B------:R-:W-:Y:S01]  /*1fd0*/  SHF.L.U32 R70, R70, 0x10, RZ ;  /* 0x0000001046467819 */ /* 0x000fe200000006ff */
[----:B------:R-:W-:Y:S02]  /*1fe0*/  IMAD.U32 R77, R69, 0x10000, RZ ;  /* 0x00010000454d7824 */ /* 0x000fe400078e00ff */
[----:B------:R-:W-:-:S02]  /*1ff0*/  FFMA.FTZ R93, R85, R76, R84 ;  /* 0x0000004c555d7223 */ /* 0x000fc40000010054 */
[----:B------:R-:W-:Y:S01]  /*2000*/  FFMA.FTZ R69, R89, R70, R80 ;  /* 0x0000004659457223 */ /* 0x000fe20000010050 */
[----:B------:R-:W-:Y:S01]  /*2010*/  PRMT R70, R78, 0x7632, R70 ;  /* 0x000076324e467816 */ /* 0x000fe20000000046 */
[----:B------:R-:W-:Y:S01]  /*2020*/  FFMA.FTZ R76, R86, R77, R93 ;  /* 0x0000004d564c7223 */ /* 0x000fe2000001005d */
[----:B------:R-:W-:Y:S02]  /*2030*/  SHF.L.U32 R78, R78, 0x10, RZ ;  /* 0x000000104e4e7819 */ /* 0x000fe400000006ff */
[C---:B------:R-:W-:Y:S02]  /*2040*/  PRMT R68, R71.reuse, 0x7632, R68 ;  /* 0x0000763247447816 */ /* 0x040fe40000000044 */
[C---:B------:R-:W-:Y:S02]  /*2050*/  PRMT R77, R72.reuse, 0x7632, R77 ;  /* 0x00007632484d7816 */ /* 0x040fe4000000004d */
[----:B------:R-:W-:Y:S02]  /*2060*/  SHF.L.U32 R80, R72, 0x10, RZ ;  /* 0x0000001048507819 */ /* 0x000fe400000006ff */
[----:B------:R-:W-:Y:S01]  /*2070*/  SHF.L.U32 R71, R71, 0x10, RZ ;  /* 0x0000001047477819 */ /* 0x000fe200000006ff */
[----:B------:R-:W-:Y:S01]  /*2080*/  FFMA.FTZ R76, R87, R78, R76 ;  /* 0x0000004e574c7223 */ /* 0x000fe2000001004c */
[----:B------:R-:W-:Y:S01]  /*2090*/  SHF.L.U32 R72, R70, 0x10, RZ ;  /* 0x0000001046487819 */ /* 0x000fe200000006ff */
[----:B------:R-:W-:-:S02]  /*20a0*/  IMAD.U32 R78, R77, 0x10000, RZ ;  /* 0x000100004d4e7824 */ /* 0x000fc400078e00ff */
[----:B------:R-:W-:Y:S01]  /*20b0*/  FFMA.FTZ R80, R81, R80, R90 ;  /* 0x0000005051507223 */ /* 0x000fe2000001005a */
[----:B------:R-:W-:Y:S01]  /*20c0*/  FFMA.FTZ R70, R82, R71, R69 ;  /* 0x0000004752467223 */ /* 0x000fe20000010045 */
[----:B------:R-:W-:Y:S01]  /*20d0*/  FFMA.FTZ R71, R89, R72, R76 ;  /* 0x0000004859477223 */ /* 0x000fe2000001004c */
[----:B------:R-:W-:Y:S01]  /*20e0*/  PRMT R72, R73, 0x7632, R72 ;  /* 0x0000763249487816 */ /* 0x000fe20000000048 */
[----:B------:R-:W-:Y:S01]  /*20f0*/  FFMA.FTZ R78, R83, R78, R80 ;  /* 0x0000004e534e7223 */ /* 0x000fe20000010050 */
[----:B------:R-:W-:Y:S02]  /*2100*/  SHF.L.U32 R76, R73, 0x10, RZ ;  /* 0x00000010494c7819 */ /* 0x000fe400000006ff */
[----:B------:R-:W-:Y:S02]  /*2110*/  SHF.L.U32 R68, R68, 0x10, RZ ;  /* 0x0000001044447819 */ /* 0x000fe400000006ff */
[----:B------:R-:W-:Y:S01]  /*2120*/  SHF.L.U32 R69, R79, 0x10, RZ ;  /* 0x000000104f457819 */ /* 0x000fe200000006ff */
[----:B------:R-:W-:-:S02]  /*2130*/  IMAD.U32 R73, R72, 0x10000, RZ ;  /* 0x0001000048497824 */ /* 0x000fc400078e00ff */
[----:B------:R-:W-:Y:S01]  /*2140*/  FFMA.FTZ R77, R85, R76, R78 ;  /* 0x0000004c554d7223 */ /* 0x000fe2000001004e */
[----:B------:R-:W-:Y:S01]  /*2150*/  PRMT R79, R79, 0x7632, R79 ;  /* 0x000076324f4f7816 */ /* 0x000fe2000000004f */
[----:B------:R-:W-:Y:S01]  /*2160*/  FFMA.FTZ R90, R91, R68, R70 ;  /* 0x000000445b5a7223 */ /* 0x000fe20000010046 */
[----:B------:R-:W-:Y:S01]  /*2170*/  FFMA.FTZ R72, R82, R69, R71 ;  /* 0x0000004552487223 */ /* 0x000fe20000010047 */
[----:B------:R-:W-:Y:S01]  /*2180*/  FFMA.FTZ R78, R86, R73, R77 ;  /* 0x00000049564e7223 */ /* 0x000fe2000001004d */
[----:B------:R-:W5:Y:S01]  /*2190*/  LDG.E.128 R68, desc[UR6][R2.64+0x10000] ;  /* 0x0100000602447981 */ /* 0x000f62000c1e1d00 */
[----:B------:R-:W-:Y:S02]  /*21a0*/  SHF.L.U32 R80, R79, 0x10, RZ ;  /* 0x000000104f507819 */ /* 0x000fe400000006ff */
[----:B------:R-:W-:Y:S02]  /*21b0*/  SHF.L.U32 R76, R74, 0x10, RZ ;  /* 0x000000104a4c7819 */ /* 0x000fe400000006ff */
[----:B------:R-:W-:-:S02]  /*21c0*/  PRMT R73, R44, 0x7632, R73 ;  /* 0x000076322c497816 */ /* 0x000fc40000000049 */
[----:B------:R-:W-:Y:S02]  /*21d0*/  SHF.L.U32 R44, R44, 0x10, RZ ;  /* 0x000000102c2c7819 */ /* 0x000fe400000006ff */
[----:B------:R-:W-:Y:S01]  /*21e0*/  PRMT R74, R74, 0x7632, R74 ;  /* 0x000076324a4a7816 */ /* 0x000fe2000000004a */
[----:B------:R-:W-:Y:S01]  /*21f0*/  FFMA.FTZ R80, R91, R80, R72 ;  /* 0x000000505b507223 */ /* 0x000fe20000010048 */
[----:B------:R-:W-:Y:S01]  /*2200*/  FFMA.FTZ R76, R87, R76, R78 ;  /* 0x0000004c574c7223 */ /* 0x000fe2000001004e */
[----:B------:R-:W-:Y:S01]  /*2210*/  IMAD.U32 R72, R73, 0x10000, RZ ;  /* 0x0001000049487824 */ /* 0x000fe200078e00ff */
[----:B------:R-:W-:Y:S01]  /*2220*/  SHF.L.U32 R74, R74, 0x10, RZ ;  /* 0x000000104a4a7819 */ /* 0x000fe200000006ff */
[----:B------:R-:W-:Y:S01]  /*2230*/  FFMA.FTZ R88, R81, R44, R88 ;  /* 0x0000002c51587223 */ /* 0x000fe20000010058 */
[C---:B------:R-:W-:Y:S02]  /*2240*/  PRMT R44, R45.reuse, 0x7632, R44 ;  /* 0x000076322d2c7816 */ /* 0x040fe4000000002c */
[----:B------:R-:W-:Y:S01]  /*2250*/  SHF.L.U32 R78, R45, 0x10, RZ ;  /* 0x000000102d4e7819 */ /* 0x000fe200000006ff */
[----:B------:R-:W-:Y:S01]  /*2260*/  FFMA.FTZ R72, R83, R72, R88 ;  /* 0x0000004853487223 */ /* 0x000fe20000010058 */
[----:B------:R-:W-:Y:S01]  /*2270*/  SHF.L.U32 R45, R75, 0x10, RZ ;  /* 0x000000104b2d7819 */ /* 0x000fe200000006ff */
[----:B------:R-:W-:Y:S01]  /*2280*/  FFMA.FTZ R73, R89, R74, R76 ;  /* 0x0000004a59497223 */ /* 0x000fe2000001004c */
[----:B------:R-:W-:-:S02]  /*2290*/  IMAD.U32 R77, R44, 0x10000, RZ ;  /* 0x000100002c4d7824 */ /* 0x000fc400078e00ff */
[----:B------:R-:W-:Y:S01]  /*22a0*/  FFMA.FTZ R85, R85, R78, R72 ;  /* 0x0000004e55557223 */ /* 0x000fe20000010048 */
[----:B------:R-:W-:Y:S01]  /*22b0*/  PRMT R44, R75, 0x7632, R44 ;  /* 0x000076324b2c7816 */ /* 0x000fe2000000002c */
[----:B------:R-:W-:Y:S02]  /*22c0*/  FFMA.FTZ R76, R82, R45, R73 ;  /* 0x0000002d524c7223 */ /* 0x000fe40000010049 */
[----:B------:R-:W5:Y:S01]  /*22d0*/  LDG.E.128 R72, desc[UR6][R2.64+0x13800] ;  /* 0x0138000602487981 */ /* 0x000f62000c1e1d00 */
[----:B------:R-:W-:Y:S01]  /*22e0*/  SHF.L.U32 R78, R46, 0x10, RZ ;  /* 0x000000102e4e7819 */ /* 0x000fe200000006ff */
[----:B------:R-:W-:Y:S01]  /*22f0*/  FFMA.FTZ R86, R86, R77, R85 ;  /* 0x0000004d56567223 */ /* 0x000fe20000010055 */
[----:B------:R-:W-:Y:S02]  /*2300*/  PRMT R46, R46, 0x7632, R46 ;  /* 0x000076322e2e7816 */ /* 0x000fe4000000002e */
[----:B------:R-:W-:Y:S01]  /*2310*/  SHF.L.U32 R44, R44, 0x10, RZ ;  /* 0x000000102c2c7819 */ /* 0x000fe200000006ff */
[----:B------:R-:W-:-:S02]  /*2320*/  FFMA.FTZ R78, R87, R78, R86 ;  /* 0x0000004e574e7223 */ /* 0x000fc40000010056 */
[----:B------:R-:W-:Y:S02]  /*2330*/  IMAD.U32 R46, R46, 0x10000, RZ ;  /* 0x000100002e2e7824 */ /* 0x000fe400078e00ff */
[----:B------:R-:W-:Y:S02]  /*2340*/  FFMA.FTZ R86, R91, R44, R76 ;  /* 0x0000002c5b567223 */ /* 0x000fe4000001004c */
[----:B------:R-:W-:Y:S01]  /*2350*/  FFMA.FTZ R89, R89, R46, R78 ;  /* 0x0000002e59597223 */ /* 0x000fe2000001004e */
[----:B------:R-:W-:Y:S01]  /*2360*/  SHF.L.U32 R45, R8, 0x10, RZ ;  /* 0x00000010082d7819 */ /* 0x000fe200000006ff */
[----:B------:R-:W5:Y:S01]  /*2370*/  LDG.E.128 R76, desc[UR6][R2.64+0x17000] ;  /* 0x01700006024c7981 */ /* 0x000f62000c1e1d00 */
[----:B------:R-:W-:Y:S02]  /*2380*/  SHF.L.U32 R81, R4, 0x10, RZ ;  /* 0x0000001004517819 */ /* 0x000fe400000006ff */
[----:B------:R-:W-:Y:S02]  /*2390*/  SHF.L.U32 R44, R12, 0x10, RZ ;  /* 0x000000100c2c7819 */ /* 0x000fe400000006ff */
[----:B------:R-:W-:-:S02]  /*23a0*/  PRMT R85, R4, 0x7632, R85 ;  /* 0x0000763204557816 */ /* 0x000fc40000000055 */
[----:B------:R-:W-:Y:S01]  /*23b0*/  PRMT R12, R12, 0x7632, R12 ;  /* 0x000076320c0c7816 */ /* 0x000fe2000000000c */
[----:B------:R-:W-:Y:S01]  /*23c0*/  FFMA.FTZ R96, R81, R45, R96 ;  /* 0x0000002d51607223 */ /* 0x000fe20000010060 */
[----:B------:R-:W-:Y:S01]  /*23d0*/  IMAD.U32 R45, R47, 0x10000, RZ ;  /* 0x000100002f2d7824 */ /* 0x000fe200078e00ff */
[----:B------:R-:W-:Y:S01]  /*23e0*/  SHF.L.U32 R85, R85, 0x10, RZ ;  /* 0x0000001055557819 */ /* 0x000fe200000006ff */
[----:B------:R-:W-:Y:S01]  /*23f0*/  FFMA.FTZ R44, R81, R44, R94 ;  /* 0x0000002c512c7223 */ /* 0x000fe2000001005e */
[----:B------:R-:W-:Y:S01]  /*2400*/  PRMT R47, R47, 0x7632, R47 ;  /* 0x000076322f2f7816 */ /* 0x000fe2000000002f */
[----:B------:R-:W-:Y:S01]  /*2410*/  IMAD.U32 R12, R12, 0x10000, RZ ;  /* 0x000100000c0c7824 */ /* 0x000fe200078e00ff */
[----:B------:R-:W-:Y:S01]  /*2420*/  PRMT R8, R8, 0x7632, R8 ;  /* 0x0000763208087816 */ /* 0x000fe20000000008 */
[----:B------:R-:W-:Y:S01]  /*2430*/  FFMA.FTZ R82, R82, R45, R89 ;  /* 0x0000002d52527223 */ /* 0x000fe20000010059 */
[----:B------:R-:W-:Y:S01]  /*2440*/  SHF.L.U32 R94, R47, 0x10, RZ ;  /* 0x000000102f5e7819 */ /* 0x000fe200000006ff */
[----:B------:R-:W-:Y:S01]  /*2450*/  FFMA.FTZ R12, R85, R12, R44 ;  /* 0x0000000c550c7223 */ /* 0x000fe2000001002c */
[----:B------:R-:W-:Y:S01]  /*2460*/  SHF.L.U32 R8, R8, 0x10, RZ ;  /* 0x0000001008087819 */ /* 0x000fe200000006ff */
[----:B------:R-:W5:Y:S01]  /*2470*/  LDG.E.128 R44, desc[UR6][R2.64+0x1a800] ;  /* 0x01a80006022c7981 */ /* 0x000f62000c1e1d00 */
[----:B------:R-:W-:-:S02]  /*2480*/  SHF.L.U32 R4, R9, 0x10, RZ ;  /* 0x0000001009047819 */ /* 0x000fc400000006ff */
[----:B------:R-:W-:Y:S01]  /*2490*/  SHF.L.U32 R87, R5, 0x10, RZ ;  /* 0x0000001005577819 */ /* 0x000fe200000006ff */
[----:B------:R-:W-:Y:S01]  /*24a0*/  FFMA.FTZ R8, R85, R8, R96 ;  /* 0x0000000855087223 */ /* 0x000fe20000010060 */
[----:B------:R-:W-:Y:S02]  /*24b0*/  PRMT R9, R9, 0x7632, R9 ;  /* 0x0000763209097816 */ /* 0x000fe40000000009 */
[----:B------:R-:W-:Y:S01]  /*24c0*/  PRMT R88, R5, 0x7632, R88 ;  /* 0x0000763205587816 */ /* 0x000fe20000000058 */
[----:B------:R-:W-:Y:S01]  /*24d0*/  FFMA.FTZ R83, R87, R4, R8 ;  /* 0x0000000457537223 */ /* 0x000fe20000010008 */
[----:B------:R-:W-:Y:S01]  /*24e0*/  IMAD.U32 R4, R13, 0x10000, RZ ;  /* 0x000100000d047824 */ /* 0x000fe200078e00ff */
        /* <DEDUP_REMOVED lines=8> */
[C---:B------:R-:W-:Y:S02]  /*2570*/  SHF.L.U32 R91, R6.reuse, 0x10, RZ ;  /* 0x00000010065b7819 */ /* 0x040fe400000006ff */
[----:B------:R-:W-:Y:S02]  /*2580*/  PRMT R89, R6, 0x7632, R89 ;  /* 0x0000763206597816 */ /* 0x000fe40000000059 */
[----:B------:R-:W-:Y:S01]  /*2590*/  SHF.L.U32 R13, R13, 0x10, RZ ;  /* 0x000000100d0d7819 */ /* 0x000fe200000006ff */
[----:B------:R-:W-:Y:S01]  /*25a0*/  FFMA.FTZ R8, R91, R10, R8 ;  /* 0x0000000a5b087223 */ /* 0x000fe20000010008 */
[----:B------:R-:W-:Y:S02]  /*25b0*/  SHF.L.U32 R4, R4, 0x10, RZ ;  /* 0x0000001004047819 */ /* 0x000fe400000006ff */
[----:B------:R-:W-:Y:S01]  /*25c0*/  SHF.L.U32 R89, R89, 0x10, RZ ;  /* 0x0000001059597819 */ /* 0x000fe200000006ff */
[----:B------:R-:W-:Y:S01]  /*25d0*/  FFMA.FTZ R10, R88, R13, R5 ;  /* 0x0000000d580a7223 */ /* 0x000fe20000010005 */
[----:B------:R-:W-:-:S02]  /*25e0*/  SHF.L.U32 R6, R14, 0x10, RZ ;  /* 0x000000100e067819 */ /* 0x000fc400000006ff */
[----:B------:R-:W-:Y:S01]  /*25f0*/  PRMT R14, R14, 0x7632, R14 ;  /* 0x000076320e0e7816 */ /* 0x000fe2000000000e */
[C---:B------:R-:W-:Y:S01]  /*2600*/  IMAD.U32 R84, R7.reuse, 0x10000, RZ ;  /* 0x0001000007547824 */ /* 0x040fe200078e00ff */
[----:B------:R-:W-:Y:S01]  /*2610*/  PRMT R83, R7, 0x7632, R83 ;  /* 0x0000763207537816 */ /* 0x000fe20000000053 */
[----:B------:R-:W-:Y:S01]  /*2620*/  FFMA.FTZ R5, R89, R4, R8 ;  /* 0x0000000459057223 */ /* 0x000fe20000010008 */
[C---:B------:R-:W-:Y:S01]  /*2630*/  PRMT R12, R11.reuse, 0x7632, R12 ;  /* 0x000076320b0c7816 */ /* 0x040fe2000000000c */
[----:B------:R-:W-:Y:S02]  /*2640*/  IMAD.U32 R11, R11, 0x10000, RZ ;  /* 0x000100000b0b7824 */ /* 0x000fe400078e00ff */
[----:B------:R-:W-:Y:S01]  /*2650*/  FFMA.FTZ R6, R91, R6, R10 ;  /* 0x000000065b067223 */ /* 0x000fe2000001000a */
[----:B------:R-:W-:Y:S02]  /*2660*/  SHF.L.U32 R4, R14, 0x10, RZ ;  /* 0x000000100e047819 */ /* 0x000fe400000006ff */
[----:B------:R-:W-:Y:S01]  /*2670*/  SHF.L.U32 R7, R24, 0x10, RZ ;  /* 0x0000001018077819 */ /* 0x000fe200000006ff */
[----:B------:R-:W-:-:S02]  /*2680*/  FFMA.FTZ R14, R84, R11, R5 ;  /* 0x0000000b540e7223 */ /* 0x000fc40000010005 */
[----:B------:R-:W-:Y:S01]  /*2690*/  FFMA.FTZ R93, R89, R4, R6 ;  /* 0x00000004595d7223 */ /* 0x000fe20000010006 */
[----:B------:R-:W5:Y:S01]  /*26a0*/  LDG.E.128 R8, desc[UR6][R2.64+0x2800] ;  /* 0x0028000602087981 */ /* 0x000f62000c1e1d00 */
[----:B------:R-:W-:-:S03]  /*26b0*/  FFMA.FTZ R92, R81, R7, R92 ;  /* 0x00000007515c7223 */ /* 0x000fc6000001005c */
[----:B------:R-:W5:Y:S01]  /*26c0*/  LDG.E.128 R4, desc[UR6][R40.64+0x2800] ;  /* 0x0028000628047981 */ /* 0x000f62000c1e1d00 */
[----:B------:R-:W-:Y:S01]  /*26d0*/  PRMT R24, R24, 0x7632, R24 ;  /* 0x0000763218187816 */ /* 0x000fe20000000018 */
[----:B------:R-:W-:Y:S01]  /*26e0*/  IMAD.U32 R12, R12, 0x10000, RZ ;  /* 0x000100000c0c7824 */ /* 0x000fe200078e00ff */
[----:B------:R-:W-:Y:S02]  /*26f0*/  SHF.L.U32 R83, R83, 0x10, RZ ;  /* 0x0000001053537819 */ /* 0x000fe400000006ff */
[----:B------:R-:W-:-:S05]  /*2700*/  SHF.L.U32 R24, R24, 0x10, RZ ;  /* 0x0000001018187819 */ /* 0x000fca00000006ff */
[----:B------:R-:W-:Y:S01]  /*2710*/  FFMA.FTZ R24, R85, R24, R92 ;  /* 0x0000001855187223 */ /* 0x000fe2000001005c */
[----:B------:R-:W-:Y:S01]  /*2720*/  FFMA.FTZ R92, R83, R12, R14 ;  /* 0x0000000c535c7223 */ /* 0x000fe2000001000e */
[C---:B------:R-:W-:Y:S02]  /*2730*/  SHF.L.U32 R12, R28.reuse, 0x10, RZ ;  /* 0x000000101c0c7819 */ /* 0x040fe400000006ff */
[----:B------:R-:W-:Y:S01]  /*2740*/  PRMT R28, R28, 0x7632, R28 ;  /* 0x000076321c1c7816 */ /* 0x000fe2000000001c */
[----:B------:R-:W-:Y:S01]  /*2750*/  IMAD.U32 R96, R25, 0x10000, RZ ;  /* 0x0001000019607824 */ /* 0x000fe200078e00ff */
[----:B------:R-:W-:Y:S01]  /*2760*/  PRMT R13, R15, 0x7632, R13 ;  /* 0x000076320f0d7816 */ /* 0x000fe2000000000d */
[----:B------:R-:W-:Y:S01]  /*2770*/  FFMA.FTZ R14, R81, R12, R0 ;  /* 0x0000000c510e7223 */ /* 0x000fe20000010000 */
[----:B------:R-:W-:Y:S02]  /*2780*/  PRMT R25, R25, 0x7632, R25 ;  /* 0x0000763219197816 */ /* 0x000fe40000000019 */
[----:B------:R-:W-:-:S02]  /*2790*/  SHF.L.U32 R28, R28, 0x10, RZ ;  /* 0x000000101c1c7819 */ /* 0x000fc400000006ff */
[----:B------:R-:W-:Y:S01]  /*27a0*/  SHF.L.U32 R82, R13, 0x10, RZ ;  /* 0x000000100d527819 */ /* 0x000fe200000006ff */
[----:B------:R-:W-:Y:S01]  /*27b0*/  FFMA.FTZ R13, R87, R96, R24 ;  /* 0x00000060570d7223 */ /* 0x000fe20000010018 */
[----:B------:R-:W-:Y:S01]  /*27c0*/  SHF.L.U32 R15, R15, 0x10, RZ ;  /* 0x000000100f0f7819 */ /* 0x000fe200000006ff */
[----:B------:R-:W-:Y:S01]  /*27d0*/  FFMA.FTZ R96, R85, R28, R14 ;  /* 0x0000001c55607223 */ /* 0x000fe2000001000e */
[----:B------:R-:W-:Y:S02]  /*27e0*/  SHF.L.U32 R25, R25, 0x10, RZ ;  /* 0x0000001019197819 */ /* 0x000fe400000006ff */
[C---:B------:R-:W-:Y:S01]  /*27f0*/  SHF.L.U32 R28, R29.reuse, 0x10, RZ ;  /* 0x000000101d1c7819 */ /* 0x040fe200000006ff */
[----:B------:R-:W-:Y:S01]  /*2800*/  FFMA.FTZ R15, R84, R15, R93 ;  /* 0x0000000f540f7223 */ /* 0x000fe2000001005d */
[C---:B------:R-:W-:Y:S01]  /*2810*/  PRMT R0, R26.reuse, 0x7632, R0 ;  /* 0x000076321a007816 */ /* 0x040fe20000000000 */
[----:B------:R-:W-:Y:S02]  /*2820*/  IMAD.U32 R26, R26, 0x10000, RZ ;  /* 0x000100001a1a7824 */ /* 0x000fe400078e00ff */
[----:B------:R-:W-:Y:S01]  /*2830*/  FFMA.FTZ R12, R88, R25, R13 ;  /* 0x00000019580c7223 */ /* 0x000fe2000001000d */
[----:B------:R-:W-:Y:S01]  /*2840*/  PRMT R25, R29, 0x7632, R25 ;  /* 0x000076321d197816 */ /* 0x000fe20000000019 */
[----:B------:R-:W-:Y:S01]  /*2850*/  FFMA.FTZ R93, R87, R28, R96 ;  /* 0x0000001c575d7223 */ /* 0x000fe20000010060 */
[----:B------:R-:W-:Y:S01]  /*2860*/  SHF.L.U32 R0, R0, 0x10, RZ ;  /* 0x0000001000007819 */ /* 0x000fe200000006ff */
[----:B------:R-:W-:Y:S01]  /*2870*/  FFMA.FTZ R26, R91, R26, R12 ;  /* 0x0000001a5b1a7223 */ /* 0x000fe2000001000c */
[C---:B--2---:R-:W-:Y:S01]  /*2880*/  PRMT R28, R16.reuse, 0x7632, R28 ;  /* 0x00007632101c7816 */ /* 0x044fe2000000001c */
[----:B------:R-:W-:Y:S01]  /*2890*/  FFMA.FTZ R82, R83, R82, R15 ;  /* 0x0000005253527223 */ /* 0x000fe2000001000f */
[----:B------:R-:W-:Y:S01]  /*28a0*/  SHF.L.U32 R16, R16, 0x10, RZ ;  /* 0x0000001010107819 */ /* 0x000fe200000006ff */
[----:B------:R-:W2:Y:S01]  /*28b0*/  LDG.E.128 R12, desc[UR6][R2.64+0x6000] ;  /* 0x00600006020c7981 */ /* 0x000ea2000c1e1d00 */
[----:B------:R-:W-:Y:S01]  /*28c0*/  PRMT R24, R27, 0x7632, R24 ;  /* 0x000076321b187816 */ /* 0x000fe20000000018 */
        /* <DEDUP_REMOVED lines=9> */
[----:B------:R-:W-:Y:S01]  /*2960*/  FFMA.FTZ R90, R85, R28, R90 ;  /* 0x0000001c555a7223 */ /* 0x000fe2000001005a */
[----:B------:R-:W-:Y:S01]  /*2970*/  PRMT R27, R17, 0x7632, R27 ;  /* 0x00007632111b7816 */ /* 0x000fe2000000001b */
[----:B------:R-:W-:Y:S01]  /*2980*/  FFMA.FTZ R26, R91, R0, R26 ;  /* 0x000000005b1a7223 */ /* 0x000fe2000001001a */
[----:B------:R-:W-:Y:S01]  /*2990*/  SHF.L.U32 R28, R17, 0x10, RZ ;  /* 0x00000010111c7819 */ /* 0x000fe200000006ff */
[----:B------:R-:W-:Y:S01]  /*29a0*/  IMAD.U32 R30, R30, 0x10000, RZ ;  /* 0x000100001e1e7824 */ /* 0x000fe200078e00ff */
[----:B------:R-:W-:Y:S01]  /*29b0*/  SHF.L.U32 R0, R24, 0x10, RZ ;  /* 0x0000001018007819 */ /* 0x000fe200000006ff */
[----:B------:R-:W-:Y:S01]  /*29c0*/  IMAD.U32 R27, R27, 0x10000, RZ ;  /* 0x000100001b1b7824 */ /* 0x000fe200078e00ff */
[----:B------:R-:W-:Y:S01]  /*29d0*/  SHF.L.U32 R17, R31, 0x10, RZ ;  /* 0x000000101f117819 */ /* 0x000fe200000006ff */
[----:B------:R-:W-:Y:S01]  /*29e0*/  FFMA.FTZ R25, R89, R30, R26 ;  /* 0x0000001e59197223 */ /* 0x000fe2000001001a */
[----:B------:R-:W-:Y:S01]  /*29f0*/  FFMA.FTZ R29, R87, R28, R90 ;  /* 0x0000001c571d7223 */ /* 0x000fe2000001005a */
[----:B------:R-:W-:-:S02]  /*2a00*/  FFMA.FTZ R0, R83, R0, R16 ;  /* 0x0000000053007223 */ /* 0x000fc40000010010 */
[----:B------:R-:W-:Y:S01]  /*2a10*/  FFMA.FTZ R16, R84, R17, R25 ;  /* 0x0000001154107223 */ /* 0x000fe20000010019 */
[----:B------:R-:W-:Y:S01]  /*2a20*/  FFMA.FTZ R28, R88, R27, R29 ;  /* 0x0000001b581c7223 */ /* 0x000fe2000001001d */
[C---:B---3--:R-:W-:Y:S01]  /*2a30*/  SHF.L.U32 R29, R20.reuse, 0x10, RZ ;  /* 0x00000010141d7819 */ /* 0x048fe200000006ff */
[----:B------:R-:W3:Y:S01]  /*2a40*/  LDG.E.128 R24, desc[UR6][R2.64+0x9800] ;  /* 0x0098000602187981 */ /* 0x000ee2000c1e1d00 */
[----:B------:R-:W-:Y:S02]  /*2a50*/  PRMT R20, R20, 0x7632, R20 ;  /* 0x0000763214147816 */ /* 0x000fe40000000014 */
[C---:B------:R-:W-:Y:S02]  /*2a60*/  PRMT R17, R18.reuse, 0x7632, R17 ;  /* 0x0000763212117816 */ /* 0x040fe40000000011 */
[----:B------:R-:W-:Y:S01]  /*2a70*/  SHF.L.U32 R18, R18, 0x10, RZ ;  /* 0x0000001012127819 */ /* 0x000fe200000006ff */
[----:B------:R-:W-:Y:S01]  /*2a80*/  FFMA.FTZ R90, R81, R29, R80 ;  /* 0x0000001d515a7223 */ /* 0x000fe20000010050 */
[----:B------:R-:W-:-:S02]  /*2a90*/  SHF.L.U32 R30, R20, 0x10, RZ ;  /* 0x00000010141e7819 */ /* 0x000fc400000006ff */
[----:B------:R-:W-:Y:S01]  /*2aa0*/  PRMT R31, R31, 0x7632, R31 ;  /* 0x000076321f1f7816 */ /* 0x000fe2000000001f */
[----:B------:R-:W-:Y:S01]  /*2ab0*/  FFMA.FTZ R18, R91, R18, R28 ;  /* 0x000000125b127223 */ /* 0x000fe2000001001c */
[----:B------:R-:W-:Y:S01]  /*2ac0*/  SHF.L.U32 R28, R21, 0x10, RZ ;  /* 0x00000010151c7819 */ /* 0x000fe200000006ff */
[----:B------:R-:W-:Y:S02]  /*2ad0*/  FFMA.FTZ R30, R85, R30, R90 ;  /* 0x0000001e551e7223 */ /* 0x000fe4000001005a */
[----:B------:R-:W-:Y:S02]  /*2ae0*/  IMAD.U32 R80, R31, 0x10000, RZ ;  /* 0x000100001f507824 */ /* 0x000fe400078e00ff */
[----:B------:R-:W-:Y:S01]  /*2af0*/  FFMA.FTZ R97, R87, R28, R30 ;  /* 0x0000001c57617223 */ /* 0x000fe2000001001e */
[----:B------:R-:W-:Y:S01]  /*2b00*/  PRMT R21, R21, 0x7632, R21 ;  /* 0x0000763215157816 */ /* 0x000fe20000000015 */
[----:B------:R-:W3:Y:S01]  /*2b10*/  LDG.E.128 R28, desc[UR6][R2.64+0xd000] ;  /* 0x00d00006021c7981 */ /* 0x000ee2000c1e1d00 */
[----:B------:R-:W-:Y:S01]  /*2b20*/  FFMA.FTZ R80, R83, R80, R16 ;  /* 0x0000005053507223 */ /* 0x000fe20000010010 */
[----:B----4-:R-:W-:-:S02]  /*2b30*/  SHF.L.U32 R16, R36, 0x10, RZ ;  /* 0x0000001024107819 */ /* 0x010fc400000006ff */
[----:B------:R-:W-:Y:S01]  /*2b40*/  SHF.L.U32 R20, R17, 0x10, RZ ;  /* 0x0000001011147819 */ /* 0x000fe200000006ff */
[----:B------:R-:W-:Y:S01]  /*2b50*/  IMAD.U32 R95, R21, 0x10000, RZ ;  /* 0x00010000155f7824 */ /* 0x000fe200078e00ff */
[----:B------:R-:W-:Y:S01]  /*2b60*/  PRMT R36, R36, 0x7632, R36 ;  /* 0x0000763224247816 */ /* 0x000fe20000000024 */
[----:B------:R-:W-:Y:S01]  /*2b70*/  FFMA.FTZ R96, R81, R16, R86 ;  /* 0x0000001051607223 */ /* 0x000fe20000010056 */
        /* <DEDUP_REMOVED lines=9> */
[----:B------:R-:W-:Y:S01]  /*2c10*/  PRMT R21, R19, 0x7632, R21 ;  /* 0x0000763213157816 */ /* 0x000fe20000000015 */
[----:B------:R-:W-:Y:S01]  /*2c20*/  FFMA.FTZ R98, R85, R90, R96 ;  /* 0x0000005a55627223 */ /* 0x000fe20000010060 */
[C---:B-----5:R-:W-:Y:S01]  /*2c30*/  PRMT R97, R32.reuse, 0x7632, R97 ;  /* 0x0000763220617816 */ /* 0x060fe20000000061 */
[----:B------:R-:W4:Y:S01]  /*2c40*/  LDG.E.128 R16, desc[UR6][R2.64+0x10800] ;  /* 0x0108000602107981 */ /* 0x000f22000c1e1d00 */
[----:B------:R-:W-:-:S02]  /*2c50*/  SHF.L.U32 R32, R32, 0x10, RZ ;  /* 0x0000001020207819 */ /* 0x000fc400000006ff */
[C---:B------:R-:W-:Y:S02]  /*2c60*/  PRMT R90, R37.reuse, 0x7632, R90 ;  /* 0x00007632255a7816 */ /* 0x040fe4000000005a */
[----:B------:R-:W-:Y:S01]  /*2c70*/  SHF.L.U32 R96, R37, 0x10, RZ ;  /* 0x0000001025607819 */ /* 0x000fe200000006ff */
[----:B------:R-:W-:Y:S01]  /*2c80*/  FFMA.FTZ R37, R89, R22, R86 ;  /* 0x0000001659257223 */ /* 0x000fe20000010056 */
[----:B------:R-:W-:Y:S01]  /*2c90*/  SHF.L.U32 R86, R97, 0x10, RZ ;  /* 0x0000001061567819 */ /* 0x000fe200000006ff */
[----:B------:R-:W-:Y:S01]  /*2ca0*/  FFMA.FTZ R94, R81, R32, R94 ;  /* 0x00000020515e7223 */ /* 0x000fe2000001005e */
[----:B------:R-:W-:Y:S01]  /*2cb0*/  IMAD.U32 R93, R90, 0x10000, RZ ;  /* 0x000100005a5d7824 */ /* 0x000fe200078e00ff */
[----:B------:R-:W-:Y:S01]  /*2cc0*/  SHF.L.U32 R90, R33, 0x10, RZ ;  /* 0x00000010215a7819 */ /* 0x000fe200000006ff */
[----:B------:R-:W-:Y:S01]  /*2cd0*/  FFMA.FTZ R95, R87, R96, R98 ;  /* 0x00000060575f7223 */ /* 0x000fe20000010062 */
[----:B------:R-:W-:Y:S01]  /*2ce0*/  PRMT R33, R33, 0x7632, R33 ;  /* 0x0000763221217816 */ /* 0x000fe20000000021 */
[----:B------:R-:W-:Y:S01]  /*2cf0*/  FFMA.FTZ R86, R85, R86, R94 ;  /* 0x0000005655567223 */ /* 0x000fe2000001005e */
[C---:B------:R-:W-:Y:S01]  /*2d00*/  PRMT R36, R23.reuse, 0x7632, R36 ;  /* 0x0000763217247816 */ /* 0x040fe20000000024 */
[----:B------:R-:W-:Y:S01]  /*2d10*/  IMAD.U32 R23, R23, 0x10000, RZ ;  /* 0x0001000017177824 */ /* 0x000fe200078e00ff */
[----:B------:R-:W-:Y:S01]  /*2d20*/  SHF.L.U32 R22, R38, 0x10, RZ ;  /* 0x0000001026167819 */ /* 0x000fe200000006ff */
[----:B------:R-:W-:Y:S01]  /*2d30*/  FFMA.FTZ R32, R88, R93, R95 ;  /* 0x0000005d58207223 */ /* 0x000fe2000001005f */
[----:B------:R-:W-:Y:S01]  /*2d40*/  PRMT R38, R38, 0x7632, R38 ;  /* 0x0000763226267816 */ /* 0x000fe20000000026 */
[----:B------:R-:W-:Y:S01]  /*2d50*/  FFMA.FTZ R87, R87, R90, R86 ;  /* 0x0000005a57577223 */ /* 0x000fe20000010056 */
[----:B------:R-:W-:-:S02]  /*2d60*/  IMAD.U32 R33, R33, 0x10000, RZ ;  /* 0x0001000021217824 */ /* 0x000fc400078e00ff */
[----:B------:R-:W-:Y:S01]  /*2d70*/  FFMA.FTZ R23, R84, R23, R37 ;  /* 0x0000001754177223 */ /* 0x000fe20000010025 */
[----:B------:R-:W-:Y:S01]  /*2d80*/  FFMA.FTZ R22, R91, R22, R32 ;  /* 0x000000165b167223 */ /* 0x000fe20000010020 */
[----:B------:R-:W-:Y:S01]  /*2d90*/  SHF.L.U32 R21, R21, 0x10, RZ ;  /* 0x0000001015157819 */ /* 0x000fe200000006ff */
[----:B------:R-:W-:Y:S01]  /*2da0*/  IMAD.U32 R32, R34, 0x10000, RZ ;  /* 0x0001000022207824 */ /* 0x000fe200078e00ff */
[----:B------:R-:W-:Y:S01]  /*2db0*/  SHF.L.U32 R36, R36, 0x10, RZ ;  /* 0x0000001024247819 */ /* 0x000fe200000006ff */
[----:B------:R-:W-:Y:S01]  /*2dc0*/  FFMA.FTZ R86, R88, R33, R87 ;  /* 0x0000002158567223 */ /* 0x000fe20000010057 */
[----:B------:R-:W-:Y:S01]  /*2dd0*/  SHF.L.U32 R38, R38, 0x10, RZ ;  /* 0x0000001026267819 */ /* 0x000fe200000006ff */
[C---:B------:R-:W-:Y:S02]  /*2de0*/  FFMA.FTZ R90, R83.reuse, R21, R20 ;  /* 0x00000015535a7223 */ /* 0x040fe40000010014 */
[----:B------:R-:W-:Y:S01]  /*2df0*/  FFMA.FTZ R88, R83, R36, R23 ;  /* 0x0000002453587223 */ /* 0x000fe20000010017 */
[----:B------:R-:W-:Y:S01]  /*2e00*/  FFMA.FTZ R86, R91, R32, R86 ;  /* 0x000000205b567223 */ /* 0x000fe20000010056 */
[----:B------:R-:W-:Y:S01]  /*2e10*/  FFMA.FTZ R37, R89, R38, R22 ;  /* 0x0000002659257223 */ /* 0x000fe20000010016 */
[C---:B------:R-:W-:Y:S01]  /*2e20*/  PRMT R32, R48.reuse, 0x7632, R32 ;  /* 0x0000763230207816 */ /* 0x040fe20000000020 */
[----:B------:R-:W5:Y:S01]  /*2e30*/  LDG.E.128 R20, desc[UR6][R2.64+0x14000] ;  /* 0x0140000602147981 */ /* 0x000f62000c1e1d00 */
[----:B------:R-:W-:-:S02]  /*2e40*/  SHF.L.U32 R48, R48, 0x10, RZ ;  /* 0x0000001030307819 */ /* 0x000fc400000006ff */
[C---:B------:R-:W-:Y:S02]  /*2e50*/  PRMT R81, R52.reuse, 0x7632, R81 ;  /* 0x0000763234517816 */ /* 0x040fe40000000051 */
[----:B------:R-:W-:Y:S02]  /*2e60*/  SHF.L.U32 R85, R52, 0x10, RZ ;  /* 0x0000001034557819 */ /* 0x000fe400000006ff */
[----:B------:R-:W-:Y:S02]  /*2e70*/  PRMT R34, R34, 0x7632, R34 ;  /* 0x0000763222227816 */ /* 0x000fe40000000022 */
[----:B------:R-:W-:Y:S01]  /*2e80*/  SHF.L.U32 R36, R32, 0x10, RZ ;  /* 0x0000001020247819 */ /* 0x000fe200000006ff */
[----:B------:R-:W-:Y:S01]  /*2e90*/  FFMA.FTZ R48, R85, R48, R92 ;  /* 0x0000003055307223 */ /* 0x000fe2000001005c */
[----:B------:R-:W-:Y:S01]  /*2ea0*/  SHF.L.U32 R81, R81, 0x10, RZ ;  /* 0x0000001051517819 */ /* 0x000fe200000006ff */
[----:B------:R-:W-:Y:S01]  /*2eb0*/  IMAD.U32 R34, R34, 0x10000, RZ ;  /* 0x0001000022227824 */ /* 0x000fe200078e00ff */
[----:B------:R-:W-:Y:S01]  /*2ec0*/  SHF.L.U32 R33, R39, 0x10, RZ ;  /* 0x0000001027217819 */ /* 0x000fe200000006ff */
[----:B------:R-:W-:-:S02]  /*2ed0*/  IMAD.U32 R87, R53, 0x10000, RZ ;  /* 0x0001000035577824 */ /* 0x000fc400078e00ff */
[----:B------:R-:W-:Y:S01]  /*2ee0*/  FFMA.FTZ R52, R81, R36, R48 ;  /* 0x0000002451347223 */ /* 0x000fe20000010030 */
[----:B------:R-:W-:Y:S01]  /*2ef0*/  SHF.L.U32 R48, R49, 0x10, RZ ;  /* 0x0000001031307819 */ /* 0x000fe200000006ff */
[----:B------:R-:W-:Y:S01]  /*2f00*/  FFMA.FTZ R89, R89, R34, R86 ;  /* 0x0000002259597223 */ /* 0x000fe20000010056 */
[----:B------:R-:W-:Y:S01]  /*2f10*/  PRMT R34, R49, 0x7632, R34 ;  /* 0x0000763231227816 */ /* 0x000fe20000000022 */
[----:B------:R-:W-:Y:S01]  /*2f20*/  FFMA.FTZ R92, R84, R33, R37 ;  /* 0x00000021545c7223 */ /* 0x000fe20000010025 */
[----:B------:R-:W-:Y:S01]  /*2f30*/  PRMT R86, R53, 0x7632, R86 ;  /* 0x0000763235567816 */ /* 0x000fe20000000056 */
[----:B------:R-:W-:Y:S01]  /*2f40*/  FFMA.FTZ R53, R87, R48, R52 ;  /* 0x0000003057357223 */ /* 0x000fe20000010034 */
[----:B------:R-:W-:Y:S02]  /*2f50*/  PRMT R32, R39, 0x7632, R32 ;  /* 0x0000763227207816 */ /* 0x000fe40000000020 */
[----:B------:R-:W5:Y:S01]  /*2f60*/  LDG.E.128 R36, desc[UR6][R2.64+0x17800] ;  /* 0x0178000602247981 */ /* 0x000f62000c1e1d00 */
[----:B------:R-:W-:-:S02]  /*2f70*/  SHF.L.U32 R33, R35, 0x10, RZ ;  /* 0x0000001023217819 */ /* 0x000fc400000006ff */
[----:B------:R-:W-:Y:S01]  /*2f80*/  PRMT R48, R35, 0x7632, R48 ;  /* 0x0000763223307816 */ /* 0x000fe20000000030 */
[----:B------:R-:W-:Y:S01]  /*2f90*/  IMAD.U32 R86, R86, 0x10000, RZ ;  /* 0x0001000056567824 */ /* 0x000fe200078e00ff */
[----:B------:R-:W-:Y:S01]  /*2fa0*/  SHF.L.U32 R49, R34, 0x10, RZ ;  /* 0x0000001022317819 */ /* 0x000fe200000006ff */
[----:B------:R-:W-:Y:S01]  /*2fb0*/  FFMA.FTZ R94, R84, R33, R89 ;  /* 0x00000021545e7223 */ /* 0x000fe20000010059 */
[----:B------:R-:W-:Y:S02]  /*2fc0*/  SHF.L.U32 R48, R48, 0x10, RZ ;  /* 0x0000001030307819 */ /* 0x000fe400000006ff */
[----:B------:R-:W-:Y:S01]  /*2fd0*/  SHF.L.U32 R32, R32, 0x10, RZ ;  /* 0x0000001020207819 */ /* 0x000fe200000006ff */
[----:B------:R-:W-:Y:S01]  /*2fe0*/  FFMA.FTZ R52, R86, R49, R53 ;  /* 0x0000003156347223 */ /* 0x000fe20000010035 */
[C---:B------:R-:W-:Y:S01]  /*2ff0*/  PRMT R91, R56.reuse, 0x7632, R91 ;  /* 0x00007632385b7816 */ /* 0x040fe2000000005b */
[----:B------:R-:W-:Y:S01]  /*3000*/  IMAD.U32 R56, R56, 0x10000, RZ ;  /* 0x0001000038387824 */ /* 0x000fe200078e00ff */
[C---:B------:R-:W-:Y:S01]  /*3010*/  PRMT R49, R50.reuse, 0x7632, R49 ;  /* 0x0000763232317816 */ /* 0x040fe20000000031 */
[----:B------:R-:W-:Y:S01]  /*3020*/  FFMA.FTZ R94, R83, R48, R94 ;  /* 0x00000030535e7223 */ /* 0x000fe2000001005e */
[----:B------:R-:W-:-:S02]  /*3030*/  SHF.L.U32 R50, R50, 0x10, RZ ;  /* 0x0000001032327819 */ /* 0x000fc400000006ff */
[C---:B------:R-:W-:Y:S01]  /*3040*/  SHF.L.U32 R89, R54.reuse, 0x10, RZ ;  /* 0x0000001036597819 */ /* 0x040fe200000006ff */
[----:B------:R-:W-:Y:S01]  /*3050*/  FFMA.FTZ R92, R83, R32, R92 ;  /* 0x00000020535c7223 */ /* 0x000fe2000001005c */
[----:B------:R-:W-:Y:S01]  /*3060*/  SHF.L.U32 R48, R91, 0x10, RZ ;  /* 0x000000105b307819 */ /* 0x000fe200000006ff */
[----:B------:R-:W-:Y:S01]  /*3070*/  FFMA.FTZ R56, R85, R56, R82 ;  /* 0x0000003855387223 */ /* 0x000fe20000010052 */
[----:B------:R-:W5:Y:S01]  /*3080*/  LDG.E.128 R32, desc[UR6][R2.64+0x1b000] ;  /* 0x01b0000602207981 */ /* 0x000f62000c1e1d00 */
[----:B------:R-:W-:Y:S01]  /*3090*/  FFMA.FTZ R53, R89, R50, R52 ;  /* 0x0000003259357223 */ /* 0x000fe20000010034 */
[----:B------:R-:W-:Y:S01]  /*30a0*/  PRMT R84, R54, 0x7632, R84 ;  /* 0x0000763236547816 */ /* 0x000fe20000000054 */
[C---:B------:R-:W-:Y:S01]  /*30b0*/  IMAD.U32 R52, R57.reuse, 0x10000, RZ ;  /* 0x0001000039347824 */ /* 0x040fe200078e00ff */
[----:B------:R-:W-:Y:S01]  /*30c0*/  PRMT R50, R57, 0x7632, R50 ;  /* 0x0000763239327816 */ /* 0x000fe20000000032 */
[----:B------:R-:W-:Y:S01]  /*30d0*/  FFMA.FTZ R48, R81, R48, R56 ;  /* 0x0000003051307223 */ /* 0x000fe20000010038 */
[----:B------:R-:W-:-:S02]  /*30e0*/  SHF.L.U32 R49, R49, 0x10, RZ ;  /* 0x0000001031317819 */ /* 0x000fc400000006ff */
        /* <DEDUP_REMOVED lines=8> */
[----:B------:R-:W-:-:S02]  /*3170*/  PRMT R56, R51, 0x7632, R56 ;  /* 0x0000763233387816 */ /* 0x000fc40000000038 */
[C---:B------:R-:W-:Y:S01]  /*3180*/  PRMT R57, R58.reuse, 0x7632, R57 ;  /* 0x000076323a397816 */ /* 0x040fe20000000039 */
[----:B------:R-:W-:Y:S01]  /*3190*/  IMAD.U32 R58, R58, 0x10000, RZ ;  /* 0x000100003a3a7824 */ /* 0x000fe200078e00ff */
        /* <DEDUP_REMOVED lines=8> */
[----:B------:R-:W5:Y:S01]  /*3220*/  LDG.E.128 R48, desc[UR6][R2.64+0x3000] ;  /* 0x0030000602307981 */ /* 0x000f62000c1e1d00 */
[----:B------:R-:W-:-:S02]  /*3230*/  IMAD.U32 R57, R57, 0x10000, RZ ;  /* 0x0001000039397824 */ /* 0x000fc400078e00ff */
[----:B------:R-:W-:Y:S01]  /*3240*/  FFMA.FTZ R0, R83, R56, R96 ;  /* 0x0000003853007223 */ /* 0x000fe20000010060 */
[----:B------:R-:W-:Y:S01]  /*3250*/  SHF.L.U32 R56, R65, 0x10, RZ ;  /* 0x0000001041387819 */ /* 0x000fe200000006ff */
[----:B------:R0:W5:Y:S01]  /*3260*/  LDG.E.128 R52, desc[UR6][R40.64+0x3000] ;  /* 0x0030000628347981 */ /* 0x000162000c1e1d00 */
[----:B------:R-:W-:Y:S01]  /*3270*/  FFMA.FTZ R58, R81, R58, R64 ;  /* 0x0000003a513a7223 */ /* 0x000fe20000010040 */
[----:B------:R-:W-:Y:S01]  /*3280*/  FFMA.FTZ R57, R84, R57, R91 ;  /* 0x0000003954397223 */ /* 0x000fe2000001005b */
[----:B------:R-:W-:Y:S02]  /*3290*/  PRMT R65, R65, 0x7632, R65 ;  /* 0x0000763241417816 */ /* 0x000fe40000000041 */
[----:B------:R-:W-:Y:S01]  /*32a0*/  FFMA.FTZ R91, R87, R56, R58 ;  /* 0x00000038575b7223 */ /* 0x000fe2000001003a */
[C---:B0-----:R-:W-:Y:S02]  /*32b0*/  PRMT R40, R60.reuse, 0x7632, R40 ;  /* 0x000076323c287816 */ /* 0x041fe40000000028 */
[----:B------:R-:W-:Y:S01]  /*32c0*/  SHF.L.U32 R60, R60, 0x10, RZ ;  /* 0x000000103c3c7819 */ /* 0x000fe200000006ff */
[----:B------:R-:W-:Y:S01]  /*32d0*/  IMAD.U32 R41, R59, 0x10000, RZ ;  /* 0x000100003b297824 */ /* 0x000fe200078e00ff */
[----:B------:R-:W-:-:S03]  /*32e0*/  SHF.L.U32 R56, R40, 0x10, RZ ;  /* 0x0000001028387819 */ /* 0x000fc600000006ff */
[----:B------:R-:W-:Y:S01]  /*32f0*/  FFMA.FTZ R58, R85, R60, R80 ;  /* 0x0000003c553a7223 */ /* 0x000fe20000010050 */
[----:B------:R-:W-:Y:S01]  /*3300*/  SHF.L.U32 R65, R65, 0x10, RZ ;  /* 0x0000001041417819 */ /* 0x000fe200000006ff */
[----:B------:R-:W-:Y:S01]  /*3310*/  FFMA.FTZ R60, R82, R41, R57 ;  /* 0x00000029523c7223 */ /* 0x000fe20000010039 */
[----:B------:R-:W-:Y:S01]  /*3320*/  PRMT R41, R61, 0x7632, R41 ;  /* 0x000076323d297816 */ /* 0x000fe20000000029 */
[----:B------:R-:W-:Y:S01]  /*3330*/  FFMA.FTZ R98, R81, R56, R58 ;  /* 0x0000003851627223 */ /* 0x000fe2000001003a */
[----:B------:R-:W-:Y:S01]  /*3340*/  SHF.L.U32 R96, R61, 0x10, RZ ;  /* 0x000000103d607819 */ /* 0x000fe200000006ff */
[----:B------:R-:W-:Y:S01]  /*3350*/  FFMA.FTZ R80, R86, R65, R91 ;  /* 0x0000004156507223 */ /* 0x000fe2000001005b */
[C---:B------:R-:W-:Y:S02]  /*3360*/  SHF.L.U32 R64, R66.reuse, 0x10, RZ ;  /* 0x0000001042407819 */ /* 0x040fe400000006ff */
[----:B------:R-:W-:Y:S01]  /*3370*/  SHF.L.U32 R41, R41, 0x10, RZ ;  /* 0x0000001029297819 */ /* 0x000fe200000006ff */
[----:B------:R-:W-:Y:S01]  /*3380*/  FFMA.FTZ R65, R87, R96, R98 ;  /* 0x0000006057417223 */ /* 0x000fe20000010062 */
[----:B------:R-:W-:Y:S01]  /*3390*/  PRMT R66, R66, 0x7632, R66 ;  /* 0x0000763242427816 */ /* 0x000fe20000000042 */
[----:B------:R-:W-:Y:S01]  /*33a0*/  FFMA.FTZ R61, R89, R64, R80 ;  /* 0x00000040593d7223 */ /* 0x000fe20000010050 */
[----:B------:R-:W-:Y:S01]  /*33b0*/  PRMT R40, R59, 0x7632, R40 ;  /* 0x000076323b287816 */ /* 0x000fe20000000028 */
[----:B------:R-:W-:Y:S01]  /*33c0*/  FFMA.FTZ R80, R86, R41, R65 ;  /* 0x0000002956507223 */ /* 0x000fe20000010041 */
[----:B------:R-:W-:Y:S01]  /*33d0*/  SHF.L.U32 R41, R66, 0x10, RZ ;  /* 0x0000001042297819 */ /* 0x000fe200000006ff */
[C---:B------:R-:W-:Y:S01]  /*33e0*/  IMAD.U32 R64, R62.reuse, 0x10000, RZ ;  /* 0x000100003e407824 */ /* 0x040fe200078e00ff */
[----:B------:R-:W5:Y:S01]  /*33f0*/  LDG.E.128 R56, desc[UR6][R2.64+0x6800] ;  /* 0x0068000602387981 */ /* 0x000f62000c1e1d00 */
[----:B------:R-:W-:Y:S01]  /*3400*/  PRMT R62, R62, 0x7632, R62 ;  /* 0x000076323e3e7816 */ /* 0x000fe2000000003e */
[----:B------:R-:W-:-:S02]  /*3410*/  IMAD.U32 R40, R40, 0x10000, RZ ;  /* 0x0001000028287824 */ /* 0x000fc400078e00ff */
[----:B------:R-:W-:Y:S01]  /*3420*/  FFMA.FTZ R41, R84, R41, R61 ;  /* 0x0000002954297223 */ /* 0x000fe2000001003d */
[----:B------:R-:W-:Y:S02]  /*3430*/  SHF.L.U32 R61, R62, 0x10, RZ ;  /* 0x000000103e3d7819 */ /* 0x000fe400000006ff */
[C---:B------:R-:W-:Y:S01]  /*3440*/  PRMT R62, R68.reuse, 0x7632, R62 ;  /* 0x00007632443e7816 */ /* 0x040fe2000000003e */
[--C-:B------:R-:W-:Y:S01]  /*3450*/  FFMA.FTZ R40, R83, R40, R60.reuse ;  /* 0x0000002853287223 */ /* 0x100fe2000001003c */
[----:B------:R-:W-:Y:S02]  /*3460*/  SHF.L.U32 R68, R68, 0x10, RZ ;  /* 0x0000001044447819 */ /* 0x000fe400000006ff */
[C---:B------:R-:W-:Y:S02]  /*3470*/  PRMT R60, R67.reuse, 0x7632, R60 ;  /* 0x00007632433c7816 */ /* 0x040fe4000000003c */
[----:B------:R-:W-:Y:S01]  /*3480*/  SHF.L.U32 R67, R67, 0x10, RZ ;  /* 0x0000001043437819 */ /* 0x000fe200000006ff */
[----:B------:R-:W-:Y:S01]  /*3490*/  FFMA.FTZ R68, R85, R68, R90 ;  /* 0x0000004455447223 */ /* 0x000fe2000001005a */
[----:B------:R-:W-:Y:S01]  /*34a0*/  SHF.L.U32 R62, R62, 0x10, RZ ;  /* 0x000000103e3e7819 */ /* 0x000fe200000006ff */
[----:B------:R-:W-:-:S02]  /*34b0*/  FFMA.FTZ R65, R89, R64, R80 ;  /* 0x0000004059417223 */ /* 0x000fc40000010050 */
[----:B------:R-:W-:Y:S01]  /*34c0*/  FFMA.FTZ R66, R82, R67, R41 ;  /* 0x0000004352427223 */ /* 0x000fe20000010029 */
[----:B------:R-:W-:Y:S02]  /*34d0*/  IMAD.U32 R41, R63, 0x10000, RZ ;  /* 0x000100003f297824 */ /* 0x000fe400078e00ff */
[----:B------:R-:W-:Y:S01]  /*34e0*/  FFMA.FTZ R90, R81, R62, R68 ;  /* 0x0000003e515a7223 */ /* 0x000fe20000010044 */
[----:B------:R-:W-:Y:S01]  /*34f0*/  FFMA.FTZ R61, R84, R61, R65 ;  /* 0x0000003d543d7223 */ /* 0x000fe20000010041 */
[----:B------:R-:W-:Y:S01]  /*3500*/  PRMT R63, R63, 0x7632, R63 ;  /* 0x000076323f3f7816 */ /* 0x000fe2000000003f */
[C---:B------:R-:W-:Y:S01]  /*3510*/  IMAD.U32 R68, R69.reuse, 0x10000, RZ ;  /* 0x0001000045447824 */ /* 0x040fe200078e00ff */
[----:B------:R-:W-:Y:S01]  /*3520*/  PRMT R69, R69, 0x7632, R69 ;  /* 0x0000763245457816 */ /* 0x000fe20000000045 */
[----:B------:R-:W-:Y:S01]  /*3530*/  FFMA.FTZ R65, R82, R41, R61 ;  /* 0x0000002952417223 */ /* 0x000fe2000001003d */
[----:B------:R-:W-:Y:S01]  /*3540*/  SHF.L.U32 R64, R60, 0x10, RZ ;  /* 0x000000103c407819 */ /* 0x000fe200000006ff */
[----:B------:R-:W-:Y:S01]  /*3550*/  FFMA.FTZ R91, R87, R68, R90 ;  /* 0x00000044575b7223 */ /* 0x000fe2000001005a */
[----:B------:R-:W-:-:S02]  /*3560*/  SHF.L.U32 R80, R63, 0x10, RZ ;  /* 0x000000103f507819 */ /* 0x000fc400000006ff */
[----:B------:R-:W-:Y:S01]  /*3570*/  SHF.L.U32 R69, R69, 0x10, RZ ;  /* 0x0000001045457819 */ /* 0x000fe200000006ff */
[----:B------:R-:W5:Y:S01]  /*3580*/  LDG.E.128 R60, desc[UR6][R2.64+0xa000] ;  /* 0x00a00006023c7981 */ /* 0x000f62000c1e1d00 */
[C---:B------:R-:W-:Y:S02]  /*3590*/  PRMT R90, R72.reuse, 0x7632, R90 ;  /* 0x00007632485a7816 */ /* 0x040fe4000000005a */
[----:B------:R-:W-:Y:S02]  /*35a0*/  SHF.L.U32 R93, R72, 0x10, RZ ;  /* 0x00000010485d7819 */ /* 0x000fe400000006ff */
[----:B------:R-:W-:Y:S01]  /*35b0*/  PRMT R68, R70, 0x7632, R68 ;  /* 0x0000763246447816 */ /* 0x000fe20000000044 */
[----:B------:R-:W-:Y:S01]  /*35c0*/  FFMA.FTZ R72, R86, R69, R91 ;  /* 0x0000004556487223 */ /* 0x000fe2000001005b */
[----:B------:R-:W-:Y:S01]  /*35d0*/  SHF.L.U32 R70, R70, 0x10, RZ ;  /* 0x0000001046467819 */ /* 0x000fe200000006ff */
[C---:B------:R-:W-:Y:S01]  /*35e0*/  FFMA.FTZ R41, R83.reuse, R64, R66 ;  /* 0x0000004053297223 */ /* 0x040fe20000010042 */
[----:B------:R-:W-:Y:S01]  /*35f0*/  FFMA.FTZ R80, R83, R80, R65 ;  /* 0x0000005053507223 */ /* 0x000fe20000010041 */
[----:B------:R-:W-:-:S02]  /*3600*/  IMAD.U32 R90, R90, 0x10000, RZ ;  /* 0x000100005a5a7824 */ /* 0x000fc400078e00ff */
[----:B------:R-:W-:Y:S01]  /*3610*/  FFMA.FTZ R88, R85, R93, R88 ;  /* 0x0000005d55587223 */ /* 0x000fe20000010058 */
[----:B------:R-:W5:Y:S01]  /*3620*/  LDG.E.128 R64, desc[UR6][R2.64+0xd800] ;  /* 0x00d8000602407981 */ /* 0x000f62000c1e1d00 */
[----:B------:R-:W-:Y:S01]  /*3630*/  SHF.L.U32 R69, R68, 0x10, RZ ;  /* 0x0000001044457819 */ /* 0x000fe200000006ff */
[----:B------:R-:W-:Y:S01]  /*3640*/  FFMA.FTZ R91, R89, R70, R72 ;  /* 0x00000046595b7223 */ /* 0x000fe20000010048 */
[----:B------:R-:W-:Y:S01]  /*3650*/  SHF.L.U32 R68, R73, 0x10, RZ ;  /* 0x0000001049447819 */ /* 0x000fe200000006ff */
[----:B------:R-:W-:Y:S02]  /*3660*/  FFMA.FTZ R88, R81, R90, R88 ;  /* 0x0000005a51587223 */ /* 0x000fe40000010058 */
[----:B------:R-:W-:Y:S01]  /*3670*/  FFMA.FTZ R91, R84, R69, R91 ;  /* 0x00000045545b7223 */ /* 0x000fe2000001005b */
[----:B------:R-:W-:Y:S01]  /*3680*/  SHF.L.U32 R69, R71, 0x10, RZ ;  /* 0x0000001047457819 */ /* 0x000fe200000006ff */
[----:B------:R-:W-:Y:S01]  /*3690*/  FFMA.FTZ R93, R87, R68, R88 ;  /* 0x00000044575d7223 */ /* 0x000fe20000010058 */
[----:B------:R-:W-:-:S02]  /*36a0*/  PRMT R73, R73, 0x7632, R73 ;  /* 0x0000763249497816 */ /* 0x000fc40000000049 */
[----:B------:R-:W-:Y:S02]  /*36b0*/  SHF.L.U32 R68, R76, 0x10, RZ ;  /* 0x000000104c447819 */ /* 0x000fe400000006ff */
[----:B------:R-:W-:Y:S01]  /*36c0*/  PRMT R76, R71, 0x7632, R76 ;  /* 0x00007632474c7816 */ /* 0x000fe2000000004c */
[----:B------:R-:W-:Y:S01]  /*36d0*/  FFMA.FTZ R88, R82, R69, R91 ;  /* 0x0000004552587223 */ /* 0x000fe2000001005b */
[----:B------:R-:W-:Y:S02]  /*36e0*/  IMAD.U32 R73, R73, 0x10000, RZ ;  /* 0x0001000049497824 */ /* 0x000fe400078e00ff */
[----:B------:R-:W-:Y:S01]  /*36f0*/  FFMA.FTZ R92, R85, R68, R92 ;  /* 0x00000044555c7223 */ /* 0x000fe2000001005c */
[----:B------:R-:W-:Y:S02]  /*3700*/  PRMT R69, R76, 0x7632, R69 ;  /* 0x000076324c457816 */ /* 0x000fe40000000045 */
[----:B------:R-:W-:Y:S01]  /*3710*/  SHF.L.U32 R68, R74, 0x10, RZ ;  /* 0x000000104a447819 */ /* 0x000fe200000006ff */
[----:B------:R-:W-:Y:S01]  /*3720*/  FFMA.FTZ R70, R86, R73, R93 ;  /* 0x0000004956467223 */ /* 0x000fe2000001005d */
[----:B------:R-:W-:-:S02]  /*3730*/  PRMT R74, R74, 0x7632, R74 ;  /* 0x000076324a4a7816 */ /* 0x000fc4000000004a */
[----:B------:R-:W-:Y:S01]  /*3740*/  SHF.L.U32 R72, R69, 0x10, RZ ;  /* 0x0000001045487819 */ /* 0x000fe200000006ff */
[----:B------:R-:W-:Y:S01]  /*3750*/  FFMA.FTZ R91, R89, R68, R70 ;  /* 0x00000044595b7223 */ /* 0x000fe20000010046 */
[----:B------:R-:W-:Y:S01]  /*3760*/  SHF.L.U32 R73, R74, 0x10, RZ ;  /* 0x000000104a497819 */ /* 0x000fe200000006ff */
[----:B------:R-:W5:Y:S01]  /*3770*/  LDG.E.128 R68, desc[UR6][R2.64+0x11000] ;  /* 0x0110000602447981 */ /* 0x000f62000c1e1d00 */
[----:B------:R-:W-:Y:S01]  /*3780*/  SHF.L.U32 R74, R77, 0x10, RZ ;  /* 0x000000104d4a7819 */ /* 0x000fe200000006ff */
[----:B------:R-:W-:Y:S01]  /*3790*/  FFMA.FTZ R92, R81, R72, R92 ;  /* 0x00000048515c7223 */ /* 0x000fe2000001005c */
[C---:B------:R-:W-:Y:S02]  /*37a0*/  PRMT R93, R44.reuse, 0x7632, R93 ;  /* 0x000076322c5d7816 */ /* 0x040fe4000000005d */
[----:B------:R-:W-:Y:S02]  /*37b0*/  PRMT R72, R77, 0x7632, R72 ;  /* 0x000076324d487816 */ /* 0x000fe40000000048 */
[----:B------:R-:W-:Y:S01]  /*37c0*/  SHF.L.U32 R44, R44, 0x10, RZ ;  /* 0x000000102c2c7819 */ /* 0x000fe200000006ff */
[----:B------:R-:W-:Y:S01]  /*37d0*/  FFMA.FTZ R73, R84, R73, R91 ;  /* 0x0000004954497223 */ /* 0x000fe2000001005b */
[----:B------:R-:W-:Y:S01]  /*37e0*/  FFMA.FTZ R91, R87, R74, R92 ;  /* 0x0000004a575b7223 */ /* 0x000fe2000001005c */
[----:B------:R-:W-:Y:S01]  /*37f0*/  SHF.L.U32 R74, R93, 0x10, RZ ;  /* 0x000000105d4a7819 */ /* 0x000fe200000006ff */
[----:B------:R-:W-:-:S02]  /*3800*/  IMAD.U32 R77, R72, 0x10000, RZ ;  /* 0x00010000484d7824 */ /* 0x000fc400078e00ff */
        /* <DEDUP_REMOVED lines=9> */
[----:B------:R-:W-:Y:S01]  /*38a0*/  FFMA.FTZ R85, R89, R44, R72 ;  /* 0x0000002c59557223 */ /* 0x000fe20000010048 */
[----:B------:R-:W-:-:S02]  /*38b0*/  FFMA.FTZ R91, R87, R92, R74 ;  /* 0x0000005c575b7223 */ /* 0x000fc4000001004a */
[----:B------:R-:W5:Y:S01]  /*38c0*/  LDG.E.128 R72, desc[UR6][R2.64+0x14800] ;  /* 0x0148000602487981 */ /* 0x000f62000c1e1d00 */
[----:B------:R-:W-:Y:S01]  /*38d0*/  IMAD.U32 R87, R45, 0x10000, RZ ;  /* 0x000100002d577824 */ /* 0x000fe200078e00ff */
[----:B------:R-:W-:Y:S01]  /*38e0*/  SHF.L.U32 R45, R76, 0x10, RZ ;  /* 0x000000104c2d7819 */ /* 0x000fe200000006ff */
[----:B------:R-:W-:Y:S01]  /*38f0*/  IMAD.U32 R76, R46, 0x10000, RZ ;  /* 0x000100002e4c7824 */ /* 0x000fe200078e00ff */
[----:B------:R-:W-:Y:S01]  /*3900*/  PRMT R78, R78, 0x7632, R78 ;  /* 0x000076324e4e7816 */ /* 0x000fe2000000004e */
[----:B------:R-:W-:Y:S01]  /*3910*/  FFMA.FTZ R86, R86, R87, R91 ;  /* 0x0000005756567223 */ /* 0x000fe2000001005b */
[----:B------:R-:W-:Y:S01]  /*3920*/  SHF.L.U32 R44, R90, 0x10, RZ ;  /* 0x000000105a2c7819 */ /* 0x000fe200000006ff */
[----:B------:R-:W-:Y:S01]  /*3930*/  FFMA.FTZ R45, R83, R45, R88 ;  /* 0x0000002d532d7223 */ /* 0x000fe20000010058 */
[----:B------:R-:W-:Y:S01]  /*3940*/  SHF.L.U32 R81, R78, 0x10, RZ ;  /* 0x000000104e517819 */ /* 0x000fe200000006ff */
[----:B------:R-:W-:Y:S02]  /*3950*/  FFMA.FTZ R93, R89, R76, R86 ;  /* 0x0000004c595d7223 */ /* 0x000fe40000010056 */
[----:B------:R-:W5:Y:S01]  /*3960*/  LDG.E.128 R88, desc[UR6][R2.64+0x18000] ;  /* 0x0180000602587981 */ /* 0x000f62000c1e1d00 */
[----:B------:R-:W-:Y:S01]  /*3970*/  FFMA.FTZ R44, R83, R44, R77 ;  /* 0x0000002c532c7223 */ /* 0x000fe2000001004d */
[----:B------:R-:W-:Y:S01]  /*3980*/  FFMA.FTZ R85, R84, R81, R85 ;  /* 0x0000005154557223 */ /* 0x000fe20000010055 */
[----:B------:R-:W-:-:S02]  /*3990*/  PRMT R46, R46, 0x7632, R46 ;  /* 0x000076322e2e7816 */ /* 0x000fc4000000002e */
[----:B------:R-:W-:Y:S02]  /*39a0*/  SHF.L.U32 R78, R8, 0x10, RZ ;  /* 0x00000010084e7819 */ /* 0x000fe400000006ff */
[----:B------:R-:W-:Y:S02]  /*39b0*/  SHF.L.U32 R81, R4, 0x10, RZ ;  /* 0x0000001004517819 */ /* 0x000fe400000006ff */
[----:B------:R-:W-:Y:S02]  /*39c0*/  PRMT R76, R8, 0x7632, R76 ;  /* 0x00007632084c7816 */ /* 0x000fe4000000004c */
[----:B------:R-:W-:Y:S01]  /*39d0*/  SHF.L.U32 R77, R79, 0x10, RZ ;  /* 0x000000104f4d7819 */ /* 0x000fe200000006ff */
[----:B------:R-:W-:Y:S02]  /*39e0*/  IMAD.U32 R87, R46, 0x10000, RZ ;  /* 0x000100002e577824 */ /* 0x000fe400078e00ff */
[----:B------:R-:W-:Y:S01]  /*39f0*/  FFMA.FTZ R97, R81, R78, R0 ;  /* 0x0000004e51617223 */ /* 0x000fe20000010000 */
[----:B------:R-:W-:-:S02]  /*3a00*/  SHF.L.U32 R95, R76, 0x10, RZ ;  /* 0x000000104c5f7819 */ /* 0x000fc400000006ff */
[----:B------:R-:W-:Y:S01]  /*3a10*/  PRMT R0, R79, 0x7632, R0 ;  /* 0x000076324f007816 */ /* 0x000fe20000000000 */
[----:B------:R-:W-:Y:S02]  /*3a20*/  FFMA.FTZ R46, R82, R77, R85 ;  /* 0x0000004d522e7223 */ /* 0x000fe40000010055 */
[----:B------:R0:W5:Y:S01]  /*3a30*/  LDG.E.128 R76, desc[UR6][R2.64+0x1b800] ;  /* 0x01b80006024c7981 */ /* 0x000162000c1e1d00 */
[----:B------:R-:W-:Y:S01]  /*3a40*/  PRMT R8, R4, 0x7632, R8 ;  /* 0x0000763204087816 */ /* 0x000fe20000000008 */
[----:B------:R-:W-:-:S03]  /*3a50*/  FFMA.FTZ R87, R84, R87, R93 ;  /* 0x0000005754577223 */ /* 0x000fc6000001005d */
[----:B------:R-:W-:Y:S02]  /*3a60*/  SHF.L.U32 R4, R8, 0x10, RZ ;  /* 0x0000001008047819 */ /* 0x000fe400000006ff */
[C---:B------:R-:W-:Y:S02]  /*3a70*/  PRMT R85, R9.reuse, 0x7632, R85 ;  /* 0x0000763209557816 */ /* 0x040fe40000000055 */
[----:B------:R-:W-:Y:S01]  /*3a80*/  SHF.L.U32 R86, R9, 0x10, RZ ;  /* 0x0000001009567819 */ /* 0x000fe200000006ff */
[----:B------:R-:W-:Y:S01]  /*3a90*/  FFMA.FTZ R92, R4, R95, R97 ;  /* 0x0000005f045c7223 */ /* 0x000fe20000010061 */
[C---:B------:R-:W-:Y:S01]  /*3aa0*/  PRMT R84, R5.reuse, 0x7632, R84 ;  /* 0x0000763205547816 */ /* 0x040fe20000000054 */
[----:B------:R-:W-:Y:S01]  /*3ab0*/  IMAD.U32 R5, R5, 0x10000, RZ ;  /* 0x0001000005057824 */ /* 0x000fe200078e00ff */
[----:B------:R-:W-:Y:S02]  /*3ac0*/  SHF.L.U32 R9, R47, 0x10, RZ ;  /* 0x000000102f097819 */ /* 0x000fe400000006ff */
[----:B------:R-:W-:Y:S01]  /*3ad0*/  SHF.L.U32 R8, R0, 0x10, RZ ;  /* 0x0000001000087819 */ /* 0x000fe200000006ff */
[----:B------:R-:W-:Y:S01]  /*3ae0*/  IMAD.U32 R0, R84, 0x10000, RZ ;  /* 0x0001000054007824 */ /* 0x000fe200078e00ff */
[----:B------:R-:W-:Y:S01]  /*3af0*/  SHF.L.U32 R85, R85, 0x10, RZ ;  /* 0x0000001055557819 */ /* 0x000fe200000006ff */
[----:B------:R-:W-:Y:S01]  /*3b00*/  FFMA.FTZ R93, R5, R86, R92 ;  /* 0x00000056055d7223 */ /* 0x000fe2000001005c */
[----:B------:R-:W-:Y:S01]  /*3b10*/  PRMT R47, R47, 0x7632, R47 ;  /* 0x000076322f2f7816 */ /* 0x000fe2000000002f */
[----:B------:R-:W-:Y:S01]  /*3b20*/  FFMA.FTZ R82, R82, R9, R87 ;  /* 0x0000000952527223 */ /* 0x000fe20000010057 */
[----:B0-----:R-:W-:Y:S01]  /*3b30*/  PRMT R2, R6, 0x7632, R2 ;  /* 0x0000763206027816 */ /* 0x001fe20000000002 */
[----:B------:R-:W-:Y:S01]  /*3b40*/  FFMA.FTZ R8, R83, R8, R46 ;  /* 0x0000000853087223 */ /* 0x000fe2000001002e */
[----:B------:R-:W-:Y:S01]  /*3b50*/  PRMT R3, R10, 0x7632, R3 ;  /* 0x000076320a037816 */ /* 0x000fe20000000003 */
[----:B------:R-:W-:Y:S01]  /*3b60*/  FFMA.FTZ R85, R0, R85, R93 ;  /* 0x0000005500557223 */ /* 0x000fe2000001005d */
[----:B------:R-:W-:-:S02]  /*3b70*/  SHF.L.U32 R9, R10, 0x10, RZ ;  /* 0x000000100a097819 */ /* 0x000fc400000006ff */
[----:B------:R-:W-:Y:S02]  /*3b80*/  SHF.L.U32 R6, R6, 0x10, RZ ;  /* 0x0000001006067819 */ /* 0x000fe400000006ff */
[----:B------:R-:W-:Y:S02]  /*3b90*/  SHF.L.U32 R10, R47, 0x10, RZ ;  /* 0x000000102f0a7819 */ /* 0x000fe400000006ff */
[C---:B--2---:R-:W-:Y:S01]  /*3ba0*/  PRMT R46, R12.reuse, 0x7632, R46 ;  /* 0x000076320c2e7816 */ /* 0x044fe2000000002e */
[----:B------:R-:W-:Y:S01]  /*3bb0*/  IMAD.U32 R12, R12, 0x10000, RZ ;  /* 0x000100000c0c7824 */ /* 0x000fe200078e00ff */
[----:B------:R-:W-:Y:S01]  /*3bc0*/  SHF.L.U32 R3, R3, 0x10, RZ ;  /* 0x0000001003037819 */ /* 0x000fe200000006ff */
[----:B------:R-:W-:Y:S01]  /*3bd0*/  FFMA.FTZ R9, R6, R9, R85 ;  /* 0x0000000906097223 */ /* 0x000fe20000010055 */
[----:B------:R-:W-:Y:S01]  /*3be0*/  SHF.L.U32 R2, R2, 0x10, RZ ;  /* 0x0000001002027819 */ /* 0x000fe200000006ff */
[----:B------:R-:W-:Y:S01]  /*3bf0*/  FFMA.FTZ R10, R83, R10, R82 ;  /* 0x0000000a530a7223 */ /* 0x000fe20000010052 */
[----:B------:R-:W-:Y:S01]  /*3c00*/  SHF.L.U32 R47, R46, 0x10, RZ ;  /* 0x000000102e2f7819 */ /* 0x000fe200000006ff */
[----:B------:R-:W-:-:S02]  /*3c10*/  FFMA.FTZ R83, R81, R12, R40 ;  /* 0x0000000c51537223 */ /* 0x000fc40000010028 */
[--C-:B------:R-:W-:Y:S01]  /*3c20*/  FFMA.FTZ R40, R2, R3, R9.reuse ;  /* 0x0000000302287223 */ /* 0x100fe20000010009 */
[C---:B------:R-:W-:Y:S01]  /*3c30*/  PRMT R9, R13.reuse, 0x7632, R9 ;  /* 0x000076320d097816 */ /* 0x040fe20000000009 */
[----:B------:R-:W-:Y:S02]  /*3c40*/  IMAD.U32 R46, R13, 0x10000, RZ ;  /* 0x000100000d2e7824 */ /* 0x000fe400078e00ff */
[----:B------:R-:W-:Y:S01]  /*3c50*/  FFMA.FTZ R82, R4, R47, R83 ;  /* 0x0000002f04527223 */ /* 0x000fe20000010053 */
[----:B------:R-:W-:-:S03]  /*3c60*/  SHF.L.U32 R9, R9, 0x10, RZ ;  /* 0x0000001009097819 */ /* 0x000fc600000006ff */
[----:B------:R-:W-:Y:S01]  /*3c70*/  FFMA.FTZ R13, R5, R46, R82 ;  /* 0x0000002e050d7223 */ /* 0x000fe20000010052 */
[----:B------:R-:W-:Y:S02]  /*3c80*/  SHF.L.U32 R12, R11, 0x10, RZ ;  /* 0x000000100b0c7819 */ /* 0x000fe400000006ff */
[C---:B------:R-:W-:Y:S01]  /*3c90*/  SHF.L.U32 R3, R7.reuse, 0x10, RZ ;  /* 0x0000001007037819 */ /* 0x040fe200000006ff */
[----:B------:R-:W-:Y:S01]  /*3ca0*/  FFMA.FTZ R47, R0, R9, R13 ;  /* 0x00000009002f7223 */ /* 0x000fe2000001000d */
[C---:B------:R-:W-:Y:S01]  /*3cb0*/  PRMT R9, R14.reuse, 0x7632, R9 ;  /* 0x000076320e097816 */ /* 0x040fe20000000009 */
[----:B------:R-:W-:Y:S01]  /*3cc0*/  IMAD.U32 R13, R14, 0x10000, RZ ;  /* 0x000100000e0d7824 */ /* 0x000fe200078e00ff */
[----:B------:R-:W-:Y:S02]  /*3cd0*/  PRMT R7, R7, 0x7632, R7 ;  /* 0x0000763207077816 */ /* 0x000fe40000000007 */
[----:B------:R-:W-:Y:S02]  /*3ce0*/  PRMT R11, R11, 0x7632, R11 ;  /* 0x000076320b0b7816 */ /* 0x000fe4000000000b */
[----:B---3--:R-:W-:-:S02]  /*3cf0*/  PRMT R14, R24, 0x7632, R14 ;  /* 0x00007632180e7816 */ /* 0x008fc4000000000e */
[----:B------:R-:W-:Y:S01]  /*3d00*/  SHF.L.U32 R24, R24, 0x10, RZ ;  /* 0x0000001018187819 */ /* 0x000fe200000006ff */
[----:B------:R-:W-:Y:S01]  /*3d10*/  FFMA.FTZ R40, R3, R12, R40 ;  /* 0x0000000c03287223 */ /* 0x000fe20000010028 */
[----:B------:R-:W-:Y:S01]  /*3d20*/  SHF.L.U32 R12, R11, 0x10, RZ ;  /* 0x000000100b0c7819 */ /* 0x000fe200000006ff */
[----:B------:R-:W-:Y:S01]  /*3d30*/  FFMA.FTZ R13, R6, R13, R47 ;  /* 0x0000000d060d7223 */ /* 0x000fe2000001002f */
[----:B------:R-:W-:Y:S01]  /*3d40*/  SHF.L.U32 R7, R7, 0x10, RZ ;  /* 0x0000001007077819 */ /* 0x000fe200000006ff */
[----:B------:R-:W-:Y:S01]  /*3d50*/  FFMA.FTZ R41, R81, R24, R41 ;  /* 0x0000001851297223 */ /* 0x000fe20000010029 */
[----:B------:R-:W-:Y:S01]  /*3d60*/  SHF.L.U32 R47, R14, 0x10, RZ ;  /* 0x000000100e2f7819 */ /* 0x000fe200000006ff */
[----:B------:R-:W-:Y:S01]  /*3d70*/  IMAD.U32 R11, R9, 0x10000, RZ ;  /* 0x00010000090b7824 */ /* 0x000fe200078e00ff */
[----:B------:R-:W-:Y:S01]  /*3d80*/  SHF.L.U32 R24, R25, 0x10, RZ ;  /* 0x0000001019187819 */ /* 0x000fe200000006ff */
[----:B------:R-:W-:Y:S01]  /*3d90*/  FFMA.FTZ R9, R7, R12, R40 ;  /* 0x0000000c07097223 */ /* 0x000fe20000010028 */
[----:B------:R-:W-:Y:S01]  /*3da0*/  PRMT R25, R25, 0x7632, R25 ;  /* 0x0000763219197816 */ /* 0x000fe20000000019 */
[----:B------:R-:W-:Y:S01]  /*3db0*/  FFMA.FTZ R40, R4, R47, R41 ;  /* 0x0000002f04287223 */ /* 0x000fe20000010029 */
[----:B------:R-:W-:Y:S01]  /*3dc0*/  FFMA.FTZ R14, R2, R11, R13 ;  /* 0x0000000b020e7223 */ /* 0x000fe2000001000d */
[----:B------:R-:W-:-:S02]  /*3dd0*/  SHF.L.U32 R12, R15, 0x10, RZ ;  /* 0x000000100f0c7819 */ /* 0x000fc400000006ff */
        /* <DEDUP_REMOVED lines=9> */
[----:B------:R-:W-:-:S02]  /*3e70*/  IMAD.U32 R15, R24, 0x10000, RZ ;  /* 0x00010000180f7824 */ /* 0x000fc400078e00ff */
[----:B------:R-:W-:Y:S01]  /*3e80*/  FFMA.FTZ R41, R81, R28, R80 ;  /* 0x0000001c51297223 */ /* 0x000fe20000010050 */
[----:B------:R-:W-:Y:S01]  /*3e90*/  PRMT R26, R26, 0x7632, R26 ;  /* 0x000076321a1a7816 */ /* 0x000fe2000000001a */
[----:B------:R-:W-:Y:S01]  /*3ea0*/  FFMA.FTZ R25, R6, R13, R25 ;  /* 0x0000000d06197223 */ /* 0x000fe20000010019 */
        /* <DEDUP_REMOVED lines=8> */
[--C-:B------:R-:W-:Y:S01]  /*3f30*/  FFMA.FTZ R24, R2, R13, R25.reuse ;  /* 0x0000000d02187223 */ /* 0x100fe20000010019 */
[C---:B----4-:R-:W-:Y:S01]  /*3f40*/  PRMT R25, R16.reuse, 0x7632, R25 ;  /* 0x0000763210197816 */ /* 0x050fe20000000019 */
[----:B------:R-:W-:Y:S01]  /*3f50*/  IMAD.U32 R15, R15, 0x10000, RZ ;  /* 0x000100000f0f7824 */ /* 0x000fe200078e00ff */
[----:B------:R-:W-:-:S02]  /*3f60*/  SHF.L.U32 R16, R16, 0x10, RZ ;  /* 0x0000001010107819 */ /* 0x000fc400000006ff */
        /* <DEDUP_REMOVED lines=8> */
[----:B------:R-:W-:Y:S01]  /*3ff0*/  PRMT R25, R17, 0x7632, R25 ;  /* 0x0000763211197816 */ /* 0x000fe20000000019 */
[----:B------:R-:W-:Y:S02]  /*4000*/  IMAD.U32 R13, R30, 0x10000, RZ ;  /* 0x000100001e0d7824 */ /* 0x000fe400078e00ff */
[----:B------:R-:W-:-:S02]  /*4010*/  FFMA.FTZ R14, R3, R14, R24 ;  /* 0x0000000e030e7223 */ /* 0x000fc40000010018 */
[----:B------:R-:W-:Y:S01]  /*4020*/  FFMA.FTZ R24, R2, R13, R15 ;  /* 0x0000000d02187223 */ /* 0x000fe2000001000f */
[----:B------:R-:W-:Y:S02]  /*4030*/  IMAD.U32 R25, R25, 0x10000, RZ ;  /* 0x0001000019197824 */ /* 0x000fe400078e00ff */
[----:B------:R-:W-:Y:S01]  /*4040*/  FFMA.FTZ R13, R5, R26, R28 ;  /* 0x0000001a050d7223 */ /* 0x000fe2000001001c */
[----:B------:R-:W-:-:S03]  /*4050*/  SHF.L.U32 R15, R18, 0x10, RZ ;  /* 0x00000010120f7819 */ /* 0x000fc600000006ff */
[--C-:B------:R-:W-:Y:S01]  /*4060*/  FFMA.FTZ R25, R0, R25, R13.reuse ;  /* 0x0000001900197223 */ /* 0x100fe2000001000d */
[----:B------:R-:W-:Y:S02]  /*4070*/  PRMT R13, R18, 0x7632, R13 ;  /* 0x00007632120d7816 */ /* 0x000fe4000000000d */
[----:B-----5:R-:W-:Y:S02]  /*4080*/  PRMT R18, R20, 0x7632, R18 ;  /* 0x0000763214127816 */ /* 0x020fe40000000012 */
[----:B------:R-:W-:Y:S02]  /*4090*/  SHF.L.U32 R12, R12, 0x10, RZ ;  /* 0x000000100c0c7819 */ /* 0x000fe400000006ff */
[----:B------:R-:W-:Y:S02]  /*40a0*/  SHF.L.U32 R20, R20, 0x10, RZ ;  /* 0x0000001014147819 */ /* 0x000fe400000006ff */
        /* <DEDUP_REMOVED lines=9> */
[----:B------:R-:W-:Y:S01]  /*4140*/  IMAD.U32 R17, R13, 0x10000, RZ ;  /* 0x000100000d117824 */ /* 0x000fe200078e00ff */
[----:B------:R-:W-:Y:S01]  /*4150*/  PRMT R21, R21, 0x7632, R21 ;  /* 0x0000763215157816 */ /* 0x000fe20000000015 */
[----:B------:R-:W-:Y:S01]  /*4160*/  FFMA.FTZ R20, R4, R25, R27 ;  /* 0x0000001904147223 */ /* 0x000fe2000001001b */
[----:B------:R-:W-:Y:S01]  /*4170*/  FFMA.FTZ R13, R7, R14, R16 ;  /* 0x0000000e070d7223 */ /* 0x000fe20000010010 */
[----:B------:R-:W-:Y:S01]  /*4180*/  FFMA.FTZ R16, R2, R17, R15 ;  /* 0x0000001102107223 */ /* 0x000fe2000001000f */
[----:B------:R-:W-:Y:S01]  /*4190*/  SHF.L.U32 R14, R19, 0x10, RZ ;  /* 0x00000010130e7819 */ /* 0x000fe200000006ff */
[----:B------:R-:W-:Y:S01]  /*41a0*/  FFMA.FTZ R17, R5, R18, R20 ;  /* 0x0000001205117223 */ /* 0x000fe20000010014 */
[----:B------:R-:W-:Y:S01]  /*41b0*/  IMAD.U32 R21, R21, 0x10000, RZ ;  /* 0x0001000015157824 */ /* 0x000fe200078e00ff */
[----:B------:R-:W-:-:S02]  /*41c0*/  PRMT R19, R19, 0x7632, R19 ;  /* 0x0000763213137816 */ /* 0x000fc40000000013 */
[----:B------:R-:W-:Y:S01]  /*41d0*/  PRMT R18, R36, 0x7632, R18 ;  /* 0x0000763224127816 */ /* 0x000fe20000000012 */
[----:B------:R-:W-:Y:S01]  /*41e0*/  FFMA.FTZ R17, R0, R21, R17 ;  /* 0x0000001500117223 */ /* 0x000fe20000010011 */
[----:B------:R-:W-:Y:S02]  /*41f0*/  SHF.L.U32 R36, R36, 0x10, RZ ;  /* 0x0000001024247819 */ /* 0x000fe400000006ff */
[C---:B------:R-:W-:Y:S01]  /*4200*/  SHF.L.U32 R15, R22.reuse, 0x10, RZ ;  /* 0x00000010160f7819 */ /* 0x040fe200000006ff */
[----:B------:R-:W-:Y:S01]  /*4210*/  FFMA.FTZ R16, R3, R14, R16 ;  /* 0x0000000e03107223 */ /* 0x000fe20000010010 */
[----:B------:R-:W-:Y:S02]  /*4220*/  PRMT R22, R22, 0x7632, R22 ;  /* 0x0000763216167816 */ /* 0x000fe40000000016 */
[----:B------:R-:W-:Y:S01]  /*4230*/  SHF.L.U32 R14, R19, 0x10, RZ ;  /* 0x00000010130e7819 */ /* 0x000fe200000006ff */
[----:B------:R-:W-:Y:S02]  /*4240*/  IMAD.U32 R19, R18, 0x10000, RZ ;  /* 0x0001000012137824 */ /* 0x000fe400078e00ff */
[----:B------:R-:W-:Y:S01]  /*4250*/  FFMA.FTZ R21, R81, R36, R8 ;  /* 0x0000002451157223 */ /* 0x000fe20000010008 */
[----:B------:R-:W-:Y:S01]  /*4260*/  FFMA.FTZ R17, R6, R15, R17 ;  /* 0x0000000f06117223 */ /* 0x000fe20000010011 */
[----:B------:R-:W-:-:S02]  /*4270*/  PRMT R18, R37, 0x7632, R18 ;  /* 0x0000763225127816 */ /* 0x000fc40000000012 */
[----:B------:R-:W-:Y:S01]  /*4280*/  SHF.L.U32 R15, R22, 0x10, RZ ;  /* 0x00000010160f7819 */ /* 0x000fe200000006ff */
[----:B------:R-:W-:Y:S01]  /*4290*/  FFMA.FTZ R24, R4, R19, R21 ;  /* 0x0000001304187223 */ /* 0x000fe20000010015 */
[----:B------:R-:W-:Y:S01]  /*42a0*/  SHF.L.U32 R20, R37, 0x10, RZ ;  /* 0x0000001025147819 */ /* 0x000fe200000006ff */
[----:B------:R-:W-:Y:S02]  /*42b0*/  IMAD.U32 R19, R18, 0x10000, RZ ;  /* 0x0001000012137824 */ /* 0x000fe400078e00ff */
[--C-:B------:R-:W-:Y:S01]  /*42c0*/  FFMA.FTZ R18, R2, R15, R17.reuse ;  /* 0x0000000f02127223 */ /* 0x100fe20000010011 */
[C---:B------:R-:W-:Y:S02]  /*42d0*/  PRMT R17, R32.reuse, 0x7632, R17 ;  /* 0x0000763220117816 */ /* 0x040fe40000000011 */
[----:B------:R-:W-:Y:S01]  /*42e0*/  SHF.L.U32 R32, R32, 0x10, RZ ;  /* 0x0000001020207819 */ /* 0x000fe200000006ff */
[----:B------:R-:W-:Y:S01]  /*42f0*/  FFMA.FTZ R21, R5, R20, R24 ;  /* 0x0000001405157223 */ /* 0x000fe20000010018 */
[----:B------:R-:W-:Y:S01]  /*4300*/  FFMA.FTZ R8, R7, R14, R16 ;  /* 0x0000000e07087223 */ /* 0x000fe20000010010 */
[----:B------:R-:W-:-:S02]  /*4310*/  SHF.L.U32 R16, R23, 0x10, RZ ;  /* 0x0000001017107819 */ /* 0x000fc400000006ff */
        /* <DEDUP_REMOVED lines=9> */
[C---:B------:R-:W-:Y:S01]  /*43b0*/  PRMT R17, R33.reuse, 0x7632, R17 ;  /* 0x0000763221117816 */ /* 0x040fe20000000011 */
[----:B------:R-:W-:Y:S01]  /*43c0*/  IMAD.U32 R15, R38, 0x10000, RZ ;  /* 0x00010000260f7824 */ /* 0x000fe200078e00ff */
[----:B------:R-:W-:-:S02]  /*43d0*/  SHF.L.U32 R18, R33, 0x10, RZ ;  /* 0x0000001021127819 */ /* 0x000fc400000006ff */
[----:B------:R-:W-:Y:S01]  /*43e0*/  SHF.L.U32 R4, R14, 0x10, RZ ;  /* 0x000000100e047819 */ /* 0x000fe200000006ff */
[----:B------:R-:W-:Y:S01]  /*43f0*/  FFMA.FTZ R14, R2, R15, R19 ;  /* 0x0000000f020e7223 */ /* 0x000fe20000010013 */
[----:B------:R-:W-:Y:S01]  /*4400*/  SHF.L.U32 R10, R39, 0x10, RZ ;  /* 0x00000010270a7819 */ /* 0x000fe200000006ff */
[----:B------:R-:W-:Y:S02]  /*4410*/  IMAD.U32 R17, R17, 0x10000, RZ ;  /* 0x0001000011117824 */ /* 0x000fe400078e00ff */
[----:B------:R-:W-:Y:S02]  /*4420*/  FFMA.FTZ R5, R5, R18, R20 ;  /* 0x0000001205057223 */ /* 0x000fe40000010014 */
[----:B------:R-:W-:Y:S02]  /*4430*/  FFMA.FTZ R14, R3, R10, R14 ;  /* 0x0000000a030e7223 */ /* 0x000fe4000001000e */
[----:B------:R-:W-:Y:S01]  /*4440*/  FFMA.FTZ R17, R0, R17, R5 ;  /* 0x0000001100117223 */ /* 0x000fe20000010005 */
[----:B------:R-:W-:-:S02]  /*4450*/  PRMT R10, R48, 0x7632, R10 ;  /* 0x00007632300a7816 */ /* 0x000fc4000000000a */
[----:B------:R-:W-:Y:S02]  /*4460*/  PRMT R0, R52, 0x7632, R0 ;  /* 0x0000763234007816 */ /* 0x000fe40000000000 */
[----:B------:R-:W-:Y:S02]  /*4470*/  SHF.L.U32 R48, R48, 0x10, RZ ;  /* 0x0000001030307819 */ /* 0x000fe400000006ff */
[----:B------:R-:W-:Y:S02]  /*4480*/  SHF.L.U32 R52, R52, 0x10, RZ ;  /* 0x0000001034347819 */ /* 0x000fe400000006ff */
[C---:B------:R-:W-:Y:S02]  /*4490*/  SHF.L.U32 R5, R34.reuse, 0x10, RZ ;  /* 0x0000001022057819 */ /* 0x040fe400000006ff */
[----:B------:R-:W-:Y:S01]  /*44a0*/  PRMT R34, R34, 0x7632, R34 ;  /* 0x0000763222227816 */ /* 0x000fe20000000022 */
[----:B------:R-:W-:Y:S01]  /*44b0*/  IMAD.U32 R15, R10, 0x10000, RZ ;  /* 0x000100000a0f7824 */ /* 0x000fe200078e00ff */
[----:B------:R-:W-:Y:S01]  /*44c0*/  SHF.L.U32 R0, R0, 0x10, RZ ;  /* 0x0000001000007819 */ /* 0x000fe200000006ff */
[----:B------:R-:W-:Y:S01]  /*44d0*/  FFMA.FTZ R19, R52, R48, R9 ;  /* 0x0000003034137223 */ /* 0x000fe20000010009 */
[----:B------:R-:W-:Y:S01]  /*44e0*/  FFMA.FTZ R17, R6, R5, R17 ;  /* 0x0000000506117223 */ /* 0x000fe20000010011 */
[----:B------:R-:W-:Y:S01]  /*44f0*/  SHF.L.U32 R9, R34, 0x10, RZ ;  /* 0x0000001022097819 */ /* 0x000fe200000006ff */
[----:B------:R-:W-:Y:S01]  /*4500*/  IMAD.U32 R5, R53, 0x10000, RZ ;  /* 0x0001000035057824 */ /* 0x000fe200078e00ff */
[C---:B------:R-:W-:Y:S01]  /*4510*/  SHF.L.U32 R6, R49.reuse, 0x10, RZ ;  /* 0x0000001031067819 */ /* 0x040fe200000006ff */
[----:B------:R-:W-:Y:S01]  /*4520*/  FFMA.FTZ R10, R0, R15, R19 ;  /* 0x0000000f000a7223 */ /* 0x000fe20000010013 */
[----:B------:R-:W-:-:S02]  /*4530*/  PRMT R49, R49, 0x7632, R49 ;  /* 0x0000763231317816 */ /* 0x000fc40000000031 */
        /* <DEDUP_REMOVED lines=8> */
[----:B------:R-:W-:Y:S01]  /*45c0*/  IMAD.U32 R16, R35, 0x10000, RZ ;  /* 0x0001000023107824 */ /* 0x000fe200078e00ff */
[----:B------:R-:W-:Y:S01]  /*45d0*/  SHF.L.U32 R15, R50, 0x10, RZ ;  /* 0x00000010320f7819 */ /* 0x000fe200000006ff */
[----:B------:R-:W-:Y:S01]  /*45e0*/  FFMA.FTZ R49, R2, R49, R9 ;  /* 0x0000003102317223 */ /* 0x000fe20000010009 */
[----:B------:R-:W-:Y:S01]  /*45f0*/  SHF.L.U32 R6, R54, 0x10, RZ ;  /* 0x0000001036067819 */ /* 0x000fe200000006ff */
[----:B------:R-:W-:Y:S01]  /*4600*/  FFMA.FTZ R9, R7, R10, R14 ;  /* 0x0000000a07097223 */ /* 0x000fe2000001000e */
[----:B------:R-:W-:Y:S01]  /*4610*/  FFMA.FTZ R16, R3, R16, R18 ;  /* 0x0000001003107223 */ /* 0x000fe20000010012 */
[----:B------:R-:W-:-:S02]  /*4620*/  PRMT R50, R50, 0x7632, R50 ;  /* 0x0000763232327816 */ /* 0x000fc40000000032 */
[----:B------:R-:W-:Y:S01]  /*4630*/  FFMA.FTZ R14, R6, R15, R49 ;  /* 0x0000000f060e7223 */ /* 0x000fe20000010031 */
[----:B------:R-:W-:Y:S02]  /*4640*/  PRMT R3, R54, 0x7632, R3 ;  /* 0x0000763236037816 */ /* 0x000fe40000000003 */
[C---:B------:R-:W-:Y:S02]  /*4650*/  PRMT R15, R56.reuse, 0x7632, R15 ;  /* 0x00007632380f7816 */ /* 0x040fe4000000000f */
[----:B------:R-:W-:Y:S01]  /*4660*/  SHF.L.U32 R56, R56, 0x10, RZ ;  /* 0x0000001038387819 */ /* 0x000fe200000006ff */
[----:B------:R-:W-:Y:S01]  /*4670*/  IMAD.U32 R50, R50, 0x10000, RZ ;  /* 0x0001000032327824 */ /* 0x000fe200078e00ff */
[----:B------:R-:W-:Y:S02]  /*4680*/  SHF.L.U32 R3, R3, 0x10, RZ ;  /* 0x0000001003037819 */ /* 0x000fe400000006ff */
[----:B------:R-:W-:Y:S01]  /*4690*/  SHF.L.U32 R15, R15, 0x10, RZ ;  /* 0x000000100f0f7819 */ /* 0x000fe200000006ff */
[----:B------:R-:W-:Y:S01]  /*46a0*/  FFMA.FTZ R11, R52, R56, R11 ;  /* 0x00000038340b7223 */ /* 0x000fe2000001000b */
[----:B------:R-:W-:Y:S01]  /*46b0*/  PRMT R10, R55, 0x7632, R10 ;  /* 0x00007632370a7816 */ /* 0x000fe2000000000a */
[----:B------:R-:W-:Y:S01]  /*46c0*/  FFMA.FTZ R50, R3, R50, R14 ;  /* 0x0000003203327223 */ /* 0x000fe2000001000e */
[----:B------:R-:W-:Y:S01]  /*46d0*/  SHF.L.U32 R18, R57, 0x10, RZ ;  /* 0x0000001039127819 */ /* 0x000fe200000006ff */
[----:B------:R-:W-:Y:S01]  /*46e0*/  IMAD.U32 R14, R51, 0x10000, RZ ;  /* 0x00010000330e7824 */ /* 0x000fe200078e00ff */
[----:B------:R-:W-:Y:S01]  /*46f0*/  SHF.L.U32 R55, R55, 0x10, RZ ;  /* 0x0000001037377819 */ /* 0x000fe200000006ff */
[----:B------:R-:W-:Y:S01]  /*4700*/  FFMA.FTZ R20, R0, R15, R11 ;  /* 0x0000000f00147223 */ /* 0x000fe2000001000b */
[----:B------:R-:W-:-:S02]  /*4710*/  PRMT R57, R57, 0x7632, R57 ;  /* 0x0000763239397816 */ /* 0x000fc40000000039 */
[----:B------:R-:W-:Y:S02]  /*4720*/  PRMT R35, R35, 0x7632, R35 ;  /* 0x0000763223237816 */ /* 0x000fe40000000023 */
[----:B------:R-:W-:Y:S01]  /*4730*/  PRMT R51, R51, 0x7632, R51 ;  /* 0x0000763233337816 */ /* 0x000fe20000000033 */
[----:B------:R-:W-:Y:S01]  /*4740*/  FFMA.FTZ R15, R55, R14, R50 ;  /* 0x0000000e370f7223 */ /* 0x000fe20000010032 */
[----:B------:R-:W-:Y:S01]  /*4750*/  SHF.L.U32 R57, R57, 0x10, RZ ;  /* 0x0000001039397819 */ /* 0x000fe200000006ff */
[----:B------:R-:W-:Y:S01]  /*4760*/  FFMA.FTZ R11, R5, R18, R20 ;  /* 0x00000012050b7223 */ /* 0x000fe20000010014 */
[----:B------:R-:W-:Y:S01]  /*4770*/  SHF.L.U32 R14, R35, 0x10, RZ ;  /* 0x00000010230e7819 */ /* 0x000fe200000006ff */
[----:B------:R-:W-:Y:S01]  /*4780*/  IMAD.U32 R51, R51, 0x10000, RZ ;  /* 0x0001000033337824 */ /* 0x000fe200078e00ff */
[----:B------:R-:W-:Y:S01]  /*4790*/  SHF.L.U32 R10, R10, 0x10, RZ ;  /* 0x000000100a0a7819 */ /* 0x000fe200000006ff */
[----:B------:R-:W-:Y:S01]  /*47a0*/  FFMA.FTZ R57, R2, R57, R11 ;  /* 0x0000003902397223 */ /* 0x000fe2000001000b */
[----:B------:R-:W-:Y:S01]  /*47b0*/  SHF.L.U32 R17, R58, 0x10, RZ ;  /* 0x000000103a117819 */ /* 0x000fe200000006ff */
[----:B------:R-:W-:-:S02]  /*47c0*/  FFMA.FTZ R11, R7, R14, R16 ;  /* 0x0000000e070b7223 */ /* 0x000fc40000010010 */
[--C-:B------:R-:W-:Y:S01]  /*47d0*/  FFMA.FTZ R7, R10, R51, R15.reuse ;  /* 0x000000330a077223 */ /* 0x100fe2000001000f */
[----:B------:R-:W-:Y:S01]  /*47e0*/  PRMT R15, R60, 0x7632, R15 ;  /* 0x000076323c0f7816 */ /* 0x000fe2000000000f */
[----:B------:R-:W-:Y:S01]  /*47f0*/  FFMA.FTZ R18, R6, R17, R57 ;  /* 0x0000001106127223 */ /* 0x000fe20000010039 */
[----:B------:R-:W-:Y:S02]  /*4800*/  IMAD.U32 R17, R60, 0x10000, RZ ;  /* 0x000100003c117824 */ /* 0x000fe400078e00ff */
[----:B------:R-:W-:Y:S02]  /*4810*/  SHF.L.U32 R15, R15, 0x10, RZ ;  /* 0x000000100f0f7819 */ /* 0x000fe400000006ff */
[----:B------:R-:W-:Y:S01]  /*4820*/  FFMA.FTZ R17, R52, R17, R12 ;  /* 0x0000001134117223 */ /* 0x000fe2000001000c */
[C---:B------:R-:W-:Y:S02]  /*4830*/  PRMT R19, R64.reuse, 0x7632, R19 ;  /* 0x0000763240137816 */ /* 0x040fe40000000013 */
[----:B------:R-:W-:Y:S01]  /*4840*/  SHF.L.U32 R64, R64, 0x10, RZ ;  /* 0x0000001040407819 */ /* 0x000fe200000006ff */
[----:B------:R-:W-:Y:S01]  /*4850*/  FFMA.FTZ R20, R0, R15, R17 ;  /* 0x0000000f00147223 */ /* 0x000fe20000010011 */
[----:B------:R-:W-:-:S02]  /*4860*/  SHF.L.U32 R12, R61, 0x10, RZ ;  /* 0x000000103d0c7819 */ /* 0x000fc400000006ff */
[----:B------:R-:W-:Y:S01]  /*4870*/  PRMT R58, R58, 0x7632, R58 ;  /* 0x000076323a3a7816 */ /* 0x000fe2000000003a */
[----:B------:R-:W-:Y:S02]  /*4880*/  IMAD.U32 R19, R19, 0x10000, RZ ;  /* 0x0001000013137824 */ /* 0x000fe400078e00ff */
[----:B------:R-:W-:Y:S01]  /*4890*/  FFMA.FTZ R15, R52, R64, R13 ;  /* 0x00000040340f7223 */ /* 0x000fe2000001000d */
[----:B------:R-:W-:Y:S01]  /*48a0*/  FFMA.FTZ R13, R5, R12, R20 ;  /* 0x0000000c050d7223 */ /* 0x000fe20000010014 */
[----:B------:R-:W-:Y:S02]  /*48b0*/  SHF.L.U32 R58, R58, 0x10, RZ ;  /* 0x000000103a3a7819 */ /* 0x000fe400000006ff */
[----:B------:R-:W-:Y:S01]  /*48c0*/  SHF.L.U32 R12, R65, 0x10, RZ ;  /* 0x00000010410c7819 */ /* 0x000fe200000006ff */
[----:B------:R-:W-:Y:S01]  /*48d0*/  FFMA.FTZ R20, R0, R19, R15 ;  /* 0x0000001300147223 */ /* 0x000fe2000001000f */
[----:B------:R-:W-:Y:S02]  /*48e0*/  PRMT R61, R61, 0x7632, R61 ;  /* 0x000076323d3d7816 */ /* 0x000fe4000000003d */
        /* <DEDUP_REMOVED lines=9> */
[----:B------:R-:W-:Y:S02]  /*4980*/  IMAD.U32 R17, R66, 0x10000, RZ ;  /* 0x0001000042117824 */ /* 0x000fe400078e00ff */
[----:B------:R-:W-:Y:S01]  /*4990*/  FFMA.FTZ R16, R2, R65, R19 ;  /* 0x0000004102107223 */ /* 0x000fe20000010013 */
[C---:B------:R-:W-:Y:S02]  /*49a0*/  SHF.L.U32 R13, R62.reuse, 0x10, RZ ;  /* 0x000000103e0d7819 */ /* 0x040fe400000006ff */
[----:B------:R-:W-:Y:S01]  /*49b0*/  PRMT R62, R62, 0x7632, R62 ;  /* 0x000076323e3e7816 */ /* 0x000fe2000000003e */
[----:B------:R-:W-:Y:S01]  /*49c0*/  FFMA.FTZ R17, R6, R17, R16 ;  /* 0x0000001106117223 */ /* 0x000fe20000010010 */
[----:B------:R-:W-:Y:S01]  /*49d0*/  SHF.L.U32 R20, R12, 0x10, RZ ;  /* 0x000000100c147819 */ /* 0x000fe200000006ff */
[----:B------:R-:W-:Y:S01]  /*49e0*/  FFMA.FTZ R18, R6, R13, R61 ;  /* 0x0000000d06127223 */ /* 0x000fe2000001003d */
[----:B------:R-:W-:Y:S01]  /*49f0*/  SHF.L.U32 R62, R62, 0x10, RZ ;  /* 0x000000103e3e7819 */ /* 0x000fe200000006ff */
[C---:B------:R-:W-:Y:S01]  /*4a00*/  IMAD.U32 R13, R68.reuse, 0x10000, RZ ;  /* 0x00010000440d7824 */ /* 0x040fe200078e00ff */
[----:B------:R-:W-:Y:S01]  /*4a10*/  PRMT R68, R68, 0x7632, R68 ;  /* 0x0000763244447816 */ /* 0x000fe20000000044 */
        /* <DEDUP_REMOVED lines=9> */
[----:B------:R-:W-:Y:S01]  /*4ab0*/  IMAD.U32 R8, R69, 0x10000, RZ ;  /* 0x0001000045087824 */ /* 0x000fe200078e00ff */
[----:B------:R-:W-:Y:S01]  /*4ac0*/  SHF.L.U32 R17, R12, 0x10, RZ ;  /* 0x000000100c117819 */ /* 0x000fe200000006ff */
[----:B------:R-:W-:Y:S01]  /*4ad0*/  FFMA.FTZ R16, R55, R16, R18 ;  /* 0x0000001037107223 */ /* 0x000fe20000010012 */
[----:B------:R-:W-:Y:S01]  /*4ae0*/  PRMT R69, R69, 0x7632, R69 ;  /* 0x0000763245457816 */ /* 0x000fe20000000045 */
[----:B------:R-:W-:Y:S01]  /*4af0*/  FFMA.FTZ R12, R0, R19, R21 ;  /* 0x00000013000c7223 */ /* 0x000fe20000010015 */
[----:B------:R-:W-:Y:S01]  /*4b00*/  SHF.L.U32 R13, R14, 0x10, RZ ;  /* 0x000000100e0d7819 */ /* 0x000fe200000006ff */
[----:B------:R-:W-:Y:S01]  /*4b10*/  FFMA.FTZ R16, R10, R17, R16 ;  /* 0x000000110a107223 */ /* 0x000fe20000010010 */
        /* <DEDUP_REMOVED lines=8> */
[C---:B------:R-:W-:Y:S01]  /*4ba0*/  PRMT R18, R73.reuse, 0x7632, R18 ;  /* 0x0000763249127816 */ /* 0x040fe20000000012 */
[----:B------:R-:W-:Y:S01]  /*4bb0*/  FFMA.FTZ R19, R52, R19, R4 ;  /* 0x0000001334137223 */ /* 0x000fe20000010004 */
[----:B------:R-:W-:Y:S01]  /*4bc0*/  PRMT R8, R70, 0x7632, R8 ;  /* 0x0000763246087816 */ /* 0x000fe20000000008 */
[----:B------:R-:W-:Y:S01]  /*4bd0*/  FFMA.FTZ R4, R6, R15, R17 ;  /* 0x0000000f06047223 */ /* 0x000fe20000010011 */
[----:B------:R-:W-:Y:S01]  /*4be0*/  SHF.L.U32 R22, R73, 0x10, RZ ;  /* 0x0000001049167819 */ /* 0x000fe200000006ff */
        /* <DEDUP_REMOVED lines=13> */
[----:B------:R-:W-:Y:S01]  /*4cc0*/  FFMA.FTZ R14, R0, R21, R9 ;  /* 0x00000015000e7223 */ /* 0x000fe20000010009 */
[----:B------:R-:W-:Y:S01]  /*4cd0*/  IMAD.U32 R17, R74, 0x10000, RZ ;  /* 0x000100004a117824 */ /* 0x000fe200078e00ff */
[----:B------:R-:W-:-:S02]  /*4ce0*/  SHF.L.U32 R9, R12, 0x10, RZ ;  /* 0x000000100c097819 */ /* 0x000fc400000006ff */
[C---:B------:R-:W-:Y:S01]  /*4cf0*/  PRMT R12, R76.reuse, 0x7632, R12 ;  /* 0x000076324c0c7816 */ /* 0x040fe2000000000c */
[----:B------:R-:W-:Y:S01]  /*4d00*/  IMAD.U32 R76, R76, 0x10000, RZ ;  /* 0x000100004c4c7824 */ /* 0x000fe200078e00ff */
[----:B------:R-:W-:Y:S01]  /*4d10*/  SHF.L.U32 R8, R89, 0x10, RZ ;  /* 0x0000001059087819 */ /* 0x000fe200000006ff */
[----:B------:R-:W-:Y:S01]  /*4d20*/  FFMA.FTZ R4, R6, R17, R19 ;  /* 0x0000001106047223 */ /* 0x000fe20000010013 */
[----:B------:R-:W-:Y:S01]  /*4d30*/  PRMT R74, R74, 0x7632, R74 ;  /* 0x000076324a4a7816 */ /* 0x000fe2000000004a */
[----:B------:R-:W-:Y:S01]  /*4d40*/  FFMA.FTZ R11, R52, R76, R11 ;  /* 0x0000004c340b7223 */ /* 0x000fe2000001000b */
[----:B------:R-:W-:Y:S01]  /*4d50*/  SHF.L.U32 R17, R12, 0x10, RZ ;  /* 0x000000100c117819 */ /* 0x000fe200000006ff */
[----:B------:R-:W-:Y:S01]  /*4d60*/  FFMA.FTZ R9, R10, R9, R15 ;  /* 0x000000090a097223 */ /* 0x000fe2000001000f */
[----:B------:R-:W-:Y:S01]  /*4d70*/  FFMA.FTZ R15, R5, R8, R14 ;  /* 0x00000008050f7223 */ /* 0x000fe2000001000e */
[----:B------:R-:W-:Y:S02]  /*4d80*/  SHF.L.U32 R74, R74, 0x10, RZ ;  /* 0x000000104a4a7819 */ /* 0x000fe400000006ff */
[C---:B------:R-:W-:Y:S01]  /*4d90*/  PRMT R8, R77.reuse, 0x7632, R8 ;  /* 0x000076324d087816 */ /* 0x040fe20000000008 */
[----:B------:R-:W-:Y:S01]  /*4da0*/  FFMA.FTZ R14, R0, R17, R11 ;  /* 0x00000011000e7223 */ /* 0x000fe2000001000b */
[----:B------:R-:W-:-:S02]  /*4db0*/  SHF.L.U32 R12, R77, 0x10, RZ ;  /* 0x000000104d0c7819 */ /* 0x000fc400000006ff */
[----:B------:R-:W-:Y:S01]  /*4dc0*/  PRMT R89, R89, 0x7632, R89 ;  /* 0x0000763259597816 */ /* 0x000fe20000000059 */
[----:B------:R-:W-:Y:S01]  /*4dd0*/  FFMA.FTZ R4, R3, R74, R4 ;  /* 0x0000004a03047223 */ /* 0x000fe20000010004 */
[----:B------:R-:W-:Y:S01]  /*4de0*/  SHF.L.U32 R0, R75, 0x10, RZ ;  /* 0x000000104b007819 */ /* 0x000fe200000006ff */
[----:B------:R-:W-:Y:S02]  /*4df0*/  IMAD.U32 R11, R8, 0x10000, RZ ;  /* 0x00010000080b7824 */ /* 0x000fe400078e00ff */
[----:B------:R-:W-:Y:S01]  /*4e00*/  FFMA.FTZ R12, R5, R12, R14 ;  /* 0x0000000c050c7223 */ /* 0x000fe2000001000e */
[----:B------:R-:W-:Y:S01]  /*4e10*/  SHF.L.U32 R89, R89, 0x10, RZ ;  /* 0x0000001059597819 */ /* 0x000fe200000006ff */
[----:B------:R-:W-:Y:S02]  /*4e20*/  FFMA.FTZ R5, R55, R0, R4 ;  /* 0x0000000037057223 */ /* 0x000fe40000010004 */
[----:B------:R-:W-:Y:S01]  /*4e30*/  FFMA.FTZ R12, R2, R11, R12 ;  /* 0x0000000b020c7223 */ /* 0x000fe2000001000c */
[----:B------:R-:W-:Y:S01]  /*4e40*/  PRMT R0, R90, 0x7632, R0 ;  /* 0x000076325a007816 */ /* 0x000fe20000000000 */
[----:B------:R-:W-:Y:S01]  /*4e50*/  FFMA.FTZ R15, R2, R89, R15 ;  /* 0x00000059020f7223 */ /* 0x000fe2000001000f */
[----:B------:R-:W-:-:S02]  /*4e60*/  SHF.L.U32 R11, R90, 0x10, RZ ;  /* 0x000000105a0b7819 */ /* 0x000fc400000006ff */
[----:B------:R-:W-:Y:S02]  /*4e70*/  SHF.L.U32 R0, R0, 0x10, RZ ;  /* 0x0000001000007819 */ /* 0x000fe400000006ff */
[----:B------:R-:W-:Y:S01]  /*4e80*/  PRMT R4, R78, 0x7632, R4 ;  /* 0x000076324e047816 */ /* 0x000fe20000000004 */
[----:B------:R-:W-:Y:S01]  /*4e90*/  FFMA.FTZ R2, R6, R11, R15 ;  /* 0x0000000b06027223 */ /* 0x000fe2000001000f */
[----:B------:R-:W-:Y:S02]  /*4ea0*/  SHF.L.U32 R17, R78, 0x10, RZ ;  /* 0x000000104e117819 */ /* 0x000fe400000006ff */
[----:B------:R-:W-:Y:S01]  /*4eb0*/  PRMT R75, R75, 0x7632, R75 ;  /* 0x000076324b4b7816 */ /* 0x000fe2000000004b */
[----:B------:R-:W-:Y:S01]  /*4ec0*/  FFMA.FTZ R2, R3, R0, R2 ;  /* 0x0000000003027223 */ /* 0x000fe20000010002 */
[----:B------:R-:W-:Y:S02]  /*4ed0*/  IMAD.U32 R4, R4, 0x10000, RZ ;  /* 0x0001000004047824 */ /* 0x000fe400078e00ff */
        /* <DEDUP_REMOVED lines=8> */
[----:B------:R-:W-:Y:S02]  /*4f60*/  PRMT R91, R91, 0x7632, R91 ;  /* 0x000076325b5b7816 */ /* 0x000fe4000000005b */
[----:B------:R-:W-:Y:S01]  /*4f70*/  PRMT R79, R79, 0x7632, R79 ;  /* 0x000076324f4f7816 */ /* 0x000fe2000000004f */
[----:B------:R-:W0:Y:S01]  /*4f80*/  SHFL.BFLY PT, R0, R7, 0x10, 0x1f ;  /* 0x0e001f0007007f89 */ /* 0x000e2200000e0000 */
[----:B------:R-:W-:Y:S01]  /*4f90*/  SHF.L.U32 R67, R67, 0x10, RZ ;  /* 0x0000001043437819 */ /* 0x000fe200000006ff */
[----:B------:R-:W-:Y:S01]  /*4fa0*/  FFMA.FTZ R6, R55, R6, R17 ;  /* 0x0000000637067223 */ /* 0x000fe20000010011 */
[----:B------:R-:W-:-:S02]  /*4fb0*/  SHF.L.U32 R91, R91, 0x10, RZ ;  /* 0x000000105b5b7819 */ /* 0x000fc400000006ff */
[----:B------:R-:W-:Y:S01]  /*4fc0*/  SHF.L.U32 R79, R79, 0x10, RZ ;  /* 0x000000104f4f7819 */ /* 0x000fe200000006ff */
[----:B------:R-:W1:Y:S01]  /*4fd0*/  SHFL.BFLY PT, R2, R13, 0x10, 0x1f ;  /* 0x0e001f000d027f89 */ /* 0x000e6200000e0000 */
[----:B------:R-:W-:-:S03]  /*4fe0*/  FFMA.FTZ R20, R10, R67, R20 ;  /* 0x000000430a147223 */ /* 0x000fc60000010014 */
[----:B------:R-:W2:Y:S01]  /*4ff0*/  SHFL.BFLY PT, R11, R16, 0x10, 0x1f ;  /* 0x0e001f00100b7f89 */ /* 0x000ea200000e0000 */
[----:B------:R-:W-:-:S03]  /*5000*/  FFMA.FTZ R3, R10, R91, R3 ;  /* 0x0000005b0a037223 */ /* 0x000fc60000010003 */
[----:B------:R-:W3:Y:S01]  /*5010*/  SHFL.BFLY PT, R8, R5, 0x10, 0x1f ;  /* 0x0e001f0005087f89 */ /* 0x000ee200000e0000 */
[----:B------:R-:W-:-:S03]  /*5020*/  FFMA.FTZ R6, R10, R79, R6 ;  /* 0x0000004f0a067223 */ /* 0x000fc60000010006 */
[----:B------:R-:W4:Y:S04]  /*5030*/  SHFL.BFLY PT, R4, R9, 0x10, 0x1f ;  /* 0x0e001f0009047f89 */ /* 0x000f2800000e0000 */
[----:B------:R-:W5:Y:S04]  /*5040*/  SHFL.BFLY PT, R15, R20, 0x10, 0x1f ;  /* 0x0e001f00140f7f89 */ /* 0x000f6800000e0000 */
[----:B------:R-:W5:Y:S04]  /*5050*/  SHFL.BFLY PT, R14, R3, 0x10, 0x1f ;  /* 0x0e001f00030e7f89 */ /* 0x000f6800000e0000 */
[----:B------:R-:W5:Y:S01]  /*5060*/  SHFL.BFLY PT, R17, R6, 0x10, 0x1f ;  /* 0x0e001f0006117f89 */ /* 0x000f6200000e0000 */
[----:B0-----:R-:W-:Y:S01]  /*5070*/  FADD.FTZ R0, R7, R0 ;  /* 0x0000000007007221 */ /* 0x001fe20000010000 */
[----:B-1----:R-:W-:Y:S01]  /*5080*/  FADD.FTZ R2, R13, R2 ;  /* 0x000000020d027221 */ /* 0x002fe20000010000 */
[----:B--2---:R-:W-:Y:S01]  /*5090*/  FADD.FTZ R11, R16, R11 ;  /* 0x0000000b100b7221 */ /* 0x004fe20000010000 */
[----:B---3--:R-:W-:-:S02]  /*50a0*/  FADD.FTZ R12, R5, R8 ;  /* 0x00000008050c7221 */ /* 0x008fc40000010000 */
[----:B------:R-:W0:Y:S01]  /*50b0*/  SHFL.BFLY PT, R5, R0, 0x8, 0x1f ;  /* 0x0d001f0000057f89 */ /* 0x000e2200000e0000 */
[----:B----4-:R-:W-:-:S03]  /*50c0*/  FADD.FTZ R10, R9, R4 ;  /* 0x00000004090a7221 */ /* 0x010fc60000010000 */
[----:B------:R-:W1:Y:S04]  /*50d0*/  SHFL.BFLY PT, R7, R2, 0x8, 0x1f ;  /* 0x0d001f0002077f89 */ /* 0x000e6800000e0000 */
[----:B------:R-:W2:Y:S01]  /*50e0*/  SHFL.BFLY PT, R4, R11, 0x8, 0x1f ;  /* 0x0d001f000b047f89 */ /* 0x000ea200000e0000 */
[----:B-----5:R-:W-:Y:S01]  /*50f0*/  FADD.FTZ R15, R20, R15 ;  /* 0x0000000f140f7221 */ /* 0x020fe20000010000 */
[----:B------:R-:W-:Y:S02]  /*5100*/  FADD.FTZ R14, R3, R14 ;  /* 0x0000000e030e7221 */ /* 0x000fe40000010000 */
[----:B------:R-:W3:Y:S01]  /*5110*/  SHFL.BFLY PT, R3, R12, 0x8, 0x1f ;  /* 0x0d001f000c037f89 */ /* 0x000ee200000e0000 */
[----:B------:R-:W-:-:S03]  /*5120*/  FADD.FTZ R6, R6, R17 ;  /* 0x0000001106067221 */ /* 0x000fc60000010000 */
[----:B------:R-:W4:Y:S04]  /*5130*/  SHFL.BFLY PT, R8, R15, 0x8, 0x1f ;  /* 0x0d001f000f087f89 */ /* 0x000f2800000e0000 */
[----:B------:R-:W5:Y:S04]  /*5140*/  SHFL.BFLY PT, R9, R10, 0x8, 0x1f ;  /* 0x0d001f000a097f89 */ /* 0x000f6800000e0000 */
[----:B------:R-:W5:Y:S04]  /*5150*/  SHFL.BFLY PT, R17, R14, 0x8, 0x1f ;  /* 0x0d001f000e117f89 */ /* 0x000f6800000e0000 */
[----:B------:R-:W5:Y:S01]  /*5160*/  SHFL.BFLY PT, R19, R6, 0x8, 0x1f ;  /* 0x0d001f0006137f89 */ /* 0x000f6200000e0000 */
[----:B0-----:R-:W-:Y:S01]  /*5170*/  FADD.FTZ R5, R0, R5 ;  /* 0x0000000500057221 */ /* 0x001fe20000010000 */
[----:B-1----:R-:W-:Y:S01]  /*5180*/  FADD.FTZ R7, R2, R7 ;  /* 0x0000000702077221 */ /* 0x002fe20000010000 */
[----:B--2---:R-:W-:-:S03]  /*5190*/  FADD.FTZ R4, R11, R4 ;  /* 0x000000040b047221 */ /* 0x004fc60000010000 */
[----:B------:R-:W0:Y:S01]  /*51a0*/  SHFL.BFLY PT, R0, R5, 0x4, 0x1f ;  /* 0x0c801f0005007f89 */ /* 0x000e2200000e0000 */
[----:B---3--:R-:W-:-:S03]  /*51b0*/  FADD.FTZ R13, R12, R3 ;  /* 0x000000030c0d7221 */ /* 0x008fc60000010000 */
[----:B------:R-:W1:Y:S04]  /*51c0*/  SHFL.BFLY PT, R2, R7, 0x4, 0x1f ;  /* 0x0c801f0007027f89 */ /* 0x000e6800000e0000 */
[----:B------:R-:W2:Y:S01]  /*51d0*/  SHFL.BFLY PT, R3, R4, 0x4, 0x1f ;  /* 0x0c801f0004037f89 */ /* 0x000ea200000e0000 */
[----:B----4-:R-:W-:Y:S01]  /*51e0*/  FADD.FTZ R8, R15, R8 ;  /* 0x000000080f087221 */ /* 0x010fe20000010000 */
[----:B-----5:R-:W-:Y:S01]  /*51f0*/  FADD.FTZ R11, R10, R9 ;  /* 0x000000090a0b7221 */ /* 0x020fe20000010000 */
[----:B------:R-:W-:Y:S01]  /*5200*/  FADD.FTZ R17, R14, R17 ;  /* 0x000000110e117221 */ /* 0x000fe20000010000 */
[----:B------:R-:W-:Y:S02]  /*5210*/  FADD.FTZ R19, R6, R19 ;  /* 0x0000001306137221 */ /* 0x000fe40000010000 */
[----:B------:R-:W3:Y:S04]  /*5220*/  SHFL.BFLY PT, R9, R8, 0x4, 0x1f ;  /* 0x0c801f0008097f89 */ /* 0x000ee800000e0000 */
[----:B------:R-:W4:Y:S04]  /*5230*/  SHFL.BFLY PT, R10, R11, 0x4, 0x1f ;  /* 0x0c801f000b0a7f89 */ /* 0x000f2800000e0000 */
[----:B------:R-:W5:Y:S04]  /*5240*/  SHFL.BFLY PT, R12, R13, 0x4, 0x1f ;  /* 0x0c801f000d0c7f89 */ /* 0x000f6800000e0000 */
[----:B------:R-:W5:Y:S04]  /*5250*/  SHFL.BFLY PT, R14, R17, 0x4, 0x1f ;  /* 0x0c801f00110e7f89 */ /* 0x000f6800000e0000 */
[----:B------:R-:W5:Y:S01]  /*5260*/  SHFL.BFLY PT, R16, R19, 0x4, 0x1f ;  /* 0x0c801f0013107f89 */ /* 0x000f6200000e0000 */
[----:B0-----:R-:W-:Y:S01]  /*5270*/  FADD.FTZ R0, R5, R0 ;  /* 0x0000000005007221 */ /* 0x001fe20000010000 */
[----:B-1----:R-:W-:Y:S01]  /*5280*/  FADD.FTZ R2, R7, R2 ;  /* 0x0000000207027221 */ /* 0x002fe20000010000 */
[----:B--2---:R-:W-:-:S03]  /*5290*/  FADD.FTZ R6, R4, R3 ;  /* 0x0000000304067221 */ /* 0x004fc60000010000 */
[----:B------:R-:W0:Y:S04]  /*52a0*/  SHFL.BFLY PT, R3, R0, 0x2, 0x1f ;  /* 0x0c401f0000037f89 */ /* 0x000e2800000e0000 */
[----:B------:R-:W1:Y:S01]  /*52b0*/  SHFL.BFLY PT, R5, R2, 0x2, 0x1f ;  /* 0x0c401f0002057f89 */ /* 0x000e6200000e0000 */
[----:B---3--:R-:W-:Y:S01]  /*52c0*/  FADD.FTZ R9, R8, R9 ;  /* 0x0000000908097221 */ /* 0x008fe20000010000 */
[----:B----4-:R-:W-:Y:S01]  /*52d0*/  FADD.FTZ R10, R11, R10 ;  /* 0x0000000a0b0a7221 */ /* 0x010fe20000010000 */
[----:B-----5:R-:W-:Y:S01]  /*52e0*/  FADD.FTZ R12, R13, R12 ;  /* 0x0000000c0d0c7221 */ /* 0x020fe20000010000 */
[----:B------:R-:W-:Y:S01]  /*52f0*/  FADD.FTZ R14, R17, R14 ;  /* 0x0000000e110e7221 */ /* 0x000fe20000010000 */
[----:B------:R-:W-:Y:S01]  /*5300*/  FADD.FTZ R16, R19, R16 ;  /* 0x0000001013107221 */ /* 0x000fe20000010000 */
[----:B------:R-:W2:Y:S04]  /*5310*/  SHFL.BFLY PT, R7, R6, 0x2, 0x1f ;  /* 0x0c401f0006077f89 */ /* 0x000ea800000e0000 */
[----:B------:R-:W3:Y:S04]  /*5320*/  SHFL.BFLY PT, R4, R9, 0x2, 0x1f ;  /* 0x0c401f0009047f89 */ /* 0x000ee800000e0000 */
[----:B------:R-:W4:Y:S04]  /*5330*/  SHFL.BFLY PT, R11, R10, 0x2, 0x1f ;  /* 0x0c401f000a0b7f89 */ /* 0x000f2800000e0000 */
[----:B------:R-:W5:Y:S04]  /*5340*/  SHFL.BFLY PT, R13, R12, 0x2, 0x1f ;  /* 0x0c401f000c0d7f89 */ /* 0x000f6800000e0000 */
[----:B------:R-:W5:Y:S04]  /*5350*/  SHFL.BFLY PT, R15, R14, 0x2, 0x1f ;  /* 0x0c401f000e0f7f89 */ /* 0x000f6800000e0000 */
[----:B------:R-:W5:Y:S01]  /*5360*/  SHFL.BFLY PT, R17, R16, 0x2, 0x1f ;  /* 0x0c401f0010117f89 */ /* 0x000f6200000e0000 */
[----:B0-----:R-:W-:Y:S01]  /*5370*/  FADD.FTZ R3, R0, R3 ;  /* 0x0000000300037221 */ /* 0x001fe20000010000 */
[----:B------:R-:W0:Y:S01]  /*5380*/  S2UR UR5, SR_CgaCtaId ;  /* 0x00000000000579c3 */ /* 0x000e220000008800 */
[----:B-1----:R-:W-:-:S03]  /*5390*/  FADD.FTZ R5, R2, R5 ;  /* 0x0000000502057221 */ /* 0x002fc60000010000 */
[----:B------:R-:W1:Y:S01]  /*53a0*/  SHFL.BFLY PT, R2, R3, 0x1, 0x1f ;  /* 0x0c201f0003027f89 */ /* 0x000e6200000e0000 */
[----:B--2---:R-:W-:Y:S01]  /*53b0*/  FADD.FTZ R7, R6, R7 ;  /* 0x0000000706077221 */ /* 0x004fe20000010000 */
[----:B---3--:R-:W-:Y:S01]  /*53c0*/  FADD.FTZ R9, R9, R4 ;  /* 0x0000000409097221 */ /* 0x008fe20000010000 */
[----:B----4-:R-:W-:Y:S01]  /*53d0*/  FADD.FTZ R11, R10, R11 ;  /* 0x0000000b0a0b7221 */ /* 0x010fe20000010000 */
[----:B-----5:R-:W-:Y:S01]  /*53e0*/  FADD.FTZ R13, R12, R13 ;  /* 0x0000000d0c0d7221 */ /* 0x020fe20000010000 */
[----:B------:R-:W-:Y:S01]  /*53f0*/  FADD.FTZ R15, R14, R15 ;  /* 0x0000000f0e0f7221 */ /* 0x000fe20000010000 */
[----:B------:R-:W-:Y:S01]  /*5400*/  FADD.FTZ R17, R16, R17 ;  /* 0x0000001110117221 */ /* 0x000fe20000010000 */
[----:B------:R-:W2:Y:S01]  /*5410*/  SHFL.BFLY PT, R4, R5, 0x1, 0x1f ;  /* 0x0c201f0005047f89 */ /* 0x000ea200000e0000 */
[----:B------:R-:W-:-:S03]  /*5420*/  LOP3.LUT P0, R0, R43, 0x1f, RZ, 0xc0, !PT ;  /* 0x0000001f2b007812 */ /* 0x000fc6000780c0ff */
[----:B------:R-:W3:Y:S04]  /*5430*/  SHFL.BFLY PT, R6, R7, 0x1, 0x1f ;  /* 0x0c201f0007067f89 */ /* 0x000ee800000e0000 */
[----:B------:R-:W4:Y:S04]  /*5440*/  SHFL.BFLY PT, R8, R9, 0x1, 0x1f ;  /* 0x0c201f0009087f89 */ /* 0x000f2800000e0000 */
[----:B------:R-:W5:Y:S04]  /*5450*/  SHFL.BFLY PT, R10, R11, 0x1, 0x1f ;  /* 0x0c201f000b0a7f89 */ /* 0x000f6800000e0000 */
[----:B------:R-:W5:Y:S04]  /*5460*/  SHFL.BFLY PT, R12, R13, 0x1, 0x1f ;  /* 0x0c201f000d0c7f89 */ /* 0x000f6800000e0000 */
[----:B------:R-:W5:Y:S04]  /*5470*/  SHFL.BFLY PT, R14, R15, 0x1, 0x1f ;  /* 0x0c201f000f0e7f89 */ /* 0x000f6800000e0000 */
[----:B------:R-:W5:Y:S01]  /*5480*/  SHFL.BFLY PT, R16, R17, 0x1, 0x1f ;  /* 0x0c201f0011107f89 */ /* 0x000f6200000e0000 */
[----:B------:R-:W-:Y:S01]  /*5490*/  UMOV UR4, 0x400 ;  /* 0x0000040000047882 */ /* 0x000fe20000000000 */
[----:B------:R-:W-:Y:S01]  /*54a0*/  ISETP.NE.AND P1, PT, R0, RZ, PT ;  /* 0x000000ff0000720c */ /* 0x000fe20003f25270 */
[----:B0-----:R-:W-:Y:S01]  /*54b0*/  ULEA UR4, UR5, UR4, 0x18 ;  /* 0x0000000405047291 */ /* 0x001fe2000f8ec0ff */
[----:B------:R-:W-:Y:S01]  /*54c0*/  SHF.R.U32.HI R0, RZ, 0x3, R43 ;  /* 0x00000003ff007819 */ /* 0x000fe2000001162b */
[----:B-1----:R-:W-:-:S03]  /*54d0*/  FADD.FTZ R3, R3, R2 ;  /* 0x0000000203037221 */ /* 0x002fc60000010000 */
[----:B------:R-:W-:-:S05]  /*54e0*/  LOP3.LUT R0, R0, 0xc, RZ, 0xc0, !PT ;  /* 0x0000000c00007812 */ /* 0x000fca00078ec0ff */
[----:B------:R0:W-:Y:S01]  /*54f0*/  @!P0 STS [R0+UR4], R3 ;  /* 0x0000000300008988 */ /* 0x0001e20008000804 */
[----:B------:R-:W-:Y:S01]  /*5500*/  ISETP.NE.AND P0, PT, R43, RZ, PT ;  /* 0x000000ff2b00720c */ /* 0x000fe20003f05270 */
[----:B--2---:R-:W-:Y:S01]  /*5510*/  FADD.FTZ R5, R5, R4 ;  /* 0x0000000405057221 */ /* 0x004fe20000010000 */
[----:B---3--:R-:W-:Y:S01]  /*5520*/  FADD.FTZ R7, R7, R6 ;  /* 0x0000000607077221 */ /* 0x008fe20000010000 */
[----:B----4-:R-:W-:Y:S01]  /*5530*/  FADD.FTZ R9, R9, R8 ;  /* 0x0000000809097221 */ /* 0x010fe20000010000 */
[----:B-----5:R-:W-:Y:S01]  /*5540*/  FADD.FTZ R11, R11, R10 ;  /* 0x0000000a0b0b7221 */ /* 0x020fe20000010000 */
[----:B------:R-:W-:Y:S01]  /*5550*/  FADD.FTZ R13, R13, R12 ;  /* 0x0000000c0d0d7221 */ /* 0x000fe20000010000 */
[----:B------:R-:W-:Y:S01]  /*5560*/  FADD.FTZ R15, R15, R14 ;  /* 0x0000000e0f0f7221 */ /* 0x000fe20000010000 */
[----:B------:R-:W-:Y:S01]  /*5570*/  FADD.FTZ R17, R17, R16 ;  /* 0x0000001011117221 */ /* 0x000fe20000010000 */
[----:B------:R0:W-:Y:S01]  /*5580*/  @!P1 STS [R0+UR4+0x10], R5 ;  /* 0x0000100500009988 */ /* 0x0001e20008000804 */
[----:B------:R-:W-:Y:S03]  /*5590*/  BSSY.RECONVERGENT B0, `(.L_x_32) ;  /* 0x0000043000007945 */ /* 0x000fe60003800200 */
        /* <DEDUP_REMOVED lines=15> */
[----:B------:R-:W5:Y:S01]  /*5690*/  LDS.128 R12, [UR4] ;  /* 0x00000004ff0c7984 */ /* 0x000f620008000c00 */
[----:B0-----:R-:W-:-:S03]  /*56a0*/  IMAD.WIDE.U32 R42, R42, 0x2, R2 ;  /* 0x000000022a2a7825 */ /* 0x001fc600078e0002 */
        /* <DEDUP_REMOVED lines=49> */
.L_x_33:
[----:B------:R-:W-:Y:S05]  /*59c0*/  BSYNC.RECONVERGENT B0 ;  /* 0x0000000000007941 */ /* 0x000fea0003800200 */
.L_x_32:
[----:B------:R-:W-:Y:S01]  /*59d0*/  PREEXIT ;  /* 0x000000000000782d */ /* 0x000fe20000000000 */
[----:B------:R-:W-:Y:S05]  /*59e0*/  EXIT ;  /* 0x000000000000794d */ /* 0x000fea0003800000 */
.L_x_34:
        /* <DEDUP_REMOVED lines=9> */
.L_x_120:


//--------------------- .text._Z30router_gemm_kernel_bf16_outputI13__nv_bfloat16Li128ELi8ELi7ELi384ELi7168EEvPS0_PKT_S4_ --------------------------
	.section	.text._Z30router_gemm_kernel_bf16_outputI13__nv_bfloat16Li128ELi8ELi7ELi384ELi7168EEvPS0_PKT_S4_,"ax",@progbits
	.align	128
        .global         _Z30router_gemm_kernel_bf16_outputI13__nv_bfloat16Li128ELi8ELi7ELi384ELi7168EEvPS0_PKT_S4_
        .type           _Z30router_gemm_kernel_bf16_outputI13__nv_bfloat16Li128ELi8ELi7ELi384ELi7168EEvPS0_PKT_S4_,@function
        .size           _Z30router_gemm_kernel_bf16_outputI13__nv_bfloat16Li128ELi8ELi7ELi384ELi7168EEvPS0_PKT_S4_,(.L_x_121 - _Z30router_gemm_kernel_bf16_outputI13__nv_bfloat16Li128ELi8ELi7ELi384ELi7168EEvPS0_PKT_S4_)
        .other          _Z30router_gemm_kernel_bf16_outputI13__nv_bfloat16Li128ELi8ELi7ELi384ELi7168EEvPS0_PKT_S4_,@"STO_CUDA_ENTRY STV_DEFAULT"
_Z30router_gemm_kernel_bf16_outputI13__nv_bfloat16Li128ELi8ELi7ELi384ELi7168EEvPS0_PKT_S4_:
.text._Z30router_gemm_kernel_bf16_outputI13__nv_bfloat16Li128ELi8ELi7ELi384ELi7168EEvPS0_PKT_S4_:
        /* <DEDUP_REMOVED lines=32> */
[C---:B---3--:R-:W-:Y:S01]  /*0200*/  PRMT R69, R56.reuse, 0x7632, R69 ;  /* 0x0000763238457816 */ /* 0x048fe20000000045 */
[----:B------:R-:W-:Y:S01]  /*0210*/  IMAD.U32 R0, R56, 0x10000, RZ ;  /* 0x0001000038007824 */ /* 0x000fe200078e00ff */
[----:B------:R-:W-:Y:S02]  /*0220*/  SHF.L.U32 R68, R68, 0x10, RZ ;  /* 0x0000001044447819 */ /* 0x000fe400000006ff */
[----:B------:R-:W-:Y:S01]  /*0230*/  SHF.L.U32 R69, R69, 0x10, RZ ;  /* 0x0000001045457819 */ /* 0x000fe200000006ff */
[----:B------:R-:W-:Y:S01]  /*0240*/  FFMA.FTZ R56, R0, R71, RZ ;  /* 0x0000004700387223 */ /* 0x000fe200000100ff */
[----:B------:R-:W-:Y:S01]  /*0250*/  IMAD.U32 R71, R61, 0x10000, RZ ;  /* 0x000100003d477824 */ /* 0x000fe200078e00ff */
[----:B------:R-:W-:Y:S02]  /*0260*/  SHF.L.U32 R70, R57, 0x10, RZ ;  /* 0x0000001039467819 */ /* 0x000fe400000006ff */
[----:B------:R-:W-:Y:S01]  /*0270*/  PRMT R61, R61, 0x7632, R61 ;  /* 0x000076323d3d7816 */ /* 0x000fe2000000003d */
[----:B------:R-:W-:Y:S01]  /*0280*/  FFMA.FTZ R85, R69, R68, R56 ;  /* 0x0000004445557223 */ /* 0x000fe20000010038 */
[----:B------:R-:W-:-:S02]  /*0290*/  PRMT R84, R57, 0x7632, R84 ;  /* 0x0000763239547816 */ /* 0x000fc40000000054 */
[----:B------:R-:W-:Y:S01]  /*02a0*/  SHF.L.U32 R61, R61, 0x10, RZ ;  /* 0x000000103d3d7819 */ /* 0x000fe200000006ff */
[--C-:B------:R-:W-:Y:S02]  /*02b0*/  FFMA.FTZ R57, R70, R71, R85.reuse ;  /* 0x0000004746397223 */ /* 0x100fe40000010055 */
[----:B------:R-:W-:Y:S01]  /*02c0*/  IMAD.U32 R84, R84, 0x10000, RZ ;  /* 0x0001000054547824 */ /* 0x000fe200078e00ff */
[C---:B------:R-:W-:Y:S02]  /*02d0*/  PRMT R56, R62.reuse, 0x7632, R56 ;  /* 0x000076323e387816 */ /* 0x040fe40000000038 */
[----:B------:R-:W-:Y:S02]  /*02e0*/  SHF.L.U32 R62, R62, 0x10, RZ ;  /* 0x000000103e3e7819 */ /* 0x000fe400000006ff */
[C---:B------:R-:W-:Y:S02]  /*02f0*/  PRMT R85, R58.reuse, 0x7632, R85 ;  /* 0x000076323a557816 */ /* 0x040fe40000000055 */
[----:B------:R-:W-:Y:S01]  /*0300*/  SHF.L.U32 R71, R58, 0x10, RZ ;  /* 0x000000103a477819 */ /* 0x000fe200000006ff */
[----:B------:R-:W-:Y:S01]  /*0310*/  FFMA.FTZ R58, R84, R61, R57 ;  /* 0x0000003d543a7223 */ /* 0x000fe20000010039 */
[----:B------:R-:W-:Y:S01]  /*0320*/  SHF.L.U32 R85, R85, 0x10, RZ ;  /* 0x0000001055557819 */ /* 0x000fe200000006ff */
[----:B------:R-:W-:-:S02]  /*0330*/  IMAD.U32 R56, R56, 0x10000, RZ ;  /* 0x0001000038387824 */ /* 0x000fc400078e00ff */
[----:B------:R-:W-:Y:S01]  /*0340*/  FFMA.FTZ R58, R71, R62, R58 ;  /* 0x0000003e473a7223 */ /* 0x000fe2000001003a */
[----:B------:R-:W-:Y:S02]  /*0350*/  SHF.L.U32 R57, R63, 0x10, RZ ;  /* 0x000000103f397819 */ /* 0x000fe400000006ff */
[C---:B----4-:R-:W-:Y:S01]  /*0360*/  SHF.L.U32 R87, R52.reuse, 0x10, RZ ;  /* 0x0000001034577819 */ /* 0x050fe200000006ff */
[----:B------:R-:W-:Y:S01]  /*0370*/  FFMA.FTZ R61, R85, R56, R58 ;  /* 0x00000038553d7223 */ /* 0x000fe2000001003a */
[----:B------:R-:W-:Y:S01]  /*0380*/  PRMT R56, R52, 0x7632, R56 ;  /* 0x0000763234387816 */ /* 0x000fe20000000038 */
[C---:B------:R-:W-:Y:S01]  /*0390*/  IMAD.U32 R86, R59.reuse, 0x10000, RZ ;  /* 0x000100003b567824 */ /* 0x040fe200078e00ff */
[----:B------:R-:W-:Y:S02]  /*03a0*/  PRMT R68, R59, 0x7632, R68 ;  /* 0x000076323b447816 */ /* 0x000fe40000000044 */
[----:B------:R-:W-:Y:S01]  /*03b0*/  PRMT R63, R63, 0x7632, R63 ;  /* 0x000076323f3f7816 */ /* 0x000fe2000000003f */
[----:B------:R-:W-:Y:S01]  /*03c0*/  FFMA.FTZ R52, R0, R87, RZ ;  /* 0x0000005700347223 */ /* 0x000fe200000100ff */
        /* <DEDUP_REMOVED lines=8> */
[----:B-----5:R-:W-:-:S02]  /*0450*/  PRMT R56, R44, 0x7632, R56 ;  /* 0x000076322c387816 */ /* 0x020fc40000000038 */
[----:B------:R-:W-:Y:S01]  /*0460*/  SHF.L.U32 R57, R44, 0x10, RZ ;  /* 0x000000102c397819 */ /* 0x000fe200000006ff */
[----:B------:R-:W-:Y:S01]  /*0470*/  FFMA.FTZ R59, R70, R59, R61 ;  /* 0x0000003b463b7223 */ /* 0x000fe2000001003d */
[----:B------:R-:W-:Y:S01]  /*0480*/  IMAD.U32 R53, R53, 0x10000, RZ ;  /* 0x0001000035357824 */ /* 0x000fe200078e00ff */
[----:B------:R-:W2:Y:S01]  /*0490*/  LDG.E.128 R60, desc[UR6][R2.64+0x4800] ;  /* 0x00480006023c7981 */ /* 0x000ea2000c1e1d00 */
[----:B------:R-:W-:Y:S01]  /*04a0*/  SHF.L.U32 R90, R56, 0x10, RZ ;  /* 0x00000010385a7819 */ /* 0x000fe200000006ff */
[----:B------:R-:W-:Y:S01]  /*04b0*/  FFMA.FTZ R92, R0, R57, RZ ;  /* 0x00000039005c7223 */ /* 0x000fe200000100ff */
[----:B------:R-:W-:Y:S01]  /*04c0*/  PRMT R52, R54, 0x7632, R52 ;  /* 0x0000763236347816 */ /* 0x000fe20000000034 */
[----:B------:R-:W-:Y:S01]  /*04d0*/  FFMA.FTZ R88, R84, R53, R59 ;  /* 0x0000003554587223 */ /* 0x000fe2000001003b */
[----:B------:R-:W-:Y:S01]  /*04e0*/  SHF.L.U32 R54, R54, 0x10, RZ ;  /* 0x0000001036367819 */ /* 0x000fe200000006ff */
[----:B------:R-:W-:Y:S01]  /*04f0*/  FFMA.FTZ R89, R69, R90, R92 ;  /* 0x0000005a45597223 */ /* 0x000fe2000001005c */
[C---:B------:R-:W-:Y:S01]  /*0500*/  PRMT R53, R45.reuse, 0x7632, R53 ;  /* 0x000076322d357816 */ /* 0x040fe20000000035 */
[----:B------:R-:W-:Y:S01]  /*0510*/  IMAD.U32 R45, R45, 0x10000, RZ ;  /* 0x000100002d2d7824 */ /* 0x000fe200078e00ff */
[----:B------:R-:W3:Y:S01]  /*0520*/  LDG.E.128 R56, desc[UR6][R2.64+0x8000] ;  /* 0x0080000602387981 */ /* 0x000ee2000c1e1d00 */
[----:B------:R-:W-:Y:S01]  /*0530*/  SHF.L.U32 R52, R52, 0x10, RZ ;  /* 0x0000001034347819 */ /* 0x000fe200000006ff */
        /* <DEDUP_REMOVED lines=8> */
[----:B------:R-:W-:Y:S01]  /*05c0*/  SHF.L.U32 R55, R55, 0x10, RZ ;  /* 0x0000001037377819 */ /* 0x000fe200000006ff */
[----:B------:R-:W-:Y:S01]  /*05d0*/  FFMA.FTZ R54, R0, R91, RZ ;  /* 0x0000005b00367223 */ /* 0x000fe200000100ff */
[----:B------:R-:W-:Y:S01]  /*05e0*/  SHF.L.U32 R88, R88, 0x10, RZ ;  /* 0x0000001058587819 */ /* 0x000fe200000006ff */
[----:B------:R-:W-:Y:S02]  /*05f0*/  IMAD.U32 R36, R46, 0x10000, RZ ;  /* 0x000100002e247824 */ /* 0x000fe400078e00ff */
[----:B------:R-:W-:Y:S02]  /*0600*/  FFMA.FTZ R45, R86, R55, R45 ;  /* 0x00000037562d7223 */ /* 0x000fe4000001002d */
[----:B------:R-:W-:Y:S01]  /*0610*/  FFMA.FTZ R36, R71, R36, R52 ;  /* 0x0000002447247223 */ /* 0x000fe20000010034 */
[----:B------:R-:W-:-:S02]  /*0620*/  FFMA.FTZ R97, R69, R88, R54 ;  /* 0x0000005845617223 */ /* 0x000fc40000010036 */
[----:B------:R-:W4:Y:S01]  /*0630*/  LDG.E.128 R52, desc[UR6][R2.64+0xb800] ;  /* 0x00b8000602347981 */ /* 0x000f22000c1e1d00 */
[----:B------:R-:W-:Y:S01]  /*0640*/  PRMT R46, R46, 0x7632, R46 ;  /* 0x000076322e2e7816 */ /* 0x000fe2000000002e */
[----:B------:R-:W-:Y:S01]  /*0650*/  IMAD.U32 R89, R44, 0x10000, RZ ;  /* 0x000100002c597824 */ /* 0x000fe200078e00ff */
[C---:B------:R-:W-:Y:S02]  /*0660*/  PRMT R88, R37.reuse, 0x7632, R88 ;  /* 0x0000763225587816 */ /* 0x040fe40000000058 */
[----:B------:R-:W-:Y:S01]  /*0670*/  SHF.L.U32 R93, R37, 0x10, RZ ;  /* 0x00000010255d7819 */ /* 0x000fe200000006ff */
[----:B------:R-:W-:Y:S01]  /*0680*/  FFMA.FTZ R89, R68, R89, R45 ;  /* 0x0000005944597223 */ /* 0x000fe2000001002d */
[----:B------:R-:W-:Y:S02]  /*0690*/  SHF.L.U32 R46, R46, 0x10, RZ ;  /* 0x000000102e2e7819 */ /* 0x000fe400000006ff */
[----:B------:R-:W-:Y:S01]  /*06a0*/  SHF.L.U32 R95, R88, 0x10, RZ ;  /* 0x00000010585f7819 */ /* 0x000fe200000006ff */
[----:B------:R-:W-:Y:S01]  /*06b0*/  FFMA.FTZ R93, R70, R93, R97 ;  /* 0x0000005d465d7223 */ /* 0x000fe20000010061 */
[----:B------:R-:W-:-:S02]  /*06c0*/  PRMT R44, R16, 0x7632, R44 ;  /* 0x00007632102c7816 */ /* 0x000fc4000000002c */
[----:B------:R-:W-:Y:S01]  /*06d0*/  SHF.L.U32 R45, R16, 0x10, RZ ;  /* 0x00000010102d7819 */ /* 0x000fe200000006ff */
[----:B------:R-:W-:Y:S01]  /*06e0*/  FFMA.FTZ R91, R85, R46, R36 ;  /* 0x0000002e555b7223 */ /* 0x000fe20000010024 */
[C---:B------:R-:W-:Y:S01]  /*06f0*/  SHF.L.U32 R37, R47.reuse, 0x10, RZ ;  /* 0x000000102f257819 */ /* 0x040fe200000006ff */
[----:B------:R-:W-:Y:S01]  /*0700*/  FFMA.FTZ R36, R84, R95, R93 ;  /* 0x0000005f54247223 */ /* 0x000fe2000001005d */
[----:B------:R-:W-:Y:S01]  /*0710*/  PRMT R47, R47, 0x7632, R47 ;  /* 0x000076322f2f7816 */ /* 0x000fe2000000002f */
[----:B------:R-:W-:Y:S01]  /*0720*/  IMAD.U32 R16, R38, 0x10000, RZ ;  /* 0x0001000026107824 */ /* 0x000fe200078e00ff */
[----:B------:R-:W-:Y:S01]  /*0730*/  SHF.L.U32 R44, R44, 0x10, RZ ;  /* 0x000000102c2c7819 */ /* 0x000fe200000006ff */
[----:B------:R-:W-:Y:S01]  /*0740*/  FFMA.FTZ R46, R0, R45, RZ ;  /* 0x0000002d002e7223 */ /* 0x000fe200000100ff */
[----:B------:R-:W-:Y:S01]  /*0750*/  FFMA.FTZ R37, R86, R37, R91 ;  /* 0x0000002556257223 */ /* 0x000fe2000001005b */
[----:B------:R-:W-:Y:S01]  /*0760*/  PRMT R38, R38, 0x7632, R38 ;  /* 0x0000763226267816 */ /* 0x000fe20000000026 */
[----:B------:R-:W-:Y:S01]  /*0770*/  FFMA.FTZ R16, R71, R16, R36 ;  /* 0x0000001047107223 */ /* 0x000fe20000010024 */
[----:B------:R-:W-:Y:S01]  /*0780*/  SHF.L.U32 R47, R47, 0x10, RZ ;  /* 0x000000102f2f7819 */ /* 0x000fe200000006ff */
[----:B------:R-:W-:-:S02]  /*0790*/  IMAD.U32 R45, R17, 0x10000, RZ ;  /* 0x00010000112d7824 */ /* 0x000fc400078e00ff */
[----:B------:R-:W-:Y:S01]  /*07a0*/  FFMA.FTZ R91, R69, R44, R46 ;  /* 0x0000002c455b7223 */ /* 0x000fe2000001002e */
[----:B------:R-:W-:Y:S02]  /*07b0*/  PRMT R36, R17, 0x7632, R36 ;  /* 0x0000763211247816 */ /* 0x000fe40000000024 */
[----:B------:R-:W-:Y:S01]  /*07c0*/  SHF.L.U32 R38, R38, 0x10, RZ ;  /* 0x0000001026267819 */ /* 0x000fe200000006ff */
[----:B------:R-:W-:Y:S01]  /*07d0*/  FFMA.FTZ R88, R68, R47, R37 ;  /* 0x0000002f44587223 */ /* 0x000fe20000010025 */
[----:B------:R-:W-:Y:S01]  /*07e0*/  FFMA.FTZ R91, R70, R45, R91 ;  /* 0x0000002d465b7223 */ /* 0x000fe2000001005b */
[----:B------:R-:W-:Y:S02]  /*07f0*/  SHF.L.U32 R45, R36, 0x10, RZ ;  /* 0x00000010242d7819 */ /* 0x000fe400000006ff */
[C---:B------:R-:W-:Y:S01]  /*0800*/  SHF.L.U32 R47, R20.reuse, 0x10, RZ ;  /* 0x00000010142f7819 */ /* 0x040fe200000006ff */
[--C-:B------:R-:W-:Y:S01]  /*0810*/  FFMA.FTZ R37, R85, R38, R16.reuse ;  /* 0x0000002655257223 */ /* 0x100fe20000010010 */
[----:B------:R-:W-:Y:S01]  /*0820*/  PRMT R16, R20, 0x7632, R16 ;  /* 0x0000763214107816 */ /* 0x000fe20000000010 */
[----:B------:R-:W-:-:S02]  /*0830*/  FFMA.FTZ R20, R84, R45, R91 ;  /* 0x0000002d54147223 */ /* 0x000fc4000001005b */
[----:B------:R-:W-:Y:S02]  /*0840*/  FFMA.FTZ R38, R0, R47, RZ ;  /* 0x0000002f00267223 */ /* 0x000fe400000100ff */
[----:B------:R-:W5:Y:S01]  /*0850*/  LDG.E.128 R44, desc[UR6][R2.64+0xf000] ;  /* 0x00f00006022c7981 */ /* 0x000f62000c1e1d00 */
[----:B------:R-:W-:Y:S01]  /*0860*/  IMAD.U32 R16, R16, 0x10000, RZ ;  /* 0x0001000010107824 */ /* 0x000fe200078e00ff */
[----:B------:R-:W-:Y:S02]  /*0870*/  SHF.L.U32 R17, R39, 0x10, RZ ;  /* 0x0000001027117819 */ /* 0x000fe400000006ff */
[----:B------:R-:W-:Y:S01]  /*0880*/  PRMT R36, R21, 0x7632, R36 ;  /* 0x0000763215247816 */ /* 0x000fe20000000024 */
[----:B------:R-:W-:Y:S01]  /*0890*/  FFMA.FTZ R91, R69, R16, R38 ;  /* 0x00000010455b7223 */ /* 0x000fe20000010026 */
[----:B------:R-:W-:Y:S02]  /*08a0*/  PRMT R39, R39, 0x7632, R39 ;  /* 0x0000763227277816 */ /* 0x000fe40000000027 */
[----:B------:R-:W-:Y:S01]  /*08b0*/  SHF.L.U32 R21, R21, 0x10, RZ ;  /* 0x0000001015157819 */ /* 0x000fe200000006ff */
[----:B------:R-:W-:Y:S01]  /*08c0*/  FFMA.FTZ R17, R86, R17, R37 ;  /* 0x0000001156117223 */ /* 0x000fe20000010025 */
[----:B------:R-:W-:Y:S01]  /*08d0*/  SHF.L.U32 R39, R39, 0x10, RZ ;  /* 0x0000001027277819 */ /* 0x000fe200000006ff */
[----:B------:R-:W-:-:S02]  /*08e0*/  IMAD.U32 R37, R36, 0x10000, RZ ;  /* 0x0001000024257824 */ /* 0x000fc400078e00ff */
[----:B------:R-:W-:Y:S02]  /*08f0*/  FFMA.FTZ R21, R70, R21, R91 ;  /* 0x0000001546157223 */ /* 0x000fe4000001005b */
[----:B------:R-:W-:Y:S02]  /*0900*/  FFMA.FTZ R90, R68, R39, R17 ;  /* 0x00000027445a7223 */ /* 0x000fe40000010011 */
[----:B------:R-:W-:Y:S02]  /*0910*/  FFMA.FTZ R92, R84, R37, R21 ;  /* 0x00000025545c7223 */ /* 0x000fe40000010015 */
[----:B------:R-:W5:Y:S01]  /*0920*/  LDG.E.128 R36, desc[UR6][R2.64+0x12800] ;  /* 0x0128000602247981 */ /* 0x000f62000c1e1d00 */
[C---:B------:R-:W-:Y:S02]  /*0930*/  SHF.L.U32 R16, R18.reuse, 0x10, RZ ;  /* 0x0000001012107819 */ /* 0x040fe400000006ff */
[----:B------:R-:W-:Y:S02]  /*0940*/  PRMT R18, R18, 0x7632, R18 ;  /* 0x0000763212127816 */ /* 0x000fe40000000012 */
[----:B------:R-:W-:Y:S01]  /*0950*/  PRMT R17, R24, 0x7632, R17 ;  /* 0x0000763218117816 */ /* 0x000fe20000000011 */
[----:B------:R-:W-:Y:S01]  /*0960*/  FFMA.FTZ R16, R71, R16, R20 ;  /* 0x0000001047107223 */ /* 0x000fe20000010014 */
[----:B------:R-:W-:-:S02]  /*0970*/  SHF.L.U32 R18, R18, 0x10, RZ ;  /* 0x0000001012127819 */ /* 0x000fc400000006ff */
[----:B------:R-:W-:Y:S02]  /*0980*/  SHF.L.U32 R91, R24, 0x10, RZ ;  /* 0x00000010185b7819 */ /* 0x000fe400000006ff */
[----:B------:R-:W-:Y:S01]  /*0990*/  SHF.L.U32 R20, R22, 0x10, RZ ;  /* 0x0000001016147819 */ /* 0x000fe200000006ff */
[----:B------:R-:W-:Y:S01]  /*09a0*/  FFMA.FTZ R21, R85, R18, R16 ;  /* 0x0000001255157223 */ /* 0x000fe20000010010 */
[----:B------:R-:W-:Y:S02]  /*09b0*/  IMAD.U32 R16, R17, 0x10000, RZ ;  /* 0x0001000011107824 */ /* 0x000fe400078e00ff */
[----:B------:R-:W-:Y:S01]  /*09c0*/  FFMA.FTZ R18, R0, R91, RZ ;  /* 0x0000005b00127223 */ /* 0x000fe200000100ff */
[----:B------:R-:W-:Y:S02]  /*09d0*/  PRMT R22, R22, 0x7632, R22 ;  /* 0x0000763216167816 */ /* 0x000fe40000000016 */
[----:B------:R-:W-:Y:S01]  /*09e0*/  PRMT R0, R25, 0x7632, R0 ;  /* 0x0000763219007816 */ /* 0x000fe20000000000 */
[----:B------:R-:W-:Y:S01]  /*09f0*/  FFMA.FTZ R91, R69, R16, R18 ;  /* 0x00000010455b7223 */ /* 0x000fe20000010012 */
[----:B------:R-:W-:Y:S01]  /*0a00*/  SHF.L.U32 R25, R25, 0x10, RZ ;  /* 0x0000001019197819 */ /* 0x000fe200000006ff */
[----:B------:R-:W-:Y:S01]  /*0a10*/  FFMA.FTZ R20, R71, R20, R92 ;  /* 0x0000001447147223 */ /* 0x000fe2000001005c */
[----:B------:R-:W-:-:S02]  /*0a20*/  SHF.L.U32 R22, R22, 0x10, RZ ;  /* 0x0000001016167819 */ /* 0x000fc400000006ff */
[----:B------:R-:W-:Y:S01]  /*0a30*/  SHF.L.U32 R17, R19, 0x10, RZ ;  /* 0x0000001013117819 */ /* 0x000fe200000006ff */
[----:B------:R-:W-:Y:S02]  /*0a40*/  IMAD.U32 R69, R0, 0x10000, RZ ;  /* 0x0001000000457824 */ /* 0x000fe400078e00ff */
[----:B------:R-:W-:Y:S01]  /*0a50*/  FFMA.FTZ R93, R70, R25, R91 ;  /* 0x00000019465d7223 */ /* 0x000fe2000001005b */
[----:B------:R-:W-:Y:S01]  /*0a60*/  FFMA.FTZ R91, R85, R22, R20 ;  /* 0x00000016555b7223 */ /* 0x000fe20000010014 */
[----:B------:R-:W-:Y:S01]  /*0a70*/  PRMT R0, R19, 0x7632, R0 ;  /* 0x0000763213007816 */ /* 0x000fe20000000000 */
[----:B------:R-:W-:Y:S01]  /*0a80*/  FFMA.FTZ R25, R86, R17, R21 ;  /* 0x0000001156197223 */ /* 0x000fe20000010015 */
[----:B------:R-:W-:Y:S01]  /*0a90*/  PRMT R20, R26, 0x7632, R20 ;  /* 0x000076321a147816 */ /* 0x000fe20000000014 */
[----:B------:R-:W-:Y:S01]  /*0aa0*/  FFMA.FTZ R84, R84, R69, R93 ;  /* 0x0000004554547223 */ /* 0x000fe2000001005d */
[----:B------:R-:W-:Y:S01]  /*0ab0*/  SHF.L.U32 R26, R26, 0x10, RZ ;  /* 0x000000101a1a7819 */ /* 0x000fe200000006ff */
[----:B------:R-:W5:Y:S01]  /*0ac0*/  LDG.E.128 R16, desc[UR6][R2.64+0x16000] ;  /* 0x0160000602107981 */ /* 0x000f62000c1e1d00 */
[----:B------:R-:W-:-:S02]  /*0ad0*/  SHF.L.U32 R21, R0, 0x10, RZ ;  /* 0x0000001000157819 */ /* 0x000fc400000006ff */
[C---:B------:R-:W-:Y:S01]  /*0ae0*/  SHF.L.U32 R69, R23.reuse, 0x10, RZ ;  /* 0x0000001017457819 */ /* 0x040fe200000006ff */
[----:B------:R-:W-:Y:S01]  /*0af0*/  IMAD.U32 R20, R20, 0x10000, RZ ;  /* 0x0001000014147824 */ /* 0x000fe200078e00ff */
[----:B------:R-:W-:Y:S01]  /*0b00*/  PRMT R23, R23, 0x7632, R23 ;  /* 0x0000763217177816 */ /* 0x000fe20000000017 */
[----:B------:R-:W-:Y:S01]  /*0b10*/  FFMA.FTZ R26, R71, R26, R84 ;  /* 0x0000001a471a7223 */ /* 0x000fe20000010054 */
[----:B------:R-:W-:Y:S01]  /*0b20*/  FFMA.FTZ R94, R68, R21, R25 ;  /* 0x00000015445e7223 */ /* 0x000fe20000010019 */
[----:B------:R-:W-:Y:S01]  /*0b30*/  FFMA.FTZ R91, R86, R69, R91 ;  /* 0x00000045565b7223 */ /* 0x000fe2000001005b */
[----:B------:R-:W-:Y:S01]  /*0b40*/  SHF.L.U32 R23, R23, 0x10, RZ ;  /* 0x0000001017177819 */ /* 0x000fe200000006ff */
[----:B------:R-:W-:Y:S01]  /*0b50*/  FFMA.FTZ R85, R85, R20, R26 ;  /* 0x0000001455557223 */ /* 0x000fe2000001001a */
[----:B------:R-:W-:Y:S01]  /*0b60*/  SHF.L.U32 R21, R27, 0x10, RZ ;  /* 0x000000101b157819 */ /* 0x000fe200000006ff */
[----:B------:R-:W-:Y:S01]  /*0b70*/  IMAD.U32 R69, R28, 0x10000, RZ ;  /* 0x000100001c457824 */ /* 0x000fe200078e00ff */
[----:B------:R-:W-:-:S02]  /*0b80*/  SHF.L.U32 R0, R32, 0x10, RZ ;  /* 0x0000001020007819 */ /* 0x000fc400000006ff */
[----:B------:R-:W-:Y:S02]  /*0b90*/  SHF.L.U32 R20, R12, 0x10, RZ ;  /* 0x000000100c147819 */ /* 0x000fe400000006ff */
[----:B------:R-:W-:Y:S01]  /*0ba0*/  PRMT R12, R27, 0x7632, R12 ;  /* 0x000076321b0c7816 */ /* 0x000fe2000000000c */
[----:B------:R-:W-:Y:S01]  /*0bb0*/  FFMA.FTZ R92, R68, R23, R91 ;  /* 0x00000017445c7223 */ /* 0x000fe2000001005b */
[----:B------:R-:W-:Y:S01]  /*0bc0*/  FFMA.FTZ R91, R86, R21, R85 ;  /* 0x00000015565b7223 */ /* 0x000fe20000010055 */
[C---:B------:R-:W-:Y:S01]  /*0bd0*/  FFMA.FTZ R93, R69.reuse, R0, R87 ;  /* 0x00000000455d7223 */ /* 0x040fe20000010057 */
[----:B------:R-:W-:Y:S01]  /*0be0*/  PRMT R32, R32, 0x7632, R32 ;  /* 0x0000763220207816 */ /* 0x000fe20000000020 */
[----:B------:R-:W-:Y:S01]  /*0bf0*/  FFMA.FTZ R96, R69, R20, R89 ;  /* 0x0000001445607223 */ /* 0x000fe20000010059 */
[----:B------:R-:W-:Y:S01]  /*0c00*/  PRMT R0, R12, 0x7632, R0 ;  /* 0x000076320c007816 */ /* 0x000fe20000000000 */
[----:B------:R-:W5:Y:S01]  /*0c10*/  LDG.E.128 R20, desc[UR6][R2.64+0x1800] ;  /* 0x0018000602147981 */ /* 0x000f62000c1e1d00 */
[----:B------:R-:W-:-:S02]  /*0c20*/  PRMT R86, R28, 0x7632, R86 ;  /* 0x000076321c567816 */ /* 0x000fc40000000056 */
[C---:B------:R-:W-:Y:S01]  /*0c30*/  PRMT R87, R29.reuse, 0x7632, R87 ;  /* 0x000076321d577816 */ /* 0x040fe20000000057 */
[----:B------:R-:W5:Y:S01]  /*0c40*/  LDG.E.128 R24, desc[UR6][R40.64+0x1800] ;  /* 0x0018000628187981 */ /* 0x000f62000c1e1d00 */
[----:B------:R-:W-:Y:S01]  /*0c50*/  SHF.L.U32 R71, R29, 0x10, RZ ;  /* 0x000000101d477819 */ /* 0x000fe200000006ff */
[----:B------:R-:W-:Y:S01]  /*0c60*/  IMAD.U32 R86, R86, 0x10000, RZ ;  /* 0x0001000056567824 */ /* 0x000fe200078e00ff */
[----:B------:R-:W-:Y:S02]  /*0c70*/  SHF.L.U32 R29, R32, 0x10, RZ ;  /* 0x00000010201d7819 */ /* 0x000fe400000006ff */
[----:B------:R-:W-:Y:S02]  /*0c80*/  SHF.L.U32 R89, R0, 0x10, RZ ;  /* 0x0000001000597819 */ /* 0x000fe400000006ff */
[----:B------:R-:W-:Y:S01]  /*0c90*/  PRMT R84, R30, 0x7632, R84 ;  /* 0x000076321e547816 */ /* 0x000fe20000000054 */
[----:B------:R-:W-:Y:S01]  /*0ca0*/  FFMA.FTZ R32, R86, R29, R93 ;  /* 0x0000001d56207223 */ /* 0x000fe2000001005d */
[----:B------:R-:W-:Y:S01]  /*0cb0*/  SHF.L.U32 R70, R30, 0x10, RZ ;  /* 0x000000101e467819 */ /* 0x000fe200000006ff */
[----:B------:R-:W-:Y:S01]  /*0cc0*/  FFMA.FTZ R89, R86, R89, R96 ;  /* 0x0000005956597223 */ /* 0x000fe20000010060 */
[C---:B------:R-:W-:Y:S01]  /*0cd0*/  PRMT R28, R33.reuse, 0x7632, R28 ;  /* 0x00007632211c7816 */ /* 0x040fe2000000001c */
[----:B------:R-:W-:Y:S01]  /*0ce0*/  IMAD.U32 R30, R33, 0x10000, RZ ;  /* 0x00010000211e7824 */ /* 0x000fe200078e00ff */
[----:B------:R-:W-:-:S02]  /*0cf0*/  PRMT R29, R13, 0x7632, R29 ;  /* 0x000076320d1d7816 */ /* 0x000fc4000000001d */
[----:B------:R-:W-:Y:S01]  /*0d00*/  SHF.L.U32 R96, R13, 0x10, RZ ;  /* 0x000000100d607819 */ /* 0x000fe200000006ff */
[----:B------:R-:W-:Y:S01]  /*0d10*/  FFMA.FTZ R30, R71, R30, R32 ;  /* 0x0000001e471e7223 */ /* 0x000fe20000010020 */
[----:B------:R-:W-:Y:S02]  /*0d20*/  SHF.L.U32 R28, R28, 0x10, RZ ;  /* 0x000000101c1c7819 */ /* 0x000fe400000006ff */
[----:B------:R-:W-:Y:S01]  /*0d30*/  SHF.L.U32 R87, R87, 0x10, RZ ;  /* 0x0000001057577819 */ /* 0x000fe200000006ff */
[----:B------:R-:W-:Y:S02]  /*0d40*/  IMAD.U32 R32, R29, 0x10000, RZ ;  /* 0x000100001d207824 */ /* 0x000fe400078e00ff */
[----:B------:R-:W-:Y:S01]  /*0d50*/  FFMA.FTZ R89, R71, R96, R89 ;  /* 0x0000006047597223 */ /* 0x000fe20000010059 */
[C---:B------:R-:W-:Y:S02]  /*0d60*/  PRMT R85, R31.reuse, 0x7632, R85 ;  /* 0x000076321f557816 */ /* 0x040fe40000000055 */
[----:B------:R-:W-:Y:S01]  /*0d70*/  SHF.L.U32 R0, R31, 0x10, RZ ;  /* 0x000000101f007819 */ /* 0x000fe200000006ff */
        /* <DEDUP_REMOVED lines=9> */
[----:B------:R-:W-:Y:S01]  /*0e10*/  SHF.L.U32 R13, R34, 0x10, RZ ;  /* 0x00000010220d7819 */ /* 0x000fe200000006ff */
[----:B------:R-:W-:Y:S01]  /*0e20*/  IMAD.U32 R84, R84, 0x10000, RZ ;  /* 0x0001000054547824 */ /* 0x000fe200078e00ff */
[----:B------:R-:W5:Y:S01]  /*0e30*/  LDG.E.128 R28, desc[UR6][R2.64+0x5000] ;  /* 0x00500006021c7981 */ /* 0x000f62000c1e1d00 */
[----:B------:R-:W-:-:S02]  /*0e40*/  PRMT R14, R35, 0x7632, R14 ;  /* 0x00007632230e7816 */ /* 0x000fc4000000000e */
[----:B------:R-:W-:Y:S01]  /*0e50*/  SHF.L.U32 R35, R35, 0x10, RZ ;  /* 0x0000001023237819 */ /* 0x000fe200000006ff */
[C---:B------:R-:W-:Y:S01]  /*0e60*/  FFMA.FTZ R34, R84.reuse, R89, R32 ;  /* 0x0000005954227223 */ /* 0x040fe20000010020 */
[----:B------:R-:W-:Y:S01]  /*0e70*/  FFMA.FTZ R13, R84, R13, R33 ;  /* 0x0000000d540d7223 */ /* 0x000fe20000010021 */
[C---:B------:R-:W-:Y:S01]  /*0e80*/  IMAD.U32 R89, R8.reuse, 0x10000, RZ ;  /* 0x0001000008597824 */ /* 0x040fe200078e00ff */
[----:B------:R-:W-:Y:S02]  /*0e90*/  PRMT R8, R8, 0x7632, R8 ;  /* 0x0000763208087816 */ /* 0x000fe40000000008 */
[C---:B------:R-:W-:Y:S01]  /*0ea0*/  SHF.L.U32 R33, R15.reuse, 0x10, RZ ;  /* 0x000000100f217819 */ /* 0x040fe200000006ff */
        /* <DEDUP_REMOVED lines=9> */
[----:B------:R-:W-:-:S02]  /*0f40*/  SHF.L.U32 R8, R15, 0x10, RZ ;  /* 0x000000100f087819 */ /* 0x000fc400000006ff */
[----:B------:R-:W-:Y:S01]  /*0f50*/  SHF.L.U32 R34, R9, 0x10, RZ ;  /* 0x0000001009227819 */ /* 0x000fe200000006ff */
[----:B------:R-:W-:Y:S01]  /*0f60*/  FFMA.FTZ R68, R68, R12, R91 ;  /* 0x0000000c44447223 */ /* 0x000fe2000001005b */
[C---:B------:R-:W-:Y:S01]  /*0f70*/  FFMA.FTZ R91, R85.reuse, R14, R32 ;  /* 0x0000000e555b7223 */ /* 0x040fe20000010020 */
[----:B------:R-:W-:Y:S01]  /*0f80*/  FFMA.FTZ R89, R85, R8, R33 ;  /* 0x0000000855597223 */ /* 0x000fe20000010021 */
[----:B------:R-:W-:Y:S01]  /*0f90*/  PRMT R9, R9, 0x7632, R9 ;  /* 0x0000763209097816 */ /* 0x000fe20000000009 */
[----:B------:R-:W-:Y:S02]  /*0fa0*/  FFMA.FTZ R88, R71, R34, R88 ;  /* 0x0000002247587223 */ /* 0x000fe40000010058 */
[----:B------:R-:W5:Y:S01]  /*0fb0*/  LDG.E.128 R32, desc[UR6][R2.64+0x8800] ;  /* 0x0088000602207981 */ /* 0x000f62000c1e1d00 */
[C---:B------:R-:W-:Y:S01]  /*0fc0*/  PRMT R12, R10.reuse, 0x7632, R12 ;  /* 0x000076320a0c7816 */ /* 0x040fe2000000000c */
[----:B------:R-:W-:Y:S01]  /*0fd0*/  IMAD.U32 R8, R9, 0x10000, RZ ;  /* 0x0001000009087824 */ /* 0x000fe200078e00ff */
[----:B------:R-:W-:-:S02]  /*0fe0*/  SHF.L.U32 R13, R10, 0x10, RZ ;  /* 0x000000100a0d7819 */ /* 0x000fc400000006ff */
[C---:B------:R-:W-:Y:S02]  /*0ff0*/  PRMT R9, R4.reuse, 0x7632, R9 ;  /* 0x0000763204097816 */ /* 0x040fe40000000009 */
[----:B------:R-:W-:Y:S02]  /*1000*/  SHF.L.U32 R10, R4, 0x10, RZ ;  /* 0x00000010040a7819 */ /* 0x000fe400000006ff */
[----:B------:R-:W-:Y:S01]  /*1010*/  SHF.L.U32 R93, R9, 0x10, RZ ;  /* 0x00000010095d7819 */ /* 0x000fe200000006ff */
[----:B------:R-:W-:Y:S02]  /*1020*/  IMAD.U32 R9, R12, 0x10000, RZ ;  /* 0x000100000c097824 */ /* 0x000fe400078e00ff */
[----:B------:R-:W-:Y:S01]  /*1030*/  FFMA.FTZ R95, R69, R10, R90 ;  /* 0x0000000a455f7223 */ /* 0x000fe2000001005a */
[----:B------:R-:W-:Y:S01]  /*1040*/  FFMA.FTZ R15, R87, R8, R88 ;  /* 0x00000008570f7223 */ /* 0x000fe20000010058 */
[----:B------:R-:W-:Y:S02]  /*1050*/  SHF.L.U32 R12, R48, 0x10, RZ ;  /* 0x00000010300c7819 */ /* 0x000fe400000006ff */
[----:B------:R-:W-:Y:S01]  /*1060*/  SHF.L.U32 R8, R5, 0x10, RZ ;  /* 0x0000001005087819 */ /* 0x000fe200000006ff */
[----:B------:R-:W-:Y:S01]  /*1070*/  FFMA.FTZ R10, R86, R93, R95 ;  /* 0x0000005d560a7223 */ /* 0x000fe2000001005f */
[----:B------:R-:W-:-:S02]  /*1080*/  PRMT R48, R48, 0x7632, R48 ;  /* 0x0000763230307816 */ /* 0x000fc40000000030 */
[----:B------:R-:W-:Y:S01]  /*1090*/  PRMT R5, R5, 0x7632, R5 ;  /* 0x0000763205057816 */ /* 0x000fe20000000005 */
[----:B------:R-:W-:Y:S01]  /*10a0*/  FFMA.FTZ R13, R70, R13, R15 ;  /* 0x0000000d460d7223 */ /* 0x000fe2000001000f */
[----:B------:R-:W-:Y:S01]  /*10b0*/  SHF.L.U32 R93, R48, 0x10, RZ ;  /* 0x00000010305d7819 */ /* 0x000fe200000006ff */
[----:B------:R-:W-:Y:S01]  /*10c0*/  FFMA.FTZ R10, R71, R8, R10 ;  /* 0x00000008470a7223 */ /* 0x000fe2000001000a */
[----:B------:R-:W-:Y:S01]  /*10d0*/  FFMA.FTZ R95, R69, R12, R94 ;  /* 0x0000000c455f7223 */ /* 0x000fe2000001005e */
[----:B------:R-:W-:Y:S01]  /*10e0*/  IMAD.U32 R8, R5, 0x10000, RZ ;  /* 0x0001000005087824 */ /* 0x000fe200078e00ff */
[C---:B------:R-:W-:Y:S01]  /*10f0*/  PRMT R48, R49.reuse, 0x7632, R48 ;  /* 0x0000763231307816 */ /* 0x040fe20000000030 */
[----:B------:R-:W-:Y:S01]  /*1100*/  FFMA.FTZ R9, R84, R9, R13 ;  /* 0x0000000954097223 */ /* 0x000fe2000001000d */
[----:B------:R-:W-:Y:S01]  /*1110*/  SHF.L.U32 R88, R49, 0x10, RZ ;  /* 0x0000001031587819 */ /* 0x000fe200000006ff */
[----:B------:R-:W-:Y:S01]  /*1120*/  FFMA.FTZ R90, R86, R93, R95 ;  /* 0x0000005d565a7223 */ /* 0x000fe2000001005f */
[C---:B------:R-:W-:Y:S01]  /*1130*/  SHF.L.U32 R5, R6.reuse, 0x10, RZ ;  /* 0x0000001006057819 */ /* 0x040fe200000006ff */
[----:B------:R-:W5:Y:S01]  /*1140*/  LDG.E.128 R12, desc[UR6][R2.64+0xc000] ;  /* 0x00c00006020c7981 */ /* 0x000f62000c1e1d00 */
[----:B------:R-:W-:Y:S01]  /*1150*/  FFMA.FTZ R49, R87, R8, R10 ;  /* 0x0000000857317223 */ /* 0x000fe2000001000a */
[----:B------:R-:W-:Y:S01]  /*1160*/  PRMT R6, R6, 0x7632, R6 ;  /* 0x0000763206067816 */ /* 0x000fe20000000006 */
[----:B------:R-:W-:Y:S01]  /*1170*/  FFMA.FTZ R88, R71, R88, R90 ;  /* 0x0000005847587223 */ /* 0x000fe2000001005a */
[----:B------:R-:W-:Y:S01]  /*1180*/  SHF.L.U32 R8, R48, 0x10, RZ ;  /* 0x0000001030087819 */ /* 0x000fe200000006ff */
[----:B------:R-:W-:Y:S01]  /*1190*/  FFMA.FTZ R49, R70, R5, R49 ;  /* 0x0000000546317223 */ /* 0x000fe20000010031 */
[----:B------:R-:W-:-:S02]  /*11a0*/  PRMT R4, R11, 0x7632, R4 ;  /* 0x000076320b047816 */ /* 0x000fc40000000004 */
[----:B------:R-:W-:Y:S02]  /*11b0*/  SHF.L.U32 R11, R11, 0x10, RZ ;  /* 0x000000100b0b7819 */ /* 0x000fe400000006ff */
[----:B------:R-:W-:Y:S01]  /*11c0*/  SHF.L.U32 R5, R6, 0x10, RZ ;  /* 0x0000001006057819 */ /* 0x000fe200000006ff */
[----:B------:R-:W-:Y:S01]  /*11d0*/  FFMA.FTZ R97, R87, R8, R88 ;  /* 0x0000000857617223 */ /* 0x000fe20000010058 */
[----:B------:R-:W-:Y:S02]  /*11e0*/  SHF.L.U32 R95, R50, 0x10, RZ ;  /* 0x00000010325f7819 */ /* 0x000fe400000006ff */
[C---:B------:R-:W-:Y:S02]  /*11f0*/  PRMT R6, R64.reuse, 0x7632, R6 ;  /* 0x0000763240067816 */ /* 0x040fe40000000006 */
[----:B------:R-:W-:Y:S01]  /*1200*/  SHF.L.U32 R64, R64, 0x10, RZ ;  /* 0x0000001040407819 */ /* 0x000fe200000006ff */
[----:B------:R-:W-:Y:S01]  /*1210*/  FFMA.FTZ R48, R0, R11, R9 ;  /* 0x0000000b00307223 */ /* 0x000fe20000010009 */
[----:B------:R-:W-:-:S02]  /*1220*/  IMAD.U32 R4, R4, 0x10000, RZ ;  /* 0x0001000004047824 */ /* 0x000fc400078e00ff */
[----:B------:R-:W-:Y:S01]  /*1230*/  FFMA.FTZ R49, R84, R5, R49 ;  /* 0x0000000554317223 */ /* 0x000fe20000010031 */
[----:B------:R-:W-:Y:S01]  /*1240*/  FFMA.FTZ R95, R70, R95, R97 ;  /* 0x0000005f465f7223 */ /* 0x000fe20000010061 */
[----:B------:R-:W5:Y:S01]  /*1250*/  LDG.E.128 R8, desc[UR6][R2.64+0xf800] ;  /* 0x00f8000602087981 */ /* 0x000f62000c1e1d00 */
[----:B------:R-:W-:Y:S02]  /*1260*/  IMAD.U32 R5, R6, 0x10000, RZ ;  /* 0x0001000006057824 */ /* 0x000fe400078e00ff */
[----:B------:R-:W-:Y:S01]  /*1270*/  FFMA.FTZ R97, R69, R64, R92 ;  /* 0x0000004045617223 */ /* 0x000fe2000001005c */
[----:B------:R-:W-:Y:S01]  /*1280*/  FFMA.FTZ R93, R85, R4, R48 ;  /* 0x00000004555d7223 */ /* 0x000fe20000010030 */
[C---:B------:R-:W-:Y:S02]  /*1290*/  PRMT R4, R65.reuse, 0x7632, R4 ;  /* 0x0000763241047816 */ /* 0x040fe40000000004 */
[----:B------:R-:W-:Y:S01]  /*12a0*/  SHF.L.U32 R6, R65, 0x10, RZ ;  /* 0x0000001041067819 */ /* 0x000fe200000006ff */
[----:B------:R-:W-:Y:S01]  /*12b0*/  FFMA.FTZ R48, R86, R5, R97 ;  /* 0x0000000556307223 */ /* 0x000fe20000010061 */
[----:B------:R-:W-:Y:S01]  /*12c0*/  SHF.L.U32 R5, R7, 0x10, RZ ;  /* 0x0000001007057819 */ /* 0x000fe200000006ff */
[----:B------:R-:W-:Y:S01]  /*12d0*/  IMAD.U32 R4, R4, 0x10000, RZ ;  /* 0x0001000004047824 */ /* 0x000fe200078e00ff */
[----:B------:R-:W-:Y:S01]  /*12e0*/  PRMT R50, R50, 0x7632, R50 ;  /* 0x0000763232327816 */ /* 0x000fe20000000032 */
[----:B------:R-:W-:Y:S01]  /*12f0*/  FFMA.FTZ R6, R71, R6, R48 ;  /* 0x0000000647067223 */ /* 0x000fe20000010030 */
[----:B------:R-:W-:Y:S01]  /*1300*/  PRMT R64, R7, 0x7632, R64 ;  /* 0x0000763207407816 */ /* 0x000fe20000000040 */
[----:B------:R-:W-:Y:S01]  /*1310*/  FFMA.FTZ R88, R0, R5, R49 ;  /* 0x0000000500587223 */ /* 0x000fe20000010031 */
[----:B------:R-:W-:Y:S01]  /*1320*/  SHF.L.U32 R65, R50, 0x10, RZ ;  /* 0x0000001032417819 */ /* 0x000fe200000006ff */
[----:B------:R-:W-:Y:S01]  /*1330*/  FFMA.FTZ R99, R87, R4, R6 ;  /* 0x0000000457637223 */ /* 0x000fe20000010006 */
[C---:B------:R-:W-:Y:S01]  /*1340*/  PRMT R48, R72.reuse, 0x7632, R48 ;  /* 0x0000763248307816 */ /* 0x040fe20000000030 */
[----:B------:R-:W5:Y:S01]  /*1350*/  LDG.E.128 R4, desc[UR6][R2.64+0x13000] ;  /* 0x0130000602047981 */ /* 0x000f62000c1e1d00 */
[----:B------:R-:W-:Y:S01]  /*1360*/  SHF.L.U32 R72, R72, 0x10, RZ ;  /* 0x0000001048487819 */ /* 0x000fe200000006ff */
[----:B------:R-:W-:Y:S01]  /*1370*/  FFMA.FTZ R95, R84, R65, R95 ;  /* 0x00000041545f7223 */ /* 0x000fe2000001005f */
[C---:B------:R-:W-:Y:S01]  /*1380*/  SHF.L.U32 R49, R51.reuse, 0x10, RZ ;  /* 0x0000001033317819 */ /* 0x040fe200000006ff */
[----:B------:R-:W-:Y:S01]  /*1390*/  IMAD.U32 R101, R48, 0x10000, RZ ;  /* 0x0001000030657824 */ /* 0x000fe200078e00ff */
[----:B------:R-:W-:Y:S01]  /*13a0*/  PRMT R65, R51, 0x7632, R65 ;  /* 0x0000763233417816 */ /* 0x000fe20000000041 */
[--C-:B------:R-:W-:Y:S01]  /*13b0*/  FFMA.FTZ R69, R69, R72, R68.reuse ;  /* 0x0000004845457223 */ /* 0x100fe20000010044 */
[----:B------:R-:W-:Y:S01]  /*13c0*/  SHF.L.U32 R97, R66, 0x10, RZ ;  /* 0x0000001042617819 */ /* 0x000fe200000006ff */
[----:B------:R-:W-:Y:S01]  /*13d0*/  FFMA.FTZ R95, R0, R49, R95 ;  /* 0x00000031005f7223 */ /* 0x000fe2000001005f */
[----:B------:R-:W-:Y:S01]  /*13e0*/  PRMT R68, R66, 0x7632, R68 ;  /* 0x0000763242447816 */ /* 0x000fe20000000044 */
[----:B------:R-:W-:Y:S01]  /*13f0*/  FFMA.FTZ R86, R86, R101, R69 ;  /* 0x0000006556567223 */ /* 0x000fe20000010045 */
[----:B------:R-:W5:Y:S01]  /*1400*/  LDG.E.128 R48, desc[UR6][R2.64+0x16800] ;  /* 0x0168000602307981 */ /* 0x000f62000c1e1d00 */
[----:B------:R-:W-:-:S02]  /*1410*/  SHF.L.U32 R64, R64, 0x10, RZ ;  /* 0x0000001040407819 */ /* 0x000fc400000006ff */
[----:B------:R-:W-:Y:S02]  /*1420*/  SHF.L.U32 R66, R65, 0x10, RZ ;  /* 0x0000001041427819 */ /* 0x000fe400000006ff */
[C---:B------:R-:W-:Y:S02]  /*1430*/  PRMT R69, R73.reuse, 0x7632, R69 ;  /* 0x0000763249457816 */ /* 0x040fe40000000045 */
[----:B------:R-:W-:Y:S01]  /*1440*/  SHF.L.U32 R72, R73, 0x10, RZ ;  /* 0x0000001049487819 */ /* 0x000fe200000006ff */
[----:B------:R-:W-:Y:S01]  /*1450*/  FFMA.FTZ R99, R70, R97, R99 ;  /* 0x0000006146637223 */ /* 0x000fe20000010063 */
[----:B------:R-:W-:Y:S01]  /*1460*/  IMAD.U32 R65, R68, 0x10000, RZ ;  /* 0x0001000044417824 */ /* 0x000fe200078e00ff */
[----:B------:R-:W-:Y:S01]  /*1470*/  SHF.L.U32 R68, R69, 0x10, RZ ;  /* 0x0000001045447819 */ /* 0x000fe200000006ff */
[C---:B------:R-:W-:Y:S01]  /*1480*/  FFMA.FTZ R97, R85.reuse, R64, R88 ;  /* 0x0000004055617223 */ /* 0x040fe20000010058 */
[----:B------:R-:W-:Y:S01]  /*1490*/  FFMA.FTZ R95, R85, R66, R95 ;  /* 0x00000042555f7223 */ /* 0x000fe2000001005f */
[----:B------:R-:W-:Y:S01]  /*14a0*/  FFMA.FTZ R72, R71, R72, R86 ;  /* 0x0000004847487223 */ /* 0x000fe20000010056 */
[----:B------:R-:W-:-:S02]  /*14b0*/  PRMT R64, R76, 0x7632, R64 ;  /* 0x000076324c407816 */ /* 0x000fc40000000040 */
[----:B------:R-:W-:Y:S02]  /*14c0*/  SHF.L.U32 R66, R76, 0x10, RZ ;  /* 0x000000104c427819 */ /* 0x000fe400000006ff */
        /* <DEDUP_REMOVED lines=8> */
[----:B------:R-:W-:Y:S01]  /*1550*/  FFMA.FTZ R99, R84, R65, R99 ;  /* 0x0000004154637223 */ /* 0x000fe20000010063 */
[----:B------:R-:W-:Y:S01]  /*1560*/  SHF.L.U32 R87, R81, 0x10, RZ ;  /* 0x0000001051577819 */ /* 0x000fe200000006ff */
[----:B------:R-:W-:-:S02]  /*1570*/  IMAD.U32 R65, R67, 0x10000, RZ ;  /* 0x0001000043417824 */ /* 0x000fc400078e00ff */
[----:B------:R-:W-:Y:S01]  /*1580*/  FFMA.FTZ R90, R86, R71, R101 ;  /* 0x00000047565a7223 */ /* 0x000fe20000010065 */
[C---:B------:R-:W-:Y:S01]  /*1590*/  IMAD.U32 R88, R77.reuse, 0x10000, RZ ;  /* 0x000100004d587824 */ /* 0x040fe200078e00ff */
[----:B------:R-:W-:Y:S01]  /*15a0*/  PRMT R80, R77, 0x7632, R80 ;  /* 0x000076324d507816 */ /* 0x000fe20000000050 */
[----:B------:R-:W-:Y:S01]  /*15b0*/  FFMA.FTZ R72, R0, R65, R99 ;  /* 0x0000004100487223 */ /* 0x000fe20000010063 */
[----:B------:R-:W-:Y:S01]  /*15c0*/  PRMT R77, R81, 0x7632, R77 ;  /* 0x00007632514d7816 */ /* 0x000fe2000000004d */
[----:B------:R-:W-:Y:S01]  /*15d0*/  FFMA.FTZ R92, R87, R88, R90 ;  /* 0x00000058575c7223 */ /* 0x000fe2000001005a */
[----:B------:R-:W-:Y:S01]  /*15e0*/  PRMT R73, R67, 0x7632, R73 ;  /* 0x0000763243497816 */ /* 0x000fe20000000049 */
[----:B------:R-:W5:Y:S01]  /*15f0*/  LDG.E.128 R68, desc[UR6][R2.64+0x2000] ;  /* 0x0020000602447981 */ /* 0x000f62000c1e1d00 */
[----:B------:R-:W-:Y:S02]  /*1600*/  SHF.L.U32 R88, R80, 0x10, RZ ;  /* 0x0000001050587819 */ /* 0x000fe400000006ff */
[----:B------:R-:W-:Y:S01]  /*1610*/  SHF.L.U32 R77, R77, 0x10, RZ ;  /* 0x000000104d4d7819 */ /* 0x000fe200000006ff */
[----:B------:R-:W5:Y:S01]  /*1620*/  LDG.E.128 R64, desc[UR6][R40.64+0x2000] ;  /* 0x0020000628407981 */ /* 0x000f62000c1e1d00 */
[----:B------:R-:W-:-:S02]  /*1630*/  PRMT R74, R74, 0x7632, R74 ;  /* 0x000076324a4a7816 */ /* 0x000fc4000000004a */
[----:B------:R-:W-:Y:S01]  /*1640*/  PRMT R80, R82, 0x7632, R80 ;  /* 0x0000763252507816 */ /* 0x000fe20000000050 */
[C---:B------:R-:W-:Y:S01]  /*1650*/  IMAD.U32 R99, R78.reuse, 0x10000, RZ ;  /* 0x000100004e637824 */ /* 0x040fe200078e00ff */
[----:B------:R-:W-:Y:S01]  /*1660*/  PRMT R90, R78, 0x7632, R90 ;  /* 0x000076324e5a7816 */ /* 0x000fe2000000005a */
[----:B------:R-:W-:Y:S01]  /*1670*/  FFMA.FTZ R103, R77, R88, R92 ;  /* 0x000000584d677223 */ /* 0x000fe2000001005c */
[----:B------:R-:W-:Y:S02]  /*1680*/  SHF.L.U32 R82, R82, 0x10, RZ ;  /* 0x0000001052527819 */ /* 0x000fe400000006ff */
[----:B------:R-:W-:Y:S01]  /*1690*/  SHF.L.U32 R81, R74, 0x10, RZ ;  /* 0x000000104a517819 */ /* 0x000fe200000006ff */
[----:B------:R-:W-:Y:S01]  /*16a0*/  IMAD.U32 R80, R80, 0x10000, RZ ;  /* 0x0001000050507824 */ /* 0x000fe200078e00ff */
[----:B------:R-:W-:Y:S01]  /*16b0*/  SHF.L.U32 R101, R90, 0x10, RZ ;  /* 0x000000105a657819 */ /* 0x000fe200000006ff */
[----:B------:R-:W-:Y:S01]  /*16c0*/  FFMA.FTZ R99, R82, R99, R103 ;  /* 0x0000006352637223 */ /* 0x000fe20000010067 */
[C---:B------:R-:W-:Y:S01]  /*16d0*/  PRMT R74, R75.reuse, 0x7632, R74 ;  /* 0x000076324b4a7816 */ /* 0x040fe2000000004a */
[----:B--2---:R-:W-:Y:S01]  /*16e0*/  IMAD.U32 R88, R60, 0x10000, RZ ;  /* 0x000100003c587824 */ /* 0x004fe200078e00ff */
        /* <DEDUP_REMOVED lines=8> */
[----:B------:R-:W-:-:S02]  /*1770*/  PRMT R79, R79, 0x7632, R79 ;  /* 0x000076324f4f7816 */ /* 0x000fc4000000004f */
[----:B------:R-:W-:Y:S02]  /*1780*/  SHF.L.U32 R73, R73, 0x10, RZ ;  /* 0x0000001049497819 */ /* 0x000fe400000006ff */
[----:B------:R-:W-:Y:S02]  /*1790*/  SHF.L.U32 R74, R74, 0x10, RZ ;  /* 0x000000104a4a7819 */ /* 0x000fe400000006ff */
[----:B------:R-:W-:Y:S02]  /*17a0*/  SHF.L.U32 R89, R60, 0x10, RZ ;  /* 0x000000103c597819 */ /* 0x000fe400000006ff */
[C---:B---3--:R-:W-:Y:S01]  /*17b0*/  SHF.L.U32 R60, R56.reuse, 0x10, RZ ;  /* 0x00000010383c7819 */ /* 0x048fe200000006ff */
[----:B------:R-:W-:Y:S01]  /*17c0*/  FFMA.FTZ R91, R81, R78, R84 ;  /* 0x0000004e515b7223 */ /* 0x000fe20000010054 */
[----:B------:R-:W-:Y:S02]  /*17d0*/  PRMT R0, R83, 0x7632, R0 ;  /* 0x0000763253007816 */ /* 0x000fe40000000000 */
[----:B------:R-:W-:Y:S01]  /*17e0*/  SHF.L.U32 R83, R79, 0x10, RZ ;  /* 0x000000104f537819 */ /* 0x000fe200000006ff */
[C---:B------:R-:W-:Y:S01]  /*17f0*/  FFMA.FTZ R79, R85.reuse, R73, R72 ;  /* 0x00000049554f7223 */ /* 0x040fe20000010048 */
[----:B------:R-:W-:Y:S01]  /*1800*/  PRMT R78, R56, 0x7632, R78 ;  /* 0x00007632384e7816 */ /* 0x000fe2000000004e */
[----:B------:R-:W-:Y:S01]  /*1810*/  FFMA.FTZ R85, R85, R74, R75 ;  /* 0x0000004a55557223 */ /* 0x000fe2000001004b */
[----:B------:R-:W-:Y:S01]  /*1820*/  FFMA.FTZ R93, R76, R60, R93 ;  /* 0x0000003c4c5d7223 */ /* 0x000fe2000001005d */
[----:B------:R-:W2:Y:S01]  /*1830*/  LDG.E.128 R72, desc[UR6][R2.64+0x5800] ;  /* 0x0058000602487981 */ /* 0x000ea2000c1e1d00 */
[C---:B------:R-:W-:Y:S01]  /*1840*/  PRMT R56, R61.reuse, 0x7632, R56 ;  /* 0x000076323d387816 */ /* 0x040fe20000000038 */
[----:B------:R-:W-:Y:S01]  /*1850*/  FFMA.FTZ R90, R86, R89, R99 ;  /* 0x00000059565a7223 */ /* 0x000fe20000010063 */
[----:B------:R-:W-:Y:S01]  /*1860*/  SHF.L.U32 R60, R61, 0x10, RZ ;  /* 0x000000103d3c7819 */ /* 0x000fe200000006ff */
[----:B------:R-:W-:Y:S01]  /*1870*/  IMAD.U32 R89, R78, 0x10000, RZ ;  /* 0x000100004e597824 */ /* 0x000fe200078e00ff */
[----:B------:R-:W-:-:S03]  /*1880*/  SHF.L.U32 R56, R56, 0x10, RZ ;  /* 0x0000001038387819 */ /* 0x000fc600000006ff */
[----:B------:R-:W-:Y:S01]  /*1890*/  FFMA.FTZ R60, R87, R60, R90 ;  /* 0x0000003c573c7223 */ /* 0x000fe2000001005a */
[----:B------:R-:W-:Y:S01]  /*18a0*/  FFMA.FTZ R92, R86, R89, R93 ;  /* 0x00000059565c7223 */ /* 0x000fe2000001005d */
[----:B------:R-:W-:Y:S01]  /*18b0*/  PRMT R84, R62, 0x7632, R84 ;  /* 0x000076323e547816 */ /* 0x000fe20000000054 */
[----:B------:R-:W-:Y:S01]  /*18c0*/  IMAD.U32 R0, R0, 0x10000, RZ ;  /* 0x0001000000007824 */ /* 0x000fe200078e00ff */
[----:B------:R-:W-:Y:S01]  /*18d0*/  SHF.L.U32 R61, R62, 0x10, RZ ;  /* 0x000000103e3d7819 */ /* 0x000fe200000006ff */
[----:B------:R-:W-:Y:S01]  /*18e0*/  IMAD.U32 R90, R57, 0x10000, RZ ;  /* 0x00010000395a7824 */ /* 0x000fe200078e00ff */
[C---:B------:R-:W-:Y:S02]  /*18f0*/  PRMT R78, R63.reuse, 0x7632, R78 ;  /* 0x000076323f4e7816 */ /* 0x040fe4000000004e */
[----:B------:R-:W-:Y:S02]  /*1900*/  SHF.L.U32 R88, R63, 0x10, RZ ;  /* 0x000000103f587819 */ /* 0x000fe400000006ff */
[----:B----4-:R-:W-:-:S02]  /*1910*/  SHF.L.U32 R89, R52, 0x10, RZ ;  /* 0x0000001034597819 */ /* 0x010fc400000006ff */
[----:B------:R-:W-:Y:S01]  /*1920*/  PRMT R62, R57, 0x7632, R62 ;  /* 0x00007632393e7816 */ /* 0x000fe2000000003e */
[----:B------:R-:W-:Y:S01]  /*1930*/  FFMA.FTZ R57, R77, R56, R60 ;  /* 0x000000384d397223 */ /* 0x000fe2000001003c */
[----:B------:R-:W-:Y:S01]  /*1940*/  PRMT R63, R52, 0x7632, R63 ;  /* 0x00007632343f7816 */ /* 0x000fe2000000003f */
[----:B------:R-:W-:Y:S01]  /*1950*/  FFMA.FTZ R83, R0, R83, R91 ;  /* 0x0000005300537223 */ /* 0x000fe2000001005b */
[----:B------:R-:W-:Y:S01]  /*1960*/  FFMA.FTZ R97, R76, R89, R97 ;  /* 0x000000594c617223 */ /* 0x000fe20000010061 */
[----:B------:R-:W-:Y:S01]  /*1970*/  SHF.L.U32 R52, R62, 0x10, RZ ;  /* 0x000000103e347819 */ /* 0x000fe200000006ff */
[----:B------:R-:W-:Y:S01]  /*1980*/  FFMA.FTZ R89, R82, R61, R57 ;  /* 0x0000003d52597223 */ /* 0x000fe20000010039 */
[----:B------:R-:W-:Y:S02]  /*1990*/  SHF.L.U32 R91, R63, 0x10, RZ ;  /* 0x000000103f5b7819 */ /* 0x000fe400000006ff */
[----:B------:R-:W3:Y:S01]  /*19a0*/  LDG.E.128 R60, desc[UR6][R2.64+0x9000] ;  /* 0x00900006023c7981 */ /* 0x000ee2000c1e1d00 */
[----:B------:R-:W-:Y:S01]  /*19b0*/  FFMA.FTZ R90, R87, R90, R92 ;  /* 0x0000005a575a7223 */ /* 0x000fe2000001005c */
[----:B------:R-:W-:-:S03]  /*19c0*/  SHF.L.U32 R57, R84, 0x10, RZ ;  /* 0x0000001054397819 */ /* 0x000fc600000006ff */
[----:B------:R-:W-:Y:S01]  /*19d0*/  FFMA.FTZ R93, R77, R52, R90 ;  /* 0x000000344d5d7223 */ /* 0x000fe2000001005a */
[----:B------:R-:W-:Y:S01]  /*19e0*/  FFMA.FTZ R90, R86, R91, R97 ;  /* 0x0000005b565a7223 */ /* 0x000fe20000010061 */
[C---:B------:R-:W-:Y:S01]  /*19f0*/  PRMT R52, R58.reuse, 0x7632, R52 ;  /* 0x000076323a347816 */ /* 0x040fe20000000034 */
[----:B------:R-:W-:Y:S01]  /*1a00*/  IMAD.U32 R91, R58, 0x10000, RZ ;  /* 0x000100003a5b7824 */ /* 0x000fe200078e00ff */
[C---:B------:R-:W-:Y:S02]  /*1a10*/  PRMT R58, R53.reuse, 0x7632, R58 ;  /* 0x00007632353a7816 */ /* 0x040fe4000000003a */
[----:B------:R-:W-:Y:S01]  /*1a20*/  SHF.L.U32 R84, R53, 0x10, RZ ;  /* 0x0000001035547819 */ /* 0x000fe200000006ff */
[----:B------:R-:W-:Y:S01]  /*1a30*/  FFMA.FTZ R56, R82, R91, R93 ;  /* 0x0000005b52387223 */ /* 0x000fe2000001005d */
[----:B------:R-:W-:Y:S01]  /*1a40*/  SHF.L.U32 R53, R52, 0x10, RZ ;  /* 0x0000001034357819 */ /* 0x000fe200000006ff */
[----:B------:R-:W-:Y:S02]  /*1a50*/  IMAD.U32 R58, R58, 0x10000, RZ ;  /* 0x000100003a3a7824 */ /* 0x000fe400078e00ff */
[----:B------:R-:W-:Y:S01]  /*1a60*/  FFMA.FTZ R52, R80, R57, R89 ;  /* 0x0000003950347223 */ /* 0x000fe20000010059 */
[----:B------:R-:W-:Y:S01]  /*1a70*/  FFMA.FTZ R84, R87, R84, R90 ;  /* 0x0000005457547223 */ /* 0x000fe2000001005a */
[----:B------:R-:W-:Y:S01]  /*1a80*/  SHF.L.U32 R57, R54, 0x10, RZ ;  /* 0x0000001036397819 */ /* 0x000fe200000006ff */
[----:B------:R-:W-:Y:S01]  /*1a90*/  FFMA.FTZ R53, R80, R53, R56 ;  /* 0x0000003550357223 */ /* 0x000fe20000010038 */
[----:B------:R-:W-:Y:S01]  /*1aa0*/  SHF.L.U32 R56, R59, 0x10, RZ ;  /* 0x000000103b387819 */ /* 0x000fe200000006ff */
[----:B------:R-:W-:Y:S01]  /*1ab0*/  FFMA.FTZ R91, R77, R58, R84 ;  /* 0x0000003a4d5b7223 */ /* 0x000fe20000010054 */
[--C-:B------:R-:W-:Y:S01]  /*1ac0*/  FFMA.FTZ R89, R81, R88, R52.reuse ;  /* 0x0000005851597223 */ /* 0x100fe20000010034 */
[----:B------:R-:W-:-:S02]  /*1ad0*/  PRMT R52, R59, 0x7632, R52 ;  /* 0x000076323b347816 */ /* 0x000fc40000000034 */
[----:B------:R-:W-:Y:S01]  /*1ae0*/  FFMA.FTZ R88, R81, R56, R53 ;  /* 0x0000003851587223 */ /* 0x000fe20000010035 */
[----:B------:R-:W-:Y:S01]  /*1af0*/  FFMA.FTZ R97, R82, R57, R91 ;  /* 0x0000003952617223 */ /* 0x000fe2000001005b */
[----:B------:R-:W-:Y:S01]  /*1b00*/  PRMT R54, R54, 0x7632, R54 ;  /* 0x0000763236367816 */ /* 0x000fe20000000036 */
[----:B------:R-:W4:Y:S01]  /*1b10*/  LDG.E.128 R56, desc[UR6][R2.64+0xc800] ;  /* 0x00c8000602387981 */ /* 0x000f22000c1e1d00 */
[----:B------:R-:W-:Y:S01]  /*1b20*/  SHF.L.U32 R53, R78, 0x10, RZ ;  /* 0x000000104e357819 */ /* 0x000fe200000006ff */
[----:B------:R-:W-:Y:S01]  /*1b30*/  IMAD.U32 R91, R52, 0x10000, RZ ;  /* 0x00010000345b7824 */ /* 0x000fe200078e00ff */
[----:B-----5:R-:W-:Y:S02]  /*1b40*/  PRMT R52, R44, 0x7632, R52 ;  /* 0x000076322c347816 */ /* 0x020fe40000000034 */
[----:B------:R-:W-:Y:S01]  /*1b50*/  SHF.L.U32 R93, R54, 0x10, RZ ;  /* 0x00000010365d7819 */ /* 0x000fe200000006ff */
[----:B------:R-:W-:Y:S01]  /*1b60*/  FFMA.FTZ R84, R0, R53, R89 ;  /* 0x0000003500547223 */ /* 0x000fe20000010059 */
[----:B------:R-:W-:-:S02]  /*1b70*/  SHF.L.U32 R44, R44, 0x10, RZ ;  /* 0x000000102c2c7819 */ /* 0x000fc400000006ff */
[----:B------:R-:W-:Y:S01]  /*1b80*/  SHF.L.U32 R53, R52, 0x10, RZ ;  /* 0x0000001034357819 */ /* 0x000fe200000006ff */
[----:B------:R-:W-:Y:S02]  /*1b90*/  IMAD.U32 R52, R55, 0x10000, RZ ;  /* 0x0001000037347824 */ /* 0x000fe400078e00ff */
[----:B------:R-:W-:Y:S01]  /*1ba0*/  FFMA.FTZ R54, R80, R93, R97 ;  /* 0x0000005d50367223 */ /* 0x000fe20000010061 */
[C---:B------:R-:W-:Y:S01]  /*1bb0*/  PRMT R55, R45.reuse, 0x7632, R55 ;  /* 0x000076322d377816 */ /* 0x040fe20000000037 */
[----:B------:R-:W-:Y:S01]  /*1bc0*/  FFMA.FTZ R95, R76, R44, R95 ;  /* 0x0000002c4c5f7223 */ /* 0x000fe2000001005f */
[----:B------:R-:W-:Y:S01]  /*1bd0*/  SHF.L.U32 R78, R45, 0x10, RZ ;  /* 0x000000102d4e7819 */ /* 0x000fe200000006ff */
[----:B------:R-:W-:Y:S01]  /*1be0*/  FFMA.FTZ R89, R81, R52, R54 ;  /* 0x0000003451597223 */ /* 0x000fe20000010036 */
[C---:B------:R-:W-:Y:S01]  /*1bf0*/  PRMT R44, R55.reuse, 0x7632, R44 ;  /* 0x00007632372c7816 */ /* 0x040fe2000000002c */
[----:B------:R-:W-:Y:S01]  /*1c00*/  FFMA.FTZ R92, R86, R53, R95 ;  /* 0x00000035565c7223 */ /* 0x000fe2000001005f */
[----:B------:R-:W-:-:S02]  /*1c10*/  SHF.L.U32 R90, R55, 0x10, RZ ;  /* 0x00000010375a7819 */ /* 0x000fc400000006ff */
[----:B------:R-:W5:Y:S01]  /*1c20*/  LDG.E.128 R52, desc[UR6][R2.64+0x10000] ;  /* 0x0100000602347981 */ /* 0x000f62000c1e1d00 */
[--C-:B------:R-:W-:Y:S01]  /*1c30*/  FFMA.FTZ R78, R87, R78, R92.reuse ;  /* 0x0000004e574e7223 */ /* 0x100fe2000001005c */
[----:B------:R-:W-:Y:S01]  /*1c40*/  PRMT R92, R36, 0x7632, R92 ;  /* 0x00007632245c7816 */ /* 0x000fe2000000005c */
[----:B------:R-:W-:Y:S01]  /*1c50*/  FFMA.FTZ R88, R0, R91, R88 ;  /* 0x0000005b00587223 */ /* 0x000fe20000010058 */
[----:B------:R-:W-:Y:S01]  /*1c60*/  SHF.L.U32 R36, R36, 0x10, RZ ;  /* 0x0000001024247819 */ /* 0x000fe200000006ff */
[----:B------:R-:W-:Y:S01]  /*1c70*/  IMAD.U32 R45, R44, 0x10000, RZ ;  /* 0x000100002c2d7824 */ /* 0x000fe200078e00ff */
[C---:B------:R-:W-:Y:S02]  /*1c80*/  SHF.L.U32 R91, R46.reuse, 0x10, RZ ;  /* 0x000000102e5b7819 */ /* 0x040fe400000006ff */
[----:B------:R-:W-:Y:S01]  /*1c90*/  PRMT R46, R46, 0x7632, R46 ;  /* 0x000076322e2e7816 */ /* 0x000fe2000000002e */
[----:B------:R-:W-:Y:S01]  /*1ca0*/  FFMA.FTZ R93, R77, R90, R78 ;  /* 0x0000005a4d5d7223 */ /* 0x000fe2000001004e */
[----:B------:R-:W-:Y:S01]  /*1cb0*/  SHF.L.U32 R95, R92, 0x10, RZ ;  /* 0x000000105c5f7819 */ /* 0x000fe200000006ff */
[----:B------:R-:W-:Y:S01]  /*1cc0*/  FFMA.FTZ R79, R76, R36, R79 ;  /* 0x000000244c4f7223 */ /* 0x000fe2000001004f */
[----:B------:R-:W-:Y:S01]  /*1cd0*/  FFMA.FTZ R90, R0, R45, R89 ;  /* 0x0000002d005a7223 */ /* 0x000fe20000010059 */
[----:B------:R-:W-:Y:S01]  /*1ce0*/  SHF.L.U32 R45, R46, 0x10, RZ ;  /* 0x000000102e2d7819 */ /* 0x000fe200000006ff */
[C---:B------:R-:W-:Y:S01]  /*1cf0*/  IMAD.U32 R46, R37.reuse, 0x10000, RZ ;  /* 0x00010000252e7824 */ /* 0x040fe200078e00ff */
[----:B------:R-:W-:Y:S01]  /*1d00*/  PRMT R44, R37, 0x7632, R44 ;  /* 0x00007632252c7816 */ /* 0x000fe2000000002c */
[----:B------:R-:W-:Y:S01]  /*1d10*/  FFMA.FTZ R91, R82, R91, R93 ;  /* 0x0000005b525b7223 */ /* 0x000fe2000001005d */
[----:B------:R-:W-:Y:S01]  /*1d20*/  FFMA.FTZ R96, R86, R95, R79 ;  /* 0x0000005f56607223 */ /* 0x000fe2000001004f */
[----:B------:R-:W-:-:S02]  /*1d30*/  PRMT R36, R47, 0x7632, R36 ;  /* 0x000076322f247816 */ /* 0x000fc40000000024 */
[----:B------:R-:W-:Y:S01]  /*1d40*/  SHF.L.U32 R78, R47, 0x10, RZ ;  /* 0x000000102f4e7819 */ /* 0x000fe200000006ff */
[----:B------:R-:W-:Y:S01]  /*1d50*/  FFMA.FTZ R92, R80, R45, R91 ;  /* 0x0000002d505c7223 */ /* 0x000fe2000001005b */
[----:B------:R-:W-:Y:S01]  /*1d60*/  SHF.L.U32 R94, R44, 0x10, RZ ;  /* 0x000000102c5e7819 */ /* 0x000fe200000006ff */
[----:B------:R-:W-:Y:S02]  /*1d70*/  FFMA.FTZ R96, R87, R46, R96 ;  /* 0x0000002e57607223 */ /* 0x000fe40000010060 */
[----:B------:R-:W5:Y:S01]  /*1d80*/  LDG.E.128 R44, desc[UR6][R2.64+0x13800] ;  /* 0x01380006022c7981 */ /* 0x000f62000c1e1d00 */
[C---:B------:R-:W-:Y:S01]  /*1d90*/  PRMT R37, R16.reuse, 0x7632, R37 ;  /* 0x0000763210257816 */ /* 0x040fe20000000025 */
[----:B------:R-:W-:Y:S01]  /*1da0*/  FFMA.FTZ R89, R77, R94, R96 ;  /* 0x0000005e4d597223 */ /* 0x000fe20000010060 */
        /* <DEDUP_REMOVED lines=8> */
[C---:B------:R-:W-:Y:S01]  /*1e30*/  SHF.L.U32 R78, R17.reuse, 0x10, RZ ;  /* 0x00000010114e7819 */ /* 0x040fe200000006ff */
[----:B------:R-:W-:Y:S01]  /*1e40*/  FFMA.FTZ R86, R86, R91, R85 ;  /* 0x0000005b56567223 */ /* 0x000fe20000010055 */
[----:B------:R-:W-:Y:S01]  /*1e50*/  PRMT R76, R17, 0x7632, R76 ;  /* 0x00007632114c7816 */ /* 0x000fe2000000004c */
[----:B------:R-:W-:Y:S02]  /*1e60*/  IMAD.U32 R16, R39, 0x10000, RZ ;  /* 0x0001000027107824 */ /* 0x000fe400078e00ff */
[----:B------:R-:W-:Y:S01]  /*1e70*/  FFMA.FTZ R38, R80, R79, R89 ;  /* 0x0000004f50267223 */ /* 0x000fe20000010059 */
[----:B------:R-:W-:Y:S01]  /*1e80*/  FFMA.FTZ R78, R87, R78, R86 ;  /* 0x0000004e574e7223 */ /* 0x000fe20000010056 */
[----:B------:R-:W-:-:S02]  /*1e90*/  SHF.L.U32 R76, R76, 0x10, RZ ;  /* 0x000000104c4c7819 */ /* 0x000fc400000006ff */
[----:B------:R-:W-:Y:S01]  /*1ea0*/  FFMA.FTZ R16, R81, R16, R38 ;  /* 0x0000001051107223 */ /* 0x000fe20000010026 */
[----:B------:R-:W-:Y:S02]  /*1eb0*/  PRMT R39, R39, 0x7632, R39 ;  /* 0x0000763227277816 */ /* 0x000fe40000000027 */
[----:B------:R-:W-:Y:S02]  /*1ec0*/  SHF.L.U32 R38, R20, 0x10, RZ ;  /* 0x0000001014267819 */ /* 0x000fe400000006ff */
[----:B------:R-:W-:Y:S01]  /*1ed0*/  SHF.L.U32 R87, R24, 0x10, RZ ;  /* 0x0000001018577819 */ /* 0x000fe200000006ff */
[----:B------:R-:W-:Y:S01]  /*1ee0*/  FFMA.FTZ R89, R77, R76, R78 ;  /* 0x0000004c4d597223 */ /* 0x000fe2000001004e */
[----:B------:R-:W-:Y:S01]  /*1ef0*/  PRMT R20, R20, 0x7632, R20 ;  /* 0x0000763214147816 */ /* 0x000fe20000000014 */
[----:B------:R-:W5:Y:S01]  /*1f00*/  LDG.E.128 R76, desc[UR6][R2.64+0x17000] ;  /* 0x01700006024c7981 */ /* 0x000f62000c1e1d00 */
[----:B------:R-:W-:Y:S01]  /*1f10*/  PRMT R24, R24, 0x7632, R24 ;  /* 0x0000763218187816 */ /* 0x000fe20000000018 */
[----:B------:R-:W-:Y:S01]  /*1f20*/  FFMA.FTZ R38, R87, R38, R83 ;  /* 0x0000002657267223 */ /* 0x000fe20000010053 */
[----:B------:R-:W-:Y:S01]  /*1f30*/  IMAD.U32 R85, R18, 0x10000, RZ ;  /* 0x0001000012557824 */ /* 0x000fe200078e00ff */
[----:B------:R-:W-:Y:S01]  /*1f40*/  SHF.L.U32 R20, R20, 0x10, RZ ;  /* 0x0000001014147819 */ /* 0x000fe200000006ff */
[----:B------:R-:W-:Y:S01]  /*1f50*/  IMAD.U32 R39, R39, 0x10000, RZ ;  /* 0x0001000027277824 */ /* 0x000fe200078e00ff */
[----:B------:R-:W-:Y:S01]  /*1f60*/  SHF.L.U32 R83, R24, 0x10, RZ ;  /* 0x0000001018537819 */ /* 0x000fe200000006ff */
[----:B------:R-:W-:Y:S01]  /*1f70*/  FFMA.FTZ R85, R82, R85, R89 ;  /* 0x0000005552557223 */ /* 0x000fe20000010059 */
[----:B------:R-:W-:Y:S01]  /*1f80*/  SHF.L.U32 R91, R21, 0x10, RZ ;  /* 0x00000010155b7819 */ /* 0x000fe200000006ff */
[----:B------:R-:W-:Y:S01]  /*1f90*/  FFMA.FTZ R92, R0, R39, R16 ;  /* 0x00000027005c7223 */ /* 0x000fe20000010010 */
[----:B------:R-:W-:Y:S01]  /*1fa0*/  SHF.L.U32 R86, R25, 0x10, RZ ;  /* 0x0000001019567819 */ /* 0x000fe200000006ff */
[----:B------:R-:W-:Y:S01]  /*1fb0*/  FFMA.FTZ R93, R83, R20, R38 ;  /* 0x00000014535d7223 */ /* 0x000fe20000010026 */
[----:B------:R-:W-:-:S02]  /*1fc0*/  PRMT R18, R18, 0x7632, R18 ;  /* 0x0000763212127816 */ /* 0x000fc40000000012 */
[----:B------:R-:W-:Y:S02]  /*1fd0*/  PRMT R16, R21, 0x7632, R16 ;  /* 0x0000763215107816 */ /* 0x000fe40000000010 */
[----:B------:R-:W-:Y:S01]  /*1fe0*/  PRMT R82, R25, 0x7632, R82 ;  /* 0x0000763219527816 */ /* 0x000fe20000000052 */
[----:B------:R-:W-:Y:S01]  /*1ff0*/  FFMA.FTZ R91, R86, R91, R93 ;  /* 0x0000005b565b7223 */ /* 0x000fe2000001005d */
        /* <DEDUP_REMOVED lines=8> */
[C---:B------:R-:W-:Y:S01]  /*2080*/  IMAD.U32 R80, R26.reuse, 0x10000, RZ ;  /* 0x000100001a507824 */ /* 0x040fe200078e00ff */
[----:B------:R-:W-:-:S02]  /*2090*/  PRMT R89, R26, 0x7632, R89 ;  /* 0x000076321a597816 */ /* 0x000fc40000000059 */
[----:B------:R-:W-:Y:S02]  /*20a0*/  SHF.L.U32 R20, R19, 0x10, RZ ;  /* 0x0000001013147819 */ /* 0x000fe400000006ff */
[C---:B------:R-:W-:Y:S02]  /*20b0*/  PRMT R85, R28.reuse, 0x7632, R85 ;  /* 0x000076321c557816 */ /* 0x040fe40000000055 */
[----:B------:R-:W-:Y:S01]  /*20c0*/  SHF.L.U32 R28, R28, 0x10, RZ ;  /* 0x000000101c1c7819 */ /* 0x000fe200000006ff */
[----:B------:R-:W-:Y:S01]  /*20d0*/  FFMA.FTZ R94, R0, R17, R37 ;  /* 0x00000011005e7223 */ /* 0x000fe20000010025 */
[----:B------:R-:W-:Y:S01]  /*20e0*/  SHF.L.U32 R22, R21, 0x10, RZ ;  /* 0x0000001015167819 */ /* 0x000fe200000006ff */
[----:B------:R-:W-:Y:S01]  /*20f0*/  FFMA.FTZ R26, R80, R25, R91 ;  /* 0x00000019501a7223 */ /* 0x000fe2000001005b */
[----:B------:R-:W-:Y:S01]  /*2100*/  SHF.L.U32 R89, R89, 0x10, RZ ;  /* 0x0000001059597819 */ /* 0x000fe200000006ff */
[----:B------:R-:W5:Y:S01]  /*2110*/  LDG.E.128 R36, desc[UR6][R2.64+0x2800] ;  /* 0x0028000602247981 */ /* 0x000f62000c1e1d00 */
[----:B------:R-:W-:Y:S01]  /*2120*/  PRMT R24, R19, 0x7632, R24 ;  /* 0x0000763213187816 */ /* 0x000fe20000000018 */
[----:B------:R-:W-:-:S02]  /*2130*/  FFMA.FTZ R81, R81, R20, R96 ;  /* 0x0000001451517223 */ /* 0x000fc40000010060 */
[----:B------:R-:W5:Y:S01]  /*2140*/  LDG.E.128 R16, desc[UR6][R40.64+0x2800] ;  /* 0x0028000628107981 */ /* 0x000f62000c1e1d00 */
[----:B------:R-:W-:Y:S02]  /*2150*/  IMAD.U32 R20, R85, 0x10000, RZ ;  /* 0x0001000055147824 */ /* 0x000fe400078e00ff */
[----:B------:R-:W-:Y:S01]  /*2160*/  FFMA.FTZ R28, R87, R28, R84 ;  /* 0x0000001c571c7223 */ /* 0x000fe20000010054 */
[----:B------:R-:W-:Y:S01]  /*2170*/  FFMA.FTZ R25, R89, R22, R26 ;  /* 0x0000001659197223 */ /* 0x000fe2000001001a */
[C---:B------:R-:W-:Y:S02]  /*2180*/  PRMT R22, R29.reuse, 0x7632, R22 ;  /* 0x000076321d167816 */ /* 0x040fe40000000016 */
[----:B------:R-:W-:Y:S01]  /*2190*/  SHF.L.U32 R29, R29, 0x10, RZ ;  /* 0x000000101d1d7819 */ /* 0x000fe200000006ff */
[----:B------:R-:W-:Y:S01]  /*21a0*/  FFMA.FTZ R85, R83, R20, R28 ;  /* 0x0000001453557223 */ /* 0x000fe2000001001c */
[----:B------:R-:W-:Y:S02]  /*21b0*/  SHF.L.U32 R21, R23, 0x10, RZ ;  /* 0x0000001017157819 */ /* 0x000fe400000006ff */
[C---:B------:R-:W-:Y:S01]  /*21c0*/  SHF.L.U32 R84, R27.reuse, 0x10, RZ ;  /* 0x000000101b547819 */ /* 0x040fe200000006ff */
[--C-:B------:R-:W-:Y:S01]  /*21d0*/  FFMA.FTZ R29, R86, R29, R85.reuse ;  /* 0x0000001d561d7223 */ /* 0x100fe20000010055 */
[----:B------:R-:W-:-:S02]  /*21e0*/  PRMT R85, R27, 0x7632, R85 ;  /* 0x000076321b557816 */ /* 0x000fc40000000055 */
[----:B------:R-:W-:Y:S01]  /*21f0*/  PRMT R26, R23, 0x7632, R26 ;  /* 0x00007632171a7816 */ /* 0x000fe2000000001a */
[----:B------:R-:W-:Y:S01]  /*2200*/  FFMA.FTZ R28, R84, R21, R25 ;  /* 0x00000015541c7223 */ /* 0x000fe20000010019 */
[----:B------:R-:W-:Y:S01]  /*2210*/  IMAD.U32 R91, R22, 0x10000, RZ ;  /* 0x00010000165b7824 */ /* 0x000fe200078e00ff */
[----:B------:R-:W-:Y:S01]  /*2220*/  SHF.L.U32 R25, R24, 0x10, RZ ;  /* 0x0000001018197819 */ /* 0x000fe200000006ff */
[----:B------:R-:W-:Y:S01]  /*2230*/  IMAD.U32 R27, R30, 0x10000, RZ ;  /* 0x000100001e1b7824 */ /* 0x000fe200078e00ff */
[----:B------:R-:W-:Y:S01]  /*2240*/  PRMT R24, R32, 0x7632, R24 ;  /* 0x0000763220187816 */ /* 0x000fe20000000018 */
[----:B------:R-:W5:Y:S01]  /*2250*/  LDG.E.128 R20, desc[UR6][R2.64+0x6000] ;  /* 0x0060000602147981 */ /* 0x000f62000c1e1d00 */
[----:B------:R-:W-:Y:S02]  /*2260*/  SHF.L.U32 R26, R26, 0x10, RZ ;  /* 0x000000101a1a7819 */ /* 0x000fe400000006ff */
[----:B------:R-:W-:Y:S02]  /*2270*/  SHF.L.U32 R85, R85, 0x10, RZ ;  /* 0x0000001055557819 */ /* 0x000fe400000006ff */
[----:B------:R-:W-:Y:S01]  /*2280*/  SHF.L.U32 R32, R32, 0x10, RZ ;  /* 0x0000001020207819 */ /* 0x000fe200000006ff */
[----:B------:R-:W-:Y:S01]  /*2290*/  FFMA.FTZ R29, R82, R91, R29 ;  /* 0x0000005b521d7223 */ /* 0x000fe2000001001d */
[----:B------:R-:W-:Y:S01]  /*22a0*/  FFMA.FTZ R0, R0, R25, R81 ;  /* 0x0000001900007223 */ /* 0x000fe20000010051 */
[----:B------:R-:W-:Y:S01]  /*22b0*/  SHF.L.U32 R24, R24, 0x10, RZ ;  /* 0x0000001018187819 */ /* 0x000fe200000006ff */
[----:B------:R-:W-:Y:S01]  /*22c0*/  FFMA.FTZ R81, R85, R26, R28 ;  /* 0x0000001a55517223 */ /* 0x000fe2000001001c */
[----:B------:R-:W-:Y:S01]  /*22d0*/  FFMA.FTZ R32, R87, R32, R88 ;  /* 0x0000002057207223 */ /* 0x000fe20000010058 */
[--C-:B------:R-:W-:Y:S01]  /*22e0*/  FFMA.FTZ R28, R80, R27, R29.reuse ;  /* 0x0000001b501c7223 */ /* 0x100fe2000001001d */
[----:B------:R-:W-:-:S02]  /*22f0*/  PRMT R29, R33, 0x7632, R29 ;  /* 0x00007632211d7816 */ /* 0x000fc4000000001d */
[----:B------:R-:W-:Y:S01]  /*2300*/  PRMT R30, R30, 0x7632, R30 ;  /* 0x000076321e1e7816 */ /* 0x000fe2000000001e */
[----:B------:R-:W-:Y:S01]  /*2310*/  FFMA.FTZ R93, R83, R24, R32 ;  /* 0x00000018535d7223 */ /* 0x000fe20000010020 */
[----:B------:R-:W-:Y:S01]  /*2320*/  SHF.L.U32 R33, R33, 0x10, RZ ;  /* 0x0000001021217819 */ /* 0x000fe200000006ff */
[----:B------:R-:W5:Y:S01]  /*2330*/  LDG.E.128 R24, desc[UR6][R2.64+0x9800] ;  /* 0x0098000602187981 */ /* 0x000f62000c1e1d00 */
[----:B------:R-:W-:Y:S01]  /*2340*/  SHF.L.U32 R91, R29, 0x10, RZ ;  /* 0x000000101d5b7819 */ /* 0x000fe200000006ff */
[----:B------:R-:W-:Y:S02]  /*2350*/  IMAD.U32 R30, R30, 0x10000, RZ ;  /* 0x000100001e1e7824 */ /* 0x000fe400078e00ff */
[----:B------:R-:W-:Y:S02]  /*2360*/  FFMA.FTZ R33, R86, R33, R93 ;  /* 0x0000002156217223 */ /* 0x000fe4000001005d */
[--C-:B------:R-:W-:Y:S01]  /*2370*/  FFMA.FTZ R29, R89, R30, R28.reuse ;  /* 0x0000001e591d7223 */ /* 0x100fe2000001001c */
[----:B------:R-:W-:Y:S01]  /*2380*/  PRMT R28, R34, 0x7632, R28 ;  /* 0x00007632221c7816 */ /* 0x000fe2000000001c */
[----:B------:R-:W-:Y:S01]  /*2390*/  FFMA.FTZ R91, R82, R91, R33 ;  /* 0x0000005b525b7223 */ /* 0x000fe20000010021 */
[----:B------:R-:W-:-:S02]  /*23a0*/  SHF.L.U32 R33, R34, 0x10, RZ ;  /* 0x0000001022217819 */ /* 0x000fc400000006ff */
[C---:B------:R-:W-:Y:S02]  /*23b0*/  PRMT R32, R31.reuse, 0x7632, R32 ;  /* 0x000076321f207816 */ /* 0x040fe40000000020 */
[----:B------:R-:W-:Y:S01]  /*23c0*/  SHF.L.U32 R31, R31, 0x10, RZ ;  /* 0x000000101f1f7819 */ /* 0x000fe200000006ff */
[C---:B------:R-:W-:Y:S01]  /*23d0*/  IMAD.U32 R88, R12.reuse, 0x10000, RZ ;  /* 0x000100000c587824 */ /* 0x040fe200078e00ff */
        /* <DEDUP_REMOVED lines=8> */
[C---:B------:R-:W-:Y:S01]  /*2460*/  IMAD.U32 R33, R13.reuse, 0x10000, RZ ;  /* 0x000100000d217824 */ /* 0x040fe200078e00ff */
[----:B------:R-:W-:Y:S01]  /*2470*/  PRMT R13, R13, 0x7632, R13 ;  /* 0x000076320d0d7816 */ /* 0x000fe2000000000d */
[----:B------:R-:W-:Y:S01]  /*2480*/  FFMA.FTZ R93, R83, R34, R88 ;  /* 0x00000022535d7223 */ /* 0x000fe20000010058 */
[----:B------:R-:W-:Y:S01]  /*2490*/  FFMA.FTZ R91, R84, R29, R31 ;  /* 0x0000001d545b7223 */ /* 0x000fe2000001001f */
[C---:B------:R-:W-:Y:S01]  /*24a0*/  PRMT R34, R8.reuse, 0x7632, R34 ;  /* 0x0000763208227816 */ /* 0x040fe20000000022 */
[----:B------:R-:W5:Y:S01]  /*24b0*/  LDG.E.128 R28, desc[UR6][R2.64+0xd000] ;  /* 0x00d00006021c7981 */ /* 0x000f62000c1e1d00 */
[----:B------:R-:W-:Y:S01]  /*24c0*/  SHF.L.U32 R88, R8, 0x10, RZ ;  /* 0x0000001008587819 */ /* 0x000fe200000006ff */
[----:B------:R-:W-:Y:S01]  /*24d0*/  FFMA.FTZ R33, R86, R33, R93 ;  /* 0x0000002156217223 */ /* 0x000fe2000001005d */
[----:B------:R-:W-:Y:S01]  /*24e0*/  PRMT R35, R35, 0x7632, R35 ;  /* 0x0000763223237816 */ /* 0x000fe20000000023 */
[----:B------:R-:W-:Y:S01]  /*24f0*/  IMAD.U32 R13, R13, 0x10000, RZ ;  /* 0x000100000d0d7824 */ /* 0x000fe200078e00ff */
[----:B------:R-:W-:Y:S01]  /*2500*/  SHF.L.U32 R34, R34, 0x10, RZ ;  /* 0x0000001022227819 */ /* 0x000fe200000006ff */
[----:B------:R-:W-:Y:S01]  /*2510*/  FFMA.FTZ R88, R87, R88, R94 ;  /* 0x0000005857587223 */ /* 0x000fe2000001005e */
[----:B------:R-:W-:Y:S01]  /*2520*/  SHF.L.U32 R32, R32, 0x10, RZ ;  /* 0x0000001020207819 */ /* 0x000fe200000006ff */
[----:B------:R-:W-:Y:S01]  /*2530*/  FFMA.FTZ R33, R82, R13, R33 ;  /* 0x0000000d52217223 */ /* 0x000fe20000010021 */
[----:B------:R-:W-:-:S02]  /*2540*/  SHF.L.U32 R8, R35, 0x10, RZ ;  /* 0x0000001023087819 */ /* 0x000fc400000006ff */
[C---:B------:R-:W-:Y:S02]  /*2550*/  SHF.L.U32 R13, R14.reuse, 0x10, RZ ;  /* 0x000000100e0d7819 */ /* 0x040fe400000006ff */
[----:B------:R-:W-:Y:S01]  /*2560*/  SHF.L.U32 R35, R9, 0x10, RZ ;  /* 0x0000001009237819 */ /* 0x000fe200000006ff */
[----:B------:R-:W-:Y:S01]  /*2570*/  FFMA.FTZ R97, R83, R34, R88 ;  /* 0x0000002253617223 */ /* 0x000fe20000010058 */
[----:B------:R-:W-:Y:S01]  /*2580*/  PRMT R9, R9, 0x7632, R9 ;  /* 0x0000763209097816 */ /* 0x000fe20000000009 */
[C---:B------:R-:W-:Y:S01]  /*2590*/  FFMA.FTZ R93, R85.reuse, R32, R12 ;  /* 0x00000020555d7223 */ /* 0x040fe2000001000c */
[----:B------:R-:W-:Y:S01]  /*25a0*/  FFMA.FTZ R91, R85, R8, R91 ;  /* 0x00000008555b7223 */ /* 0x000fe2000001005b */
[----:B------:R-:W-:Y:S01]  /*25b0*/  PRMT R8, R14, 0x7632, R8 ;  /* 0x000076320e087816 */ /* 0x000fe20000000008 */
[----:B------:R-:W-:Y:S01]  /*25c0*/  FFMA.FTZ R32, R80, R13, R33 ;  /* 0x0000000d50207223 */ /* 0x000fe20000010021 */
[----:B------:R-:W-:Y:S01]  /*25d0*/  SHF.L.U32 R33, R9, 0x10, RZ ;  /* 0x0000001009217819 */ /* 0x000fe200000006ff */
[----:B------:R-:W-:Y:S01]  /*25e0*/  FFMA.FTZ R35, R86, R35, R97 ;  /* 0x0000002356237223 */ /* 0x000fe20000010061 */
[----:B------:R-:W-:Y:S01]  /*25f0*/  PRMT R34, R4, 0x7632, R34 ;  /* 0x0000763204227816 */ /* 0x000fe20000000022 */
[----:B------:R-:W-:Y:S01]  /*2600*/  IMAD.U32 R97, R10, 0x10000, RZ ;  /* 0x000100000a617824 */ /* 0x000fe200078e00ff */
[----:B------:R-:W-:-:S02]  /*2610*/  SHF.L.U32 R8, R8, 0x10, RZ ;  /* 0x0000001008087819 */ /* 0x000fc400000006ff */
[----:B------:R-:W-:Y:S01]  /*2620*/  SHF.L.U32 R4, R4, 0x10, RZ ;  /* 0x0000001004047819 */ /* 0x000fe200000006ff */
[----:B------:R-:W-:Y:S01]  /*2630*/  FFMA.FTZ R99, R82, R33, R35 ;  /* 0x0000002152637223 */ /* 0x000fe20000010023 */
[----:B------:R-:W-:Y:S01]  /*2640*/  PRMT R10, R10, 0x7632, R10 ;  /* 0x000076320a0a7816 */ /* 0x000fe2000000000a */
[C---:B------:R-:W-:Y:S01]  /*2650*/  IMAD.U32 R95, R15.reuse, 0x10000, RZ ;  /* 0x000100000f5f7824 */ /* 0x040fe200078e00ff */
[----:B------:R-:W-:Y:S01]  /*2660*/  PRMT R88, R15, 0x7632, R88 ;  /* 0x000076320f587816 */ /* 0x000fe20000000058 */
[----:B------:R-:W-:Y:S01]  /*2670*/  FFMA.FTZ R9, R89, R8, R32 ;  /* 0x0000000859097223 */ /* 0x000fe20000010020 */
[----:B------:R-:W5:Y:S01]  /*2680*/  LDG.E.128 R12, desc[UR6][R2.64+0x10800] ;  /* 0x01080006020c7981 */ /* 0x000f62000c1e1d00 */
[----:B------:R-:W-:Y:S01]  /*2690*/  SHF.L.U32 R90, R34, 0x10, RZ ;  /* 0x00000010225a7819 */ /* 0x000fe200000006ff */
[----:B------:R-:W-:Y:S01]  /*26a0*/  FFMA.FTZ R4, R87, R4, R92 ;  /* 0x0000000457047223 */ /* 0x000fe2000001005c */
[----:B------:R-:W-:Y:S01]  /*26b0*/  FFMA.FTZ R8, R80, R97, R99 ;  /* 0x0000006150087223 */ /* 0x000fe20000010063 */
[----:B------:R-:W-:Y:S01]  /*26c0*/  SHF.L.U32 R10, R10, 0x10, RZ ;  /* 0x000000100a0a7819 */ /* 0x000fe200000006ff */
[----:B------:R-:W5:Y:S01]  /*26d0*/  LDG.E.128 R32, desc[UR6][R2.64+0x14000] ;  /* 0x0140000602207981 */ /* 0x000f62000c1e1d00 */
[----:B------:R-:W-:Y:S01]  /*26e0*/  SHF.L.U32 R97, R5, 0x10, RZ ;  /* 0x0000001005617819 */ /* 0x000fe200000006ff */
[----:B------:R-:W-:Y:S01]  /*26f0*/  FFMA.FTZ R99, R83, R90, R4 ;  /* 0x0000005a53637223 */ /* 0x000fe20000010004 */
[C---:B------:R-:W-:Y:S01]  /*2700*/  PRMT R5, R48.reuse, 0x7632, R5 ;  /* 0x0000763230057816 */ /* 0x040fe20000000005 */
[----:B------:R-:W-:-:S02]  /*2710*/  IMAD.U32 R48, R48, 0x10000, RZ ;  /* 0x0001000030307824 */ /* 0x000fc400078e00ff */
[----:B------:R-:W-:Y:S01]  /*2720*/  FFMA.FTZ R4, R84, R95, R9 ;  /* 0x0000005f54047223 */ /* 0x000fe20000010009 */
[----:B------:R-:W-:Y:S01]  /*2730*/  FFMA.FTZ R9, R89, R10, R8 ;  /* 0x0000000a59097223 */ /* 0x000fe20000010008 */
[----:B------:R-:W-:Y:S01]  /*2740*/  SHF.L.U32 R8, R5, 0x10, RZ ;  /* 0x0000001005087819 */ /* 0x000fe200000006ff */
[----:B------:R-:W-:Y:S01]  /*2750*/  FFMA.FTZ R48, R87, R48, R0 ;  /* 0x0000003057307223 */ /* 0x000fe20000010000 */
[C---:B------:R-:W-:Y:S02]  /*2760*/  PRMT R10, R49.reuse, 0x7632, R10 ;  /* 0x00007632310a7816 */ /* 0x040fe4000000000a */
[----:B------:R-:W-:Y:S01]  /*2770*/  SHF.L.U32 R87, R49, 0x10, RZ ;  /* 0x0000001031577819 */ /* 0x000fe200000006ff */
[----:B------:R-:W-:Y:S01]  /*2780*/  FFMA.FTZ R83, R83, R8, R48 ;  /* 0x0000000853537223 */ /* 0x000fe20000010030 */
[----:B------:R-:W-:Y:S01]  /*2790*/  PRMT R0, R5, 0x7632, R0 ;  /* 0x0000763205007816 */ /* 0x000fe20000000000 */
[C---:B------:R-:W-:Y:S01]  /*27a0*/  FFMA.FTZ R97, R86.reuse, R97, R99 ;  /* 0x0000006156617223 */ /* 0x040fe20000010063 */
[C---:B------:R-:W-:Y:S01]  /*27b0*/  SHF.L.U32 R5, R11.reuse, 0x10, RZ ;  /* 0x000000100b057819 */ /* 0x040fe200000006ff */
[----:B------:R-:W-:Y:S01]  /*27c0*/  FFMA.FTZ R86, R86, R87, R83 ;  /* 0x0000005756567223 */ /* 0x000fe20000010053 */
[----:B------:R-:W-:Y:S01]  /*27d0*/  SHF.L.U32 R95, R10, 0x10, RZ ;  /* 0x000000100a5f7819 */ /* 0x000fe200000006ff */
[----:B------:R-:W-:Y:S01]  /*27e0*/  IMAD.U32 R49, R0, 0x10000, RZ ;  /* 0x0001000000317824 */ /* 0x000fe200078e00ff */
[----:B------:R-:W-:Y:S01]  /*27f0*/  PRMT R0, R11, 0x7632, R0 ;  /* 0x000076320b007816 */ /* 0x000fe20000000000 */
[----:B------:R-:W-:Y:S01]  /*2800*/  FFMA.FTZ R5, R84, R5, R9 ;  /* 0x0000000554057223 */ /* 0x000fe20000010009 */
[----:B------:R-:W-:Y:S01]  /*2810*/  SHF.L.U32 R87, R50, 0x10, RZ ;  /* 0x0000001032577819 */ /* 0x000fe200000006ff */
[C---:B------:R-:W-:Y:S01]  /*2820*/  FFMA.FTZ R86, R82.reuse, R95, R86 ;  /* 0x0000005f52567223 */ /* 0x040fe20000010056 */
[----:B------:R-:W-:Y:S01]  /*2830*/  FFMA.FTZ R83, R82, R49, R97 ;  /* 0x0000003152537223 */ /* 0x000fe20000010061 */
[----:B------:R-:W5:Y:S01]  /*2840*/  LDG.E.128 R8, desc[UR6][R2.64+0x17800] ;  /* 0x0178000602087981 */ /* 0x000f62000c1e1d00 */
[----:B------:R-:W-:-:S02]  /*2850*/  SHF.L.U32 R49, R6, 0x10, RZ ;  /* 0x0000001006317819 */ /* 0x000fc400000006ff */
[----:B------:R-:W-:Y:S01]  /*2860*/  SHF.L.U32 R88, R88, 0x10, RZ ;  /* 0x0000001058587819 */ /* 0x000fe200000006ff */
[----:B------:R-:W-:Y:S01]  /*2870*/  IMAD.U32 R48, R0, 0x10000, RZ ;  /* 0x0001000000307824 */ /* 0x000fe200078e00ff */
[----:B------:R-:W-:Y:S01]  /*2880*/  PRMT R6, R6, 0x7632, R6 ;  /* 0x0000763206067816 */ /* 0x000fe20000000006 */
[----:B------:R-:W-:Y:S01]  /*2890*/  FFMA.FTZ R87, R80, R87, R86 ;  /* 0x0000005750577223 */ /* 0x000fe20000010056 */
[----:B------:R-:W-:Y:S02]  /*28a0*/  PRMT R50, R50, 0x7632, R50 ;  /* 0x0000763232327816 */ /* 0x000fe40000000032 */
[----:B------:R-:W-:Y:S02]  /*28b0*/  SHF.L.U32 R82, R68, 0x10, RZ ;  /* 0x0000001044527819 */ /* 0x000fe400000006ff */
[----:B------:R-:W-:Y:S02]  /*28c0*/  SHF.L.U32 R0, R64, 0x10, RZ ;  /* 0x0000001040007819 */ /* 0x000fe400000006ff */
[----:B------:R-:W-:-:S02]  /*28d0*/  PRMT R68, R68, 0x7632, R68 ;  /* 0x0000763244447816 */ /* 0x000fc40000000044 */
[----:B------:R-:W-:Y:S01]  /*28e0*/  PRMT R86, R64, 0x7632, R86 ;  /* 0x0000763240567816 */ /* 0x000fe20000000056 */
[C---:B------:R-:W-:Y:S01]  /*28f0*/  FFMA.FTZ R97, R85.reuse, R88, R4 ;  /* 0x0000005855617223 */ /* 0x040fe20000010004 */
[----:B------:R-:W-:Y:S01]  /*2900*/  SHF.L.U32 R50, R50, 0x10, RZ ;  /* 0x0000001032327819 */ /* 0x000fe200000006ff */
[----:B------:R-:W-:Y:S01]  /*2910*/  FFMA.FTZ R95, R85, R48, R5 ;  /* 0x00000030555f7223 */ /* 0x000fe20000010005 */
[----:B------:R-:W-:Y:S01]  /*2920*/  FFMA.FTZ R4, R80, R49, R83 ;  /* 0x0000003150047223 */ /* 0x000fe20000010053 */
[----:B------:R-:W-:Y:S01]  /*2930*/  IMAD.U32 R6, R6, 0x10000, RZ ;  /* 0x0001000006067824 */ /* 0x000fe200078e00ff */
[----:B------:R-:W-:Y:S01]  /*2940*/  SHF.L.U32 R5, R68, 0x10, RZ ;  /* 0x0000001044057819 */ /* 0x000fe200000006ff */
[----:B------:R-:W-:Y:S01]  /*2950*/  FFMA.FTZ R81, R0, R82, R81 ;  /* 0x0000005200517223 */ /* 0x000fe20000010051 */
[----:B------:R-:W-:Y:S01]  /*2960*/  SHF.L.U32 R86, R86, 0x10, RZ ;  /* 0x0000001056567819 */ /* 0x000fe200000006ff */
[C---:B------:R-:W-:Y:S01]  /*2970*/  FFMA.FTZ R99, R89.reuse, R6, R4 ;  /* 0x0000000659637223 */ /* 0x040fe20000010004 */
[----:B------:R-:W-:Y:S01]  /*2980*/  FFMA.FTZ R64, R89, R50, R87 ;  /* 0x0000003259407223 */ /* 0x000fe20000010057 */
[----:B------:R-:W-:-:S02]  /*2990*/  PRMT R50, R69, 0x7632, R50 ;  /* 0x0000763245327816 */ /* 0x000fc40000000032 */
[----:B------:R-:W-:Y:S01]  /*29a0*/  SHF.L.U32 R68, R69, 0x10, RZ ;  /* 0x0000001045447819 */ /* 0x000fe200000006ff */
[----:B------:R-:W-:Y:S01]  /*29b0*/  FFMA.FTZ R88, R86, R5, R81 ;  /* 0x0000000556587223 */ /* 0x000fe20000010051 */
[----:B------:R-:W-:Y:S01]  /*29c0*/  PRMT R89, R65, 0x7632, R89 ;  /* 0x0000763241597816 */ /* 0x000fe20000000059 */
[----:B------:R-:W-:Y:S01]  /*29d0*/  IMAD.U32 R49, R7, 0x10000, RZ ;  /* 0x0001000007317824 */ /* 0x000fe200078e00ff */
[----:B------:R-:W-:Y:S01]  /*29e0*/  SHF.L.U32 R87, R65, 0x10, RZ ;  /* 0x0000001041577819 */ /* 0x000fe200000006ff */
[----:B------:R0:W5:Y:S01]  /*29f0*/  LDG.E.128 R80, desc[UR6][R40.64+0x3000] ;  /* 0x0030000628507981 */ /* 0x000162000c1e1d00 */
[----:B------:R-:W-:Y:S01]  /*2a00*/  SHF.L.U32 R50, R50, 0x10, RZ ;  /* 0x0000001032327819 */ /* 0x000fe200000006ff */
[----:B------:R-:W-:Y:S01]  /*2a10*/  IMAD.U32 R89, R89, 0x10000, RZ ;  /* 0x0001000059597824 */ /* 0x000fe200078e00ff */
[----:B------:R-:W-:Y:S01]  /*2a20*/  SHF.L.U32 R65, R51, 0x10, RZ ;  /* 0x0000001033417819 */ /* 0x000fe200000006ff */
[----:B------:R-:W-:Y:S01]  /*2a30*/  FFMA.FTZ R68, R87, R68, R88 ;  /* 0x0000004457447223 */ /* 0x000fe20000010058 */
[----:B------:R-:W-:-:S02]  /*2a40*/  PRMT R48, R7, 0x7632, R48 ;  /* 0x0000763207307816 */ /* 0x000fc40000000030 */
[----:B------:R-:W-:Y:S01]  /*2a50*/  PRMT R51, R51, 0x7632, R51 ;  /* 0x0000763233337816 */ /* 0x000fe20000000033 */
[----:B------:R-:W5:Y:S01]  /*2a60*/  LDG.E.128 R4, desc[UR6][R2.64+0x3000] ;  /* 0x0030000602047981 */ /* 0x000f62000c1e1d00 */
[----:B------:R-:W-:Y:S01]  /*2a70*/  FFMA.FTZ R101, R89, R50, R68 ;  /* 0x0000003259657223 */ /* 0x000fe20000010044 */
[C---:B------:R-:W-:Y:S01]  /*2a80*/  FFMA.FTZ R65, R84.reuse, R65, R64 ;  /* 0x0000004154417223 */ /* 0x040fe20000010040 */
[----:B------:R-:W-:Y:S01]  /*2a90*/  FFMA.FTZ R50, R84, R49, R99 ;  /* 0x0000003154327223 */ /* 0x000fe20000010063 */
[----:B------:R-:W-:Y:S01]  /*2aa0*/  IMAD.U32 R48, R48, 0x10000, RZ ;  /* 0x0001000030307824 */ /* 0x000fe200078e00ff */
[----:B------:R-:W-:Y:S02]  /*2ab0*/  SHF.L.U32 R64, R51, 0x10, RZ ;  /* 0x0000001033407819 */ /* 0x000fe400000006ff */
[C---:B--2---:R-:W-:Y:S01]  /*2ac0*/  PRMT R51, R72.reuse, 0x7632, R51 ;  /* 0x0000763248337816 */ /* 0x044fe20000000033 */
[----:B------:R-:W-:Y:S01]  /*2ad0*/  IMAD.U32 R72, R72, 0x10000, RZ ;  /* 0x0001000048487824 */ /* 0x000fe200078e00ff */
[----:B------:R-:W-:Y:S01]  /*2ae0*/  SHF.L.U32 R69, R70, 0x10, RZ ;  /* 0x0000001046457819 */ /* 0x000fe200000006ff */
[C---:B0-----:R-:W-:Y:S01]  /*2af0*/  FFMA.FTZ R41, R85.reuse, R48, R50 ;  /* 0x0000003055297223 */ /* 0x041fe20000010032 */
[----:B------:R-:W-:Y:S01]  /*2b00*/  SHF.L.U32 R88, R66, 0x10, RZ ;  /* 0x0000001042587819 */ /* 0x000fe200000006ff */
[----:B------:R-:W-:Y:S01]  /*2b10*/  FFMA.FTZ R85, R85, R64, R65 ;  /* 0x0000004055557223 */ /* 0x000fe20000010041 */
[----:B------:R-:W-:-:S02]  /*2b20*/  PRMT R70, R70, 0x7632, R70 ;  /* 0x0000763246467816 */ /* 0x000fc40000000046 */
[----:B------:R-:W-:Y:S01]  /*2b30*/  PRMT R40, R66, 0x7632, R40 ;  /* 0x0000763242287816 */ /* 0x000fe20000000028 */
[----:B------:R-:W-:Y:S01]  /*2b40*/  FFMA.FTZ R93, R0, R72, R93 ;  /* 0x00000048005d7223 */ /* 0x000fe2000001005d */
[----:B------:R-:W-:Y:S01]  /*2b50*/  SHF.L.U32 R65, R51, 0x10, RZ ;  /* 0x0000001033417819 */ /* 0x000fe200000006ff */
[----:B------:R-:W-:Y:S01]  /*2b60*/  FFMA.FTZ R69, R88, R69, R101 ;  /* 0x0000004558457223 */ /* 0x000fe20000010065 */
[----:B------:R-:W-:Y:S02]  /*2b70*/  SHF.L.U32 R49, R70, 0x10, RZ ;  /* 0x0000001046317819 */ /* 0x000fe400000006ff */
[----:B------:R-:W-:Y:S01]  /*2b80*/  SHF.L.U32 R40, R40, 0x10, RZ ;  /* 0x0000001028287819 */ /* 0x000fe200000006ff */
[----:B------:R-:W-:Y:S01]  /*2b90*/  FFMA.FTZ R68, R86, R65, R93 ;  /* 0x0000004156447223 */ /* 0x000fe2000001005d */
[C---:B------:R-:W-:Y:S02]  /*2ba0*/  PRMT R64, R73.reuse, 0x7632, R64 ;  /* 0x0000763249407816 */ /* 0x040fe40000000040 */
[----:B------:R-:W-:Y:S01]  /*2bb0*/  SHF.L.U32 R66, R73, 0x10, RZ ;  /* 0x0000001049427819 */ /* 0x000fe200000006ff */
[----:B------:R-:W-:Y:S01]  /*2bc0*/  FFMA.FTZ R69, R40, R49, R69 ;  /* 0x0000003128457223 */ /* 0x000fe20000010045 */
[----:B------:R-:W-:Y:S01]  /*2bd0*/  SHF.L.U32 R65, R71, 0x10, RZ ;  /* 0x0000001047417819 */ /* 0x000fe200000006ff */
[----:B------:R-:W-:Y:S01]  /*2be0*/  IMAD.U32 R72, R67, 0x10000, RZ ;  /* 0x0001000043487824 */ /* 0x000fe200078e00ff */
[----:B------:R-:W-:Y:S01]  /*2bf0*/  SHF.L.U32 R64, R64, 0x10, RZ ;  /* 0x0000001040407819 */ /* 0x000fe200000006ff */
[----:B------:R-:W-:Y:S01]  /*2c00*/  FFMA.FTZ R66, R87, R66, R68 ;  /* 0x0000004257427223 */ /* 0x000fe20000010044 */
[----:B---3--:R-:W-:Y:S01]  /*2c10*/  PRMT R70, R60, 0x7632, R70 ;  /* 0x000076323c467816 */ /* 0x008fe20000000046 */
[----:B------:R-:W-:Y:S01]  /*2c20*/  FFMA.FTZ R68, R72, R65, R69 ;  /* 0x0000004148447223 */ /* 0x000fe20000010045 */
[----:B------:R-:W-:Y:S01]  /*2c30*/  SHF.L.U32 R69, R74, 0x10, RZ ;  /* 0x000000104a457819 */ /* 0x000fe200000006ff */
[----:B------:R-:W-:Y:S01]  /*2c40*/  FFMA.FTZ R93, R89, R64, R66 ;  /* 0x00000040595d7223 */ /* 0x000fe20000010042 */
[----:B------:R-:W-:Y:S01]  /*2c50*/  SHF.L.U32 R60, R60, 0x10, RZ ;  /* 0x000000103c3c7819 */ /* 0x000fe200000006ff */
[----:B------:R-:W2:Y:S01]  /*2c60*/  LDG.E.128 R48, desc[UR6][R2.64+0x6800] ;  /* 0x0068000602307981 */ /* 0x000ea2000c1e1d00 */
[----:B------:R-:W-:Y:S01]  /*2c70*/  PRMT R74, R74, 0x7632, R74 ;  /* 0x000076324a4a7816 */ /* 0x000fe2000000004a */
[----:B------:R-:W-:Y:S01]  /*2c80*/  FFMA.FTZ R93, R88, R69, R93 ;  /* 0x00000045585d7223 */ /* 0x000fe2000001005d */
[----:B------:R-:W-:-:S02]  /*2c90*/  IMAD.U32 R99, R70, 0x10000, RZ ;  /* 0x0001000046637824 */ /* 0x000fc400078e00ff */
[----:B------:R-:W-:Y:S01]  /*2ca0*/  FFMA.FTZ R91, R0, R60, R91 ;  /* 0x0000003c005b7223 */ /* 0x000fe2000001005b */
[----:B------:R-:W-:Y:S02]  /*2cb0*/  SHF.L.U32 R69, R74, 0x10, RZ ;  /* 0x000000104a457819 */ /* 0x000fe400000006ff */
[C---:B------:R-:W-:Y:S01]  /*2cc0*/  PRMT R60, R61.reuse, 0x7632, R60 ;  /* 0x000076323d3c7816 */ /* 0x040fe2000000003c */
[----:B------:R-:W-:Y:S01]  /*2cd0*/  FFMA.FTZ R74, R86, R99, R91 ;  /* 0x00000063564a7223 */ /* 0x000fe2000001005b */
[----:B------:R-:W-:Y:S02]  /*2ce0*/  SHF.L.U32 R70, R61, 0x10, RZ ;  /* 0x000000103d467819 */ /* 0x000fe400000006ff */
[----:B------:R-:W-:Y:S01]  /*2cf0*/  PRMT R73, R67, 0x7632, R73 ;  /* 0x0000763243497816 */ /* 0x000fe20000000049 */
[----:B------:R-:W-:Y:S01]  /*2d00*/  FFMA.FTZ R69, R40, R69, R93 ;  /* 0x0000004528457223 */ /* 0x000fe2000001005d */
[----:B------:R-:W3:Y:S01]  /*2d10*/  LDG.E.128 R64, desc[UR6][R2.64+0xa000] ;  /* 0x00a0000602407981 */ /* 0x000ee2000c1e1d00 */
[----:B------:R-:W-:Y:S01]  /*2d20*/  SHF.L.U32 R61, R75, 0x10, RZ ;  /* 0x000000104b3d7819 */ /* 0x000fe200000006ff */
[----:B------:R-:W-:-:S02]  /*2d30*/  IMAD.U32 R60, R60, 0x10000, RZ ;  /* 0x000100003c3c7824 */ /* 0x000fc400078e00ff */
[----:B------:R-:W-:Y:S02]  /*2d40*/  FFMA.FTZ R70, R87, R70, R74 ;  /* 0x0000004657467223 */ /* 0x000fe4000001004a */
[----:B------:R-:W-:Y:S01]  /*2d50*/  FFMA.FTZ R61, R72, R61, R69 ;  /* 0x0000003d483d7223 */ /* 0x000fe20000010045 */
[C---:B------:R-:W-:Y:S01]  /*2d60*/  SHF.L.U32 R69, R62.reuse, 0x10, RZ ;  /* 0x000000103e457819 */ /* 0x040fe200000006ff */
[----:B------:R-:W-:Y:S01]  /*2d70*/  FFMA.FTZ R91, R89, R60, R70 ;  /* 0x0000003c595b7223 */ /* 0x000fe20000010046 */
[----:B------:R-:W-:Y:S02]  /*2d80*/  PRMT R62, R62, 0x7632, R62 ;  /* 0x000076323e3e7816 */ /* 0x000fe4000000003e */
[----:B------:R-:W-:Y:S01]  /*2d90*/  PRMT R71, R71, 0x7632, R71 ;  /* 0x0000763247477816 */ /* 0x000fe20000000047 */
[----:B------:R-:W-:Y:S01]  /*2da0*/  FFMA.FTZ R91, R88, R69, R91 ;  /* 0x00000045585b7223 */ /* 0x000fe2000001005b */
[----:B------:R-:W-:Y:S02]  /*2db0*/  SHF.L.U32 R69, R62, 0x10, RZ ;  /* 0x000000103e457819 */ /* 0x000fe400000006ff */
[----:B----4-:R-:W-:-:S02]  /*2dc0*/  SHF.L.U32 R62, R56, 0x10, RZ ;  /* 0x00000010383e7819 */ /* 0x010fc400000006ff */
[----:B------:R-:W-:Y:S02]  /*2dd0*/  PRMT R56, R56, 0x7632, R56 ;  /* 0x0000763238387816 */ /* 0x000fe40000000038 */
[----:B------:R-:W-:Y:S02]  /*2de0*/  PRMT R75, R75, 0x7632, R75 ;  /* 0x000076324b4b7816 */ /* 0x000fe4000000004b */
[----:B------:R-:W-:Y:S02]  /*2df0*/  SHF.L.U32 R60, R71, 0x10, RZ ;  /* 0x00000010473c7819 */ /* 0x000fe400000006ff */
[----:B------:R-:W-:Y:S01]  /*2e00*/  SHF.L.U32 R73, R73, 0x10, RZ ;  /* 0x0000001049497819 */ /* 0x000fe200000006ff */
[----:B------:R-:W-:Y:S01]  /*2e10*/  FFMA.FTZ R97, R0, R62, R97 ;  /* 0x0000003e00617223 */ /* 0x000fe20000010061 */
[----:B------:R-:W-:Y:S01]  /*2e20*/  SHF.L.U32 R93, R56, 0x10, RZ ;  /* 0x00000010385d7819 */ /* 0x000fe200000006ff */
[----:B------:R-:W-:Y:S02]  /*2e30*/  IMAD.U32 R74, R75, 0x10000, RZ ;  /* 0x000100004b4a7824 */ /* 0x000fe400078e00ff */
[----:B------:R-:W-:Y:S01]  /*2e40*/  FFMA.FTZ R91, R40, R69, R91 ;  /* 0x00000045285b7223 */ /* 0x000fe2000001005b */
[----:B------:R-:W-:Y:S01]  /*2e50*/  FFMA.FTZ R75, R73, R60, R68 ;  /* 0x0000003c494b7223 */ /* 0x000fe20000010044 */
[C---:B------:R-:W-:Y:S01]  /*2e60*/  PRMT R60, R57.reuse, 0x7632, R60 ;  /* 0x00007632393c7816 */ /* 0x040fe2000000003c */
[----:B------:R-:W4:Y:S01]  /*2e70*/  LDG.E.128 R68, desc[UR6][R2.64+0xd800] ;  /* 0x00d8000602447981 */ /* 0x000f22000c1e1d00 */
[----:B------:R-:W-:Y:S01]  /*2e80*/  SHF.L.U32 R62, R57, 0x10, RZ ;  /* 0x00000010393e7819 */ /* 0x000fe200000006ff */
[----:B------:R-:W-:Y:S01]  /*2e90*/  FFMA.FTZ R90, R86, R93, R97 ;  /* 0x0000005d565a7223 */ /* 0x000fe20000010061 */
[----:B------:R-:W-:Y:S01]  /*2ea0*/  FFMA.FTZ R74, R73, R74, R61 ;  /* 0x0000004a494a7223 */ /* 0x000fe2000001003d */
[----:B------:R-:W-:Y:S01]  /*2eb0*/  IMAD.U32 R61, R63, 0x10000, RZ ;  /* 0x000100003f3d7824 */ /* 0x000fe200078e00ff */
[----:B------:R-:W-:Y:S01]  /*2ec0*/  SHF.L.U32 R60, R60, 0x10, RZ ;  /* 0x000000103c3c7819 */ /* 0x000fe200000006ff */
[----:B------:R-:W-:Y:S01]  /*2ed0*/  FFMA.FTZ R62, R87, R62, R90 ;  /* 0x0000003e573e7223 */ /* 0x000fe2000001005a */
[----:B------:R-:W-:-:S02]  /*2ee0*/  PRMT R56, R63, 0x7632, R56 ;  /* 0x000076323f387816 */ /* 0x000fc40000000038 */
[----:B-----5:R-:W-:Y:S01]  /*2ef0*/  PRMT R63, R52, 0x7632, R63 ;  /* 0x00007632343f7816 */ /* 0x020fe2000000003f */
[----:B------:R-:W-:Y:S01]  /*2f00*/  FFMA.FTZ R84, R72, R61, R91 ;  /* 0x0000003d48547223 */ /* 0x000fe2000001005b */
[----:B------:R-:W-:Y:S01]  /*2f10*/  SHF.L.U32 R52, R52, 0x10, RZ ;  /* 0x0000001034347819 */ /* 0x000fe200000006ff */
[C---:B------:R-:W-:Y:S02]  /*2f20*/  IMAD.U32 R57, R58.reuse, 0x10000, RZ ;  /* 0x000100003a397824 */ /* 0x040fe400078e00ff */
[----:B------:R-:W-:Y:S01]  /*2f30*/  FFMA.FTZ R61, R89, R60, R62 ;  /* 0x0000003c593d7223 */ /* 0x000fe2000001003e */
[----:B------:R-:W-:Y:S02]  /*2f40*/  PRMT R58, R58, 0x7632, R58 ;  /* 0x000076323a3a7816 */ /* 0x000fe4000000003a */
[----:B------:R-:W-:Y:S01]  /*2f50*/  SHF.L.U32 R93, R63, 0x10, RZ ;  /* 0x000000103f5d7819 */ /* 0x000fe200000006ff */
[----:B------:R-:W-:Y:S01]  /*2f60*/  FFMA.FTZ R95, R0, R52, R95 ;  /* 0x00000034005f7223 */ /* 0x000fe2000001005f */
[----:B------:R-:W-:Y:S01]  /*2f70*/  FFMA.FTZ R91, R88, R57, R61 ;  /* 0x00000039585b7223 */ /* 0x000fe2000001003d */
[----:B------:R-:W-:Y:S01]  /*2f80*/  SHF.L.U32 R57, R58, 0x10, RZ ;  /* 0x000000103a397819 */ /* 0x000fe200000006ff */
[----:B------:R-:W5:Y:S01]  /*2f90*/  LDG.E.128 R60, desc[UR6][R2.64+0x11000] ;  /* 0x01100006023c7981 */ /* 0x000f62000c1e1d00 */
[C---:B------:R-:W-:Y:S01]  /*2fa0*/  PRMT R52, R53.reuse, 0x7632, R52 ;  /* 0x0000763235347816 */ /* 0x040fe20000000034 */
[----:B------:R-:W-:Y:S01]  /*2fb0*/  FFMA.FTZ R90, R86, R93, R95 ;  /* 0x0000005d565a7223 */ /* 0x000fe2000001005f */
[----:B------:R-:W-:-:S02]  /*2fc0*/  SHF.L.U32 R58, R53, 0x10, RZ ;  /* 0x00000010353a7819 */ /* 0x000fc400000006ff */
[----:B------:R-:W-:Y:S01]  /*2fd0*/  SHF.L.U32 R92, R52, 0x10, RZ ;  /* 0x00000010345c7819 */ /* 0x000fe200000006ff */
[----:B------:R-:W-:Y:S01]  /*2fe0*/  IMAD.U32 R56, R56, 0x10000, RZ ;  /* 0x0001000038387824 */ /* 0x000fe200078e00ff */
[----:B------:R-:W-:Y:S01]  /*2ff0*/  SHF.L.U32 R53, R59, 0x10, RZ ;  /* 0x000000103b357819 */ /* 0x000fe200000006ff */
[----:B------:R-:W-:Y:S01]  /*3000*/  FFMA.FTZ R58, R87, R58, R90 ;  /* 0x0000003a573a7223 */ /* 0x000fe2000001005a */
[----:B------:R-:W-:Y:S01]  /*3010*/  FFMA.FTZ R57, R40, R57, R91 ;  /* 0x0000003928397223 */ /* 0x000fe2000001005b */
[----:B------:R-:W-:Y:S02]  /*3020*/  PRMT R52, R59, 0x7632, R52 ;  /* 0x000076323b347816 */ /* 0x000fe40000000034 */
[----:B------:R-:W-:Y:S01]  /*3030*/  FFMA.FTZ R91, R89, R92, R58 ;  /* 0x0000005c595b7223 */ /* 0x000fe2000001003a */
[----:B------:R-:W-:Y:S01]  /*3040*/  PRMT R92, R44, 0x7632, R92 ;  /* 0x000076322c5c7816 */ /* 0x000fe2000000005c */
[----:B------:R-:W-:Y:S01]  /*3050*/  FFMA.FTZ R90, R72, R53, R57 ;  /* 0x00000035485a7223 */ /* 0x000fe20000010039 */
[----:B------:R-:W-:Y:S01]  /*3060*/  SHF.L.U32 R44, R44, 0x10, RZ ;  /* 0x000000102c2c7819 */ /* 0x000fe200000006ff */
[C---:B------:R-:W-:Y:S01]  /*3070*/  FFMA.FTZ R84, R73.reuse, R56, R84 ;  /* 0x0000003849547223 */ /* 0x040fe20000010054 */
[----:B------:R-:W-:Y:S01]  /*3080*/  SHF.L.U32 R53, R54, 0x10, RZ ;  /* 0x0000001036357819 */ /* 0x000fe200000006ff */
[----:B------:R-:W5:Y:S01]  /*3090*/  LDG.E.128 R56, desc[UR6][R2.64+0x14800] ;  /* 0x0148000602387981 */ /* 0x000f62000c1e1d00 */
[----:B------:R-:W-:Y:S01]  /*30a0*/  IMAD.U32 R52, R52, 0x10000, RZ ;  /* 0x0001000034347824 */ /* 0x000fe200078e00ff */
        /* <DEDUP_REMOVED lines=9> */
[C---:B------:R-:W-:Y:S01]  /*3140*/  PRMT R44, R55.reuse, 0x7632, R44 ;  /* 0x00007632372c7816 */ /* 0x040fe2000000002c */
[----:B------:R-:W-:Y:S01]  /*3150*/  FFMA.FTZ R91, R40, R53, R91 ;  /* 0x00000035285b7223 */ /* 0x000fe2000001005b */
[----:B------:R-:W-:Y:S01]  /*3160*/  SHF.L.U32 R45, R55, 0x10, RZ ;  /* 0x00000010372d7819 */ /* 0x000fe200000006ff */
[----:B------:R-:W-:Y:S01]  /*3170*/  FFMA.FTZ R94, R87, R54, R92 ;  /* 0x00000036575e7223 */ /* 0x000fe2000001005c */
[----:B------:R-:W-:-:S02]  /*3180*/  SHF.L.U32 R90, R52, 0x10, RZ ;  /* 0x00000010345a7819 */ /* 0x000fc400000006ff */
[----:B------:R0:W5:Y:S03]  /*3190*/  LDG.E.128 R52, desc[UR6][R2.64+0x18000] ;  /* 0x0180000602347981 */ /* 0x000166000c1e1d00 */
[----:B------:R-:W-:Y:S01]  /*31a0*/  FFMA.FTZ R97, R89, R90, R94 ;  /* 0x0000005a59617223 */ /* 0x000fe2000001005e */
        /* <DEDUP_REMOVED lines=9> */
[----:B------:R-:W-:-:S02]  /*3240*/  IMAD.U32 R0, R77, 0x10000, RZ ;  /* 0x000100004d007824 */ /* 0x000fc400078e00ff */
[----:B------:R-:W-:Y:S01]  /*3250*/  FFMA.FTZ R86, R86, R45, R85 ;  /* 0x0000002d56567223 */ /* 0x000fe20000010055 */
[----:B------:R-:W-:Y:S01]  /*3260*/  PRMT R77, R77, 0x7632, R77 ;  /* 0x000076324d4d7816 */ /* 0x000fe2000000004d */
[----:B------:R-:W-:Y:S01]  /*3270*/  FFMA.FTZ R93, R40, R95, R93 ;  /* 0x0000005f285d7223 */ /* 0x000fe2000001005d */
[----:B0-----:R-:W-:Y:S01]  /*3280*/  SHF.L.U32 R3, R47, 0x10, RZ ;  /* 0x000000102f037819 */ /* 0x001fe200000006ff */
[----:B------:R-:W-:Y:S01]  /*3290*/  FFMA.FTZ R86, R87, R0, R86 ;  /* 0x0000000057567223 */ /* 0x000fe20000010056 */
[----:B------:R-:W-:Y:S02]  /*32a0*/  SHF.L.U32 R0, R77, 0x10, RZ ;  /* 0x000000104d007819 */ /* 0x000fe400000006ff */
        /* <DEDUP_REMOVED lines=8> */
[----:B------:R-:W-:Y:S01]  /*3330*/  IMAD.U32 R36, R36, 0x10000, RZ ;  /* 0x0001000024247824 */ /* 0x000fe200078e00ff */
[----:B------:R-:W-:Y:S02]  /*3340*/  SHF.L.U32 R16, R16, 0x10, RZ ;  /* 0x0000001010107819 */ /* 0x000fe400000006ff */
[C---:B------:R-:W-:Y:S01]  /*3350*/  PRMT R76, R79.reuse, 0x7632, R76 ;  /* 0x000076324f4c7816 */ /* 0x040fe2000000004c */
[----:B------:R-:W-:Y:S01]  /*3360*/  FFMA.FTZ R3, R40, R77, R3 ;  /* 0x0000004d28037223 */ /* 0x000fe20000010003 */
        /* <DEDUP_REMOVED lines=15> */
[----:B------:R-:W-:Y:S02]  /*3460*/  SHF.L.U32 R72, R38, 0x10, RZ ;  /* 0x0000001026487819 */ /* 0x000fe400000006ff */
[----:B------:R-:W-:Y:S01]  /*3470*/  SHF.L.U32 R17, R18, 0x10, RZ ;  /* 0x0000001012117819 */ /* 0x000fe200000006ff */
[----:B------:R-:W-:Y:S01]  /*3480*/  FFMA.FTZ R40, R3, R40, R78 ;  /* 0x0000002803287223 */ /* 0x000fe2000001004e */
[----:B------:R-:W-:-:S02]  /*3490*/  SHF.L.U32 R37, R44, 0x10, RZ ;  /* 0x000000102c257819 */ /* 0x000fc400000006ff */
[----:B------:R-:W-:Y:S02]  /*34a0*/  PRMT R38, R38, 0x7632, R38 ;  /* 0x0000763226267816 */ /* 0x000fe40000000026 */
[----:B------:R-:W-:Y:S01]  /*34b0*/  PRMT R18, R18, 0x7632, R18 ;  /* 0x0000763212127816 */ /* 0x000fe20000000012 */
[----:B------:R-:W-:Y:S02]  /*34c0*/  IMAD.U32 R76, R76, 0x10000, RZ ;  /* 0x000100004c4c7824 */ /* 0x000fe400078e00ff */
[C---:B------:R-:W-:Y:S01]  /*34d0*/  FFMA.FTZ R45, R73.reuse, R36, R45 ;  /* 0x00000024492d7223 */ /* 0x040fe2000001002d */
[C---:B------:R-:W-:Y:S02]  /*34e0*/  PRMT R36, R20.reuse, 0x7632, R36 ;  /* 0x0000763214247816 */ /* 0x040fe40000000024 */
[----:B------:R-:W-:Y:S01]  /*34f0*/  SHF.L.U32 R77, R20, 0x10, RZ ;  /* 0x00000010144d7819 */ /* 0x000fe200000006ff */
[----:B------:R-:W-:Y:S01]  /*3500*/  FFMA.FTZ R37, R73, R37, R46 ;  /* 0x0000002549257223 */ /* 0x000fe2000001002e */
[----:B------:R-:W-:Y:S01]  /*3510*/  SHF.L.U32 R47, R38, 0x10, RZ ;  /* 0x00000010262f7819 */ /* 0x000fe200000006ff */
[----:B------:R-:W-:Y:S01]  /*3520*/  FFMA.FTZ R75, R17, R72, R40 ;  /* 0x00000048114b7223 */ /* 0x000fe20000010028 */
[----:B------:R-:W-:-:S02]  /*3530*/  IMAD.U32 R18, R18, 0x10000, RZ ;  /* 0x0001000012127824 */ /* 0x000fc400078e00ff */
[----:B------:R-:W-:Y:S01]  /*3540*/  FFMA.FTZ R73, R73, R76, R79 ;  /* 0x0000004c49497223 */ /* 0x000fe2000001004f */
[----:B------:R-:W-:Y:S01]  /*3550*/  SHF.L.U32 R79, R36, 0x10, RZ ;  /* 0x00000010244f7819 */ /* 0x000fe200000006ff */
[----:B------:R-:W-:Y:S01]  /*3560*/  FFMA.FTZ R77, R16, R77, R74 ;  /* 0x0000004d104d7223 */ /* 0x000fe2000001004a */
[C---:B------:R-:W-:Y:S01]  /*3570*/  PRMT R20, R19.reuse, 0x7632, R20 ;  /* 0x0000763213147816 */ /* 0x040fe20000000014 */
[----:B------:R-:W-:Y:S01]  /*3580*/  FFMA.FTZ R38, R18, R47, R75 ;  /* 0x0000002f12267223 */ /* 0x000fe2000001004b */
[----:B------:R-:W-:Y:S01]  /*3590*/  SHF.L.U32 R19, R19, 0x10, RZ ;  /* 0x0000001013137819 */ /* 0x000fe200000006ff */
[----:B------:R-:W-:Y:S01]  /*35a0*/  IMAD.U32 R75, R21, 0x10000, RZ ;  /* 0x00010000154b7824 */ /* 0x000fe200078e00ff */
[----:B------:R-:W-:Y:S01]  /*35b0*/  SHF.L.U32 R36, R39, 0x10, RZ ;  /* 0x0000001027247819 */ /* 0x000fe200000006ff */
[----:B------:R-:W-:Y:S01]  /*35c0*/  FFMA.FTZ R77, R0, R79, R77 ;  /* 0x0000004f004d7223 */ /* 0x000fe2000001004d */
[----:B------:R-:W-:Y:S02]  /*35d0*/  PRMT R21, R21, 0x7632, R21 ;  /* 0x0000763215157816 */ /* 0x000fe40000000015 */
[----:B------:R-:W-:Y:S01]  /*35e0*/  PRMT R39, R39, 0x7632, R39 ;  /* 0x0000763227277816 */ /* 0x000fe20000000027 */
[----:B------:R-:W-:Y:S01]  /*35f0*/  FFMA.FTZ R47, R19, R36, R38 ;  /* 0x00000024132f7223 */ /* 0x000fe20000010026 */
[----:B------:R-:W-:Y:S01]  /*3600*/  SHF.L.U32 R36, R21, 0x10, RZ ;  /* 0x0000001015247819 */ /* 0x000fe200000006ff */
[----:B------:R-:W-:Y:S01]  /*3610*/  FFMA.FTZ R38, R2, R75, R77 ;  /* 0x0000004b02267223 */ /* 0x000fe2000001004d */
[----:B------:R-:W-:-:S02]  /*3620*/  PRMT R40, R24, 0x7632, R40 ;  /* 0x0000763218287816 */ /* 0x000fc40000000028 */
[----:B------:R-:W-:Y:S01]  /*3630*/  SHF.L.U32 R75, R24, 0x10, RZ ;  /* 0x00000010184b7819 */ /* 0x000fe200000006ff */
[----:B------:R-:W-:Y:S01]  /*3640*/  IMAD.U32 R20, R20, 0x10000, RZ ;  /* 0x0001000014147824 */ /* 0x000fe200078e00ff */
[----:B------:R-:W-:Y:S01]  /*3650*/  SHF.L.U32 R21, R39, 0x10, RZ ;  /* 0x0000001027157819 */ /* 0x000fe200000006ff */
[----:B------:R-:W-:Y:S01]  /*3660*/  FFMA.FTZ R36, R3, R36, R38 ;  /* 0x0000002403247223 */ /* 0x000fe20000010026 */
[----:B------:R-:W-:Y:S01]  /*3670*/  SHF.L.U32 R24, R22, 0x10, RZ ;  /* 0x0000001016187819 */ /* 0x000fe200000006ff */
[----:B------:R-:W-:Y:S01]  /*3680*/  FFMA.FTZ R75, R16, R75, R84 ;  /* 0x0000004b104b7223 */ /* 0x000fe20000010054 */
[----:B------:R-:W-:Y:S02]  /*3690*/  SHF.L.U32 R77, R40, 0x10, RZ ;  /* 0x00000010284d7819 */ /* 0x000fe400000006ff */
[----:B------:R-:W-:Y:S01]  /*36a0*/  PRMT R22, R22, 0x7632, R22 ;  /* 0x0000763216167816 */ /* 0x000fe20000000016 */
[----:B------:R-:W-:Y:S01]  /*36b0*/  FFMA.FTZ R21, R20, R21, R47 ;  /* 0x0000001514157223 */ /* 0x000fe2000001002f */
[--C-:B------:R-:W-:Y:S01]  /*36c0*/  FFMA.FTZ R39, R17, R24, R36.reuse ;  /* 0x0000001811277223 */ /* 0x100fe20000010024 */
[C---:B------:R-:W-:Y:S01]  /*36d0*/  PRMT R36, R25.reuse, 0x7632, R36 ;  /* 0x0000763219247816 */ /* 0x040fe20000000024 */
[----:B------:R-:W-:Y:S01]  /*36e0*/  FFMA.FTZ R75, R0, R77, R75 ;  /* 0x0000004d004b7223 */ /* 0x000fe2000001004b */
[----:B------:R-:W-:Y:S01]  /*36f0*/  SHF.L.U32 R47, R25, 0x10, RZ ;  /* 0x00000010192f7819 */ /* 0x000fe200000006ff */
[----:B------:R-:W-:Y:S01]  /*3700*/  IMAD.U32 R25, R22, 0x10000, RZ ;  /* 0x0001000016197824 */ /* 0x000fe200078e00ff */
[----:B------:R-:W-:-:S02]  /*3710*/  SHF.L.U32 R38, R36, 0x10, RZ ;  /* 0x0000001024267819 */ /* 0x000fc400000006ff */
[C---:B------:R-:W-:Y:S01]  /*3720*/  PRMT R22, R23.reuse, 0x7632, R22 ;  /* 0x0000763217167816 */ /* 0x040fe20000000016 */
[----:B------:R-:W-:Y:S01]  /*3730*/  FFMA.FTZ R40, R2, R47, R75 ;  /* 0x0000002f02287223 */ /* 0x000fe2000001004b */
[----:B------:R-:W-:Y:S01]  /*3740*/  SHF.L.U32 R24, R23, 0x10, RZ ;  /* 0x0000001017187819 */ /* 0x000fe200000006ff */
[----:B------:R-:W-:Y:S01]  /*3750*/  FFMA.FTZ R36, R18, R25, R39 ;  /* 0x0000001912247223 */ /* 0x000fe20000010027 */
        /* <DEDUP_REMOVED lines=12> */
[----:B------:R-:W-:Y:S01]  /*3820*/  SHF.L.U32 R29, R29, 0x10, RZ ;  /* 0x000000101d1d7819 */ /* 0x000fe200000006ff */
[----:B------:R-:W-:Y:S01]  /*3830*/  IMAD.U32 R23, R22, 0x10000, RZ ;  /* 0x0001000016177824 */ /* 0x000fe200078e00ff */
[C---:B------:R-:W-:Y:S01]  /*3840*/  SHF.L.U32 R24, R27.reuse, 0x10, RZ ;  /* 0x000000101b187819 */ /* 0x040fe200000006ff */
[----:B------:R-:W-:Y:S01]  /*3850*/  FFMA.FTZ R26, R18, R39, R41 ;  /* 0x00000027121a7223 */ /* 0x000fe20000010029 */
[----:B------:R-:W-:Y:S01]  /*3860*/  SHF.L.U32 R28, R28, 0x10, RZ ;  /* 0x000000101c1c7819 */ /* 0x000fe200000006ff */
[----:B------:R-:W-:Y:S01]  /*3870*/  FFMA.FTZ R36, R2, R29, R47 ;  /* 0x0000001d02247223 */ /* 0x000fe2000001002f */
[----:B------:R-:W-:Y:S01]  /*3880*/  FFMA.FTZ R22, R20, R23, R25 ;  /* 0x0000001714167223 */ /* 0x000fe20000010019 */
[----:B------:R-:W-:Y:S01]  /*3890*/  PRMT R27, R27, 0x7632, R27 ;  /* 0x000076321b1b7816 */ /* 0x000fe2000000001b */
[----:B------:R-:W-:Y:S01]  /*38a0*/  FFMA.FTZ R23, R19, R24, R26 ;  /* 0x0000001813177223 */ /* 0x000fe2000001001a */
[C---:B------:R-:W-:Y:S01]  /*38b0*/  PRMT R24, R30.reuse, 0x7632, R24 ;  /* 0x000076321e187816 */ /* 0x040fe20000000018 */
[----:B------:R-:W-:Y:S01]  /*38c0*/  FFMA.FTZ R28, R3, R28, R36 ;  /* 0x0000001c031c7223 */ /* 0x000fe20000010024 */
[----:B------:R-:W-:Y:S01]  /*38d0*/  SHF.L.U32 R30, R30, 0x10, RZ ;  /* 0x000000101e1e7819 */ /* 0x000fe200000006ff */
[----:B------:R-:W-:Y:S01]  /*38e0*/  IMAD.U32 R27, R27, 0x10000, RZ ;  /* 0x000100001b1b7824 */ /* 0x000fe200078e00ff */
[----:B------:R-:W-:-:S02]  /*38f0*/  PRMT R26, R12, 0x7632, R26 ;  /* 0x000076320c1a7816 */ /* 0x000fc4000000001a */
        /* <DEDUP_REMOVED lines=9> */
[----:B------:R-:W-:Y:S01]  /*3990*/  IMAD.U32 R32, R32, 0x10000, RZ ;  /* 0x0001000020207824 */ /* 0x000fe200078e00ff */
[C---:B------:R-:W-:Y:S01]  /*39a0*/  SHF.L.U32 R25, R13.reuse, 0x10, RZ ;  /* 0x000000100d197819 */ /* 0x040fe200000006ff */
[----:B------:R-:W-:Y:S01]  /*39b0*/  FFMA.FTZ R37, R0, R23, R37 ;  /* 0x0000001700257223 */ /* 0x000fe20000010025 */
        /* <DEDUP_REMOVED lines=8> */
[----:B------:R-:W-:Y:S01]  /*3a40*/  FFMA.FTZ R45, R0, R27, R45 ;  /* 0x0000001b002d7223 */ /* 0x000fe2000001002d */
[----:B------:R-:W-:-:S02]  /*3a50*/  PRMT R27, R33, 0x7632, R27 ;  /* 0x00007632211b7816 */ /* 0x000fc4000000001b */
        /* <DEDUP_REMOVED lines=8> */
[C---:B------:R-:W-:Y:S01]  /*3ae0*/  PRMT R24, R8.reuse, 0x7632, R24 ;  /* 0x0000763208187816 */ /* 0x040fe20000000018 */
[----:B------:R-:W-:Y:S01]  /*3af0*/  IMAD.U32 R26, R8, 0x10000, RZ ;  /* 0x00010000081a7824 */ /* 0x000fe200078e00ff */
        /* <DEDUP_REMOVED lines=19> */
[----:B------:R-:W-:Y:S01]  /*3c30*/  SHF.L.U32 R16, R0, 0x10, RZ ;  /* 0x0000001000107819 */ /* 0x000fe200000006ff */
[----:B------:R-:W-:Y:S01]  /*3c40*/  FFMA.FTZ R0, R20, R25, R8 ;  /* 0x0000001914007223 */ /* 0x000fe20000010008 */
        /* <DEDUP_REMOVED lines=9> */
[----:B------:R-:W-:Y:S01]  /*3ce0*/  SHF.L.U32 R4, R4, 0x10, RZ ;  /* 0x0000001004047819 */ /* 0x000fe200000006ff */
[----:B------:R-:W-:Y:S01]  /*3cf0*/  IMAD.U32 R13, R13, 0x10000, RZ ;  /* 0x000100000d0d7824 */ /* 0x000fe200078e00ff */
[----:B------:R-:W-:Y:S01]  /*3d00*/  SHF.L.U32 R9, R9, 0x10, RZ ;  /* 0x0000001009097819 */ /* 0x000fe200000006ff */
[----:B------:R-:W-:Y:S01]  /*3d10*/  FFMA.FTZ R21, R3, R14, R21 ;  /* 0x0000000e03157223 */ /* 0x000fe20000010015 */
[C---:B------:R-:W-:Y:S02]  /*3d20*/  PRMT R10, R11.reuse, 0x7632, R10 ;  /* 0x000076320b0a7816 */ /* 0x040fe4000000000a */
[----:B------:R-:W-:Y:S02]  /*3d30*/  SHF.L.U32 R14, R11, 0x10, RZ ;  /* 0x000000100b0e7819 */ /* 0x000fe400000006ff */
[----:B------:R-:W-:-:S02]  /*3d40*/  PRMT R11, R5, 0x7632, R11 ;  /* 0x00007632050b7816 */ /* 0x000fc4000000000b */
[----:B------:R-:W-:Y:S01]  /*3d50*/  SHF.L.U32 R16, R5, 0x10, RZ ;  /* 0x0000001005107819 */ /* 0x000fe200000006ff */
[----:B------:R-:W-:Y:S01]  /*3d60*/  FFMA.FTZ R24, R4, R13, R21 ;  /* 0x0000000d04187223 */ /* 0x000fe20000010015 */
[----:B------:R-:W-:Y:S02]  /*3d70*/  PRMT R31, R31, 0x7632, R31 ;  /* 0x000076321f1f7816 */ /* 0x000fe4000000001f */
[C---:B------:R-:W-:Y:S01]  /*3d80*/  PRMT R5, R81.reuse, 0x7632, R5 ;  /* 0x0000763251057816 */ /* 0x040fe20000000005 */
[----:B------:R-:W-:Y:S02]  /*3d90*/  IMAD.U32 R81, R81, 0x10000, RZ ;  /* 0x0001000051517824 */ /* 0x000fe400078e00ff */
        /* <DEDUP_REMOVED lines=8> */
[----:B------:R-:W-:-:S02]  /*3e20*/  IMAD.U32 R14, R6, 0x10000, RZ ;  /* 0x00010000060e7824 */ /* 0x000fc400078e00ff */
[----:B------:R-:W-:Y:S01]  /*3e30*/  FFMA.FTZ R16, R5, R10, R16 ;  /* 0x0000000a05107223 */ /* 0x000fe20000010010 */
[----:B------:R-:W-:Y:S01]  /*3e40*/  FFMA.FTZ R20, R20, R9, R19 ;  /* 0x0000000914147223 */ /* 0x000fe20000010013 */
[----:B------:R-:W-:Y:S02]  /*3e50*/  PRMT R10, R6, 0x7632, R10 ;  /* 0x00007632060a7816 */ /* 0x000fe4000000000a */
[C---:B------:R-:W-:Y:S02]  /*3e60*/  SHF.L.U32 R9, R82.reuse, 0x10, RZ ;  /* 0x0000001052097819 */ /* 0x040fe400000006ff */
[----:B------:R-:W-:Y:S02]  /*3e70*/  PRMT R6, R82, 0x7632, R6 ;  /* 0x0000763252067816 */ /* 0x000fe40000000006 */
[----:B--2---:R-:W-:Y:S01]  /*3e80*/  SHF.L.U32 R15, R48, 0x10, RZ ;  /* 0x00000010300f7819 */ /* 0x004fe200000006ff */
[----:B------:R-:W-:Y:S01]  /*3e90*/  FFMA.FTZ R13, R9, R14, R16 ;  /* 0x0000000e090d7223 */ /* 0x000fe20000010010 */
[----:B------:R-:W-:Y:S01]  /*3ea0*/  SHF.L.U32 R11, R10, 0x10, RZ ;  /* 0x000000100a0b7819 */ /* 0x000fe200000006ff */
[----:B------:R-:W-:Y:S01]  /*3eb0*/  IMAD.U32 R6, R6, 0x10000, RZ ;  /* 0x0001000006067824 */ /* 0x000fe200078e00ff */
[----:B------:R-:W-:Y:S01]  /*3ec0*/  PRMT R48, R48, 0x7632, R48 ;  /* 0x0000763230307816 */ /* 0x000fe20000000030 */
[----:B------:R-:W-:-:S02]  /*3ed0*/  FFMA.FTZ R17, R3, R15, R22 ;  /* 0x0000000f03117223 */ /* 0x000fc40000010016 */
[----:B------:R-:W-:Y:S01]  /*3ee0*/  FFMA.FTZ R16, R6, R11, R13 ;  /* 0x0000000b06107223 */ /* 0x000fe2000001000d */
[----:B------:R-:W-:Y:S02]  /*3ef0*/  SHF.L.U32 R15, R48, 0x10, RZ ;  /* 0x00000010300f7819 */ /* 0x000fe400000006ff */
[C---:B---3--:R-:W-:Y:S02]  /*3f00*/  SHF.L.U32 R11, R64.reuse, 0x10, RZ ;  /* 0x00000010400b7819 */ /* 0x048fe400000006ff */
[----:B------:R-:W-:Y:S02]  /*3f10*/  PRMT R10, R83, 0x7632, R10 ;  /* 0x00007632530a7816 */ /* 0x000fe4000000000a */
[----:B------:R-:W-:Y:S02]  /*3f20*/  SHF.L.U32 R14, R7, 0x10, RZ ;  /* 0x00000010070e7819 */ /* 0x000fe400000006ff */
[----:B------:R-:W-:Y:S02]  /*3f30*/  SHF.L.U32 R83, R83, 0x10, RZ ;  /* 0x0000001053537819 */ /* 0x000fe400000006ff */
[----:B------:R-:W-:Y:S01]  /*3f40*/  PRMT R7, R7, 0x7632, R7 ;  /* 0x0000763207077816 */ /* 0x000fe20000000007 */
[----:B------:R-:W-:Y:S01]  /*3f50*/  IMAD.U32 R18, R49, 0x10000, RZ ;  /* 0x0001000031127824 */ /* 0x000fe200078e00ff */
        /* <DEDUP_REMOVED lines=8> */
[----:B------:R-:W-:Y:S01]  /*3fe0*/  FFMA.FTZ R18, R81, R18, R22 ;  /* 0x0000001251127223 */ /* 0x000fe20000010016 */
[----:B------:R-:W-:Y:S01]  /*3ff0*/  SHF.L.U32 R16, R49, 0x10, RZ ;  /* 0x0000001031107819 */ /* 0x000fe200000006ff */
[----:B------:R-:W-:Y:S01]  /*4000*/  FFMA.FTZ R10, R7, R12, R14 ;  /* 0x0000000c070a7223 */ /* 0x000fe2000001000e */
[C---:B------:R-:W-:Y:S01]  /*4010*/  SHF.L.U32 R22, R65.reuse, 0x10, RZ ;  /* 0x0000001041167819 */ /* 0x040fe200000006ff */
[----:B------:R-:W-:Y:S01]  /*4020*/  FFMA.FTZ R24, R4, R11, R13 ;  /* 0x0000000b04187223 */ /* 0x000fe2000001000d */
[----:B------:R-:W-:Y:S01]  /*4030*/  PRMT R65, R65, 0x7632, R65 ;  /* 0x0000763241417816 */ /* 0x000fe20000000041 */
[C---:B------:R-:W-:Y:S01]  /*4040*/  IMAD.U32 R12, R50.reuse, 0x10000, RZ ;  /* 0x00010000320c7824 */ /* 0x040fe200078e00ff */
        /* <DEDUP_REMOVED lines=10> */
[----:B------:R-:W-:-:S02]  /*40f0*/  SHF.L.U32 R15, R15, 0x10, RZ ;  /* 0x000000100f0f7819 */ /* 0x000fc400000006ff */
[C---:B----4-:R-:W-:Y:S01]  /*4100*/  PRMT R11, R68.reuse, 0x7632, R11 ;  /* 0x00007632440b7816 */ /* 0x050fe2000000000b */
[----:B------:R-:W-:Y:S01]  /*4110*/  FFMA.FTZ R66, R9, R66, R17 ;  /* 0x0000004209427223 */ /* 0x000fe20000010011 */
        /* <DEDUP_REMOVED lines=18> */
[C---:B-----5:R-:W-:Y:S01]  /*4240*/  PRMT R13, R60.reuse, 0x7632, R13 ;  /* 0x000076323c0d7816 */ /* 0x060fe2000000000d */
        /* <DEDUP_REMOVED lines=13> */
[C---:B------:R-:W-:Y:S01]  /*4320*/  SHF.L.U32 R11, R56.reuse, 0x10, RZ ;  /* 0x00000010380b7819 */ /* 0x040fe200000006ff */
[----:B------:R-:W-:Y:S01]  /*4330*/  FFMA.FTZ R18, R81, R16, R18 ;  /* 0x0000001051127223 */ /* 0x000fe20000010012 */
[----:B------:R-:W-:Y:S02]  /*4340*/  SHF.L.U32 R0, R71, 0x10, RZ ;  /* 0x0000001047007819 */ /* 0x000fe400000006ff */
[----:B------:R-:W-:Y:S02]  /*4350*/  SHF.L.U32 R16, R61, 0x10, RZ ;  /* 0x000000103d107819 */ /* 0x000fe400000006ff */
[----:B------:R-:W-:Y:S01]  /*4360*/  PRMT R56, R56, 0x7632, R56 ;  /* 0x0000763238387816 */ /* 0x000fe20000000038 */
[----:B------:R-:W-:Y:S01]  /*4370*/  FFMA.FTZ R15, R3, R11, R8 ;  /* 0x0000000b030f7223 */ /* 0x000fe20000010008 */
[----:B------:R-:W-:Y:S01]  /*4380*/  FFMA.FTZ R14, R83, R0, R14 ;  /* 0x00000000530e7223 */ /* 0x000fe2000001000e */
[----:B------:R-:W-:Y:S01]  /*4390*/  FFMA.FTZ R18, R5, R16, R18 ;  /* 0x0000001005127223 */ /* 0x000fe20000010012 */
[----:B------:R-:W-:Y:S01]  /*43a0*/  SHF.L.U32 R11, R56, 0x10, RZ ;  /* 0x00000010380b7819 */ /* 0x000fe200000006ff */
[C---:B------:R-:W-:Y:S01]  /*43b0*/  IMAD.U32 R0, R62.reuse, 0x10000, RZ ;  /* 0x000100003e007824 */ /* 0x040fe200078e00ff */
[----:B------:R-:W-:-:S03]  /*43c0*/  PRMT R62, R62, 0x7632, R62 ;  /* 0x000076323e3e7816 */ /* 0x000fc6000000003e */
[----:B------:R-:W-:Y:S01]  /*43d0*/  FFMA.FTZ R13, R9, R0, R18 ;  /* 0x00000000090d7223 */ /* 0x000fe20000010012 */
[--C-:B------:R-:W-:Y:S01]  /*43e0*/  FFMA.FTZ R24, R4, R11, R15.reuse ;  /* 0x0000000b04187223 */ /* 0x100fe2000001000f */
[C---:B------:R-:W-:Y:S01]  /*43f0*/  PRMT R0, R57.reuse, 0x7632, R0 ;  /* 0x0000763239007816 */ /* 0x040fe20000000000 */
[----:B------:R-:W-:Y:S01]  /*4400*/  IMAD.U32 R11, R62, 0x10000, RZ ;  /* 0x000100003e0b7824 */ /* 0x000fe200078e00ff */
[C---:B------:R-:W-:Y:S02]  /*4410*/  PRMT R15, R52.reuse, 0x7632, R15 ;  /* 0x00007632340f7816 */ /* 0x040fe4000000000f */
[----:B------:R-:W-:Y:S02]  /*4420*/  SHF.L.U32 R52, R52, 0x10, RZ ;  /* 0x0000001034347819 */ /* 0x000fe400000006ff */
[----:B------:R-:W-:Y:S02]  /*4430*/  SHF.L.U32 R18, R57, 0x10, RZ ;  /* 0x0000001039127819 */ /* 0x000fe400000006ff */
[----:B------:R-:W-:Y:S01]  /*4440*/  SHF.L.U32 R22, R0, 0x10, RZ ;  /* 0x0000001000167819 */ /* 0x000fe200000006ff */
[----:B------:R-:W-:Y:S01]  /*4450*/  FFMA.FTZ R0, R6, R11, R13 ;  /* 0x0000000b06007223 */ /* 0x000fe2000001000d */
[----:B------:R-:W-:Y:S01]  /*4460*/  SHF.L.U32 R15, R15, 0x10, RZ ;  /* 0x000000100f0f7819 */ /* 0x000fe200000006ff */
[----:B------:R-:W-:Y:S01]  /*4470*/  FFMA.FTZ R11, R3, R52, R20 ;  /* 0x00000034030b7223 */ /* 0x000fe20000010014 */
[----:B------:R-:W-:Y:S01]  /*4480*/  FFMA.FTZ R18, R81, R18, R24 ;  /* 0x0000001251127223 */ /* 0x000fe20000010018 */
[C---:B------:R-:W-:Y:S01]  /*4490*/  PRMT R3, R53.reuse, 0x7632, R3 ;  /* 0x0000763235037816 */ /* 0x040fe20000000003 */
[----:B------:R-:W-:-:S02]  /*44a0*/  IMAD.U32 R20, R53, 0x10000, RZ ;  /* 0x0001000035147824 */ /* 0x000fc400078e00ff */
[----:B------:R-:W-:Y:S01]  /*44b0*/  FFMA.FTZ R24, R4, R15, R11 ;  /* 0x0000000f04187223 */ /* 0x000fe2000001000b */
[----:B------:R-:W-:Y:S01]  /*44c0*/  FFMA.FTZ R18, R5, R22, R18 ;  /* 0x0000001605127223 */ /* 0x000fe20000010012 */
[C---:B------:R-:W-:Y:S02]  /*44d0*/  SHF.L.U32 R4, R58.reuse, 0x10, RZ ;  /* 0x000000103a047819 */ /* 0x040fe400000006ff */
        /* <DEDUP_REMOVED lines=8> */
[----:B------:R-:W-:-:S02]  /*4560*/  IMAD.U32 R54, R54, 0x10000, RZ ;  /* 0x0001000036367824 */ /* 0x000fc400078e00ff */
[C---:B------:R-:W-:Y:S01]  /*4570*/  FFMA.FTZ R4, R6.reuse, R11, R13 ;  /* 0x0000000b06047223 */ /* 0x040fe2000001000d */
[----:B------:R-:W-:Y:S01]  /*4580*/  FFMA.FTZ R3, R83, R16, R0 ;  /* 0x0000001053037223 */ /* 0x000fe20000010000 */
[----:B------:R-:W-:Y:S01]  /*4590*/  SHF.L.U32 R11, R5, 0x10, RZ ;  /* 0x00000010050b7819 */ /* 0x000fe200000006ff */
[----:B------:R-:W-:Y:S01]  /*45a0*/  FFMA.FTZ R13, R9, R54, R20 ;  /* 0x00000036090d7223 */ /* 0x000fe20000010014 */
[----:B------:R-:W-:Y:S02]  /*45b0*/  SHF.L.U32 R0, R59, 0x10, RZ ;  /* 0x000000103b007819 */ /* 0x000fe400000006ff */
[----:B------:R-:W-:Y:S01]  /*45c0*/  PRMT R71, R71, 0x7632, R71 ;  /* 0x0000763247477816 */ /* 0x000fe20000000047 */
[----:B------:R-:W-:Y:S01]  /*45d0*/  FFMA.FTZ R18, R6, R11, R13 ;  /* 0x0000000b06127223 */ /* 0x000fe2000001000d */
[----:B------:R-:W-:Y:S02]  /*45e0*/  PRMT R8, R63, 0x7632, R8 ;  /* 0x000076323f087816 */ /* 0x000fe40000000008 */
[----:B------:R-:W-:-:S02]  /*45f0*/  PRMT R59, R59, 0x7632, R59 ;  /* 0x000076323b3b7816 */ /* 0x000fc4000000003b */
[C---:B------:R-:W-:Y:S02]  /*4600*/  PRMT R9, R55.reuse, 0x7632, R9 ;  /* 0x0000763237097816 */ /* 0x040fe40000000009 */
[----:B------:R-:W-:Y:S01]  /*4610*/  SHF.L.U32 R16, R55, 0x10, RZ ;  /* 0x0000001037107819 */ /* 0x000fe200000006ff */
[----:B------:R-:W0:Y:S01]  /*4620*/  SHFL.BFLY PT, R11, R10, 0x10, 0x1f ;  /* 0x0e001f000a0b7f89 */ /* 0x000e2200000e0000 */
[----:B------:R-:W-:Y:S01]  /*4630*/  FFMA.FTZ R5, R83, R0, R4 ;  /* 0x0000000053057223 */ /* 0x000fe20000010004 */
[----:B------:R-:W-:Y:S01]  /*4640*/  SHF.L.U32 R8, R8, 0x10, RZ ;  /* 0x0000001008087819 */ /* 0x000fe200000006ff */
[----:B------:R-:W-:Y:S01]  /*4650*/  IMAD.U32 R0, R71, 0x10000, RZ ;  /* 0x0001000047007824 */ /* 0x000fe200078e00ff */
[----:B------:R-:W-:Y:S01]  /*4660*/  SHF.L.U32 R4, R59, 0x10, RZ ;  /* 0x000000103b047819 */ /* 0x000fe200000006ff */
[----:B------:R-:W-:Y:S01]  /*4670*/  FFMA.FTZ R83, R83, R16, R18 ;  /* 0x0000001053537223 */ /* 0x000fe20000010012 */
[----:B------:R-:W-:Y:S02]  /*4680*/  SHF.L.U32 R6, R9, 0x10, RZ ;  /* 0x0000001009067819 */ /* 0x000fe400000006ff */
[----:B------:R-:W1:Y:S01]  /*4690*/  SHFL.BFLY PT, R9, R12, 0x10, 0x1f ;  /* 0x0e001f000c097f89 */ /* 0x000e6200000e0000 */
[C---:B------:R-:W-:Y:S01]  /*46a0*/  FFMA.FTZ R0, R7.reuse, R0, R14 ;  /* 0x0000000007007223 */ /* 0x040fe2000001000e */
[C---:B------:R-:W-:Y:S01]  /*46b0*/  FFMA.FTZ R3, R7.reuse, R8, R3 ;  /* 0x0000000807037223 */ /* 0x040fe20000010003 */
[C---:B------:R-:W-:Y:S01]  /*46c0*/  FFMA.FTZ R4, R7.reuse, R4, R5 ;  /* 0x0000000407047223 */ /* 0x040fe20000010005 */
[----:B------:R-:W-:Y:S01]  /*46d0*/  FFMA.FTZ R6, R7, R6, R83 ;  /* 0x0000000607067223 */ /* 0x000fe20000010053 */
[----:B------:R-:W2:Y:S04]  /*46e0*/  SHFL.BFLY PT, R5, R2, 0x10, 0x1f ;  /* 0x0e001f0002057f89 */ /* 0x000ea800000e0000 */
[----:B------:R-:W3:Y:S04]  /*46f0*/  SHFL.BFLY PT, R13, R0, 0x10, 0x1f ;  /* 0x0e001f00000d7f89 */ /* 0x000ee800000e0000 */
[----:B------:R-:W4:Y:S04]  /*4700*/  SHFL.BFLY PT, R14, R3, 0x10, 0x1f ;  /* 0x0e001f00030e7f89 */ /* 0x000f2800000e0000 */
[----:B------:R-:W5:Y:S04]  /*4710*/  SHFL.BFLY PT, R15, R4, 0x10, 0x1f ;  /* 0x0e001f00040f7f89 */ /* 0x000f6800000e0000 */
[----:B------:R-:W5:Y:S01]  /*4720*/  SHFL.BFLY PT, R17, R6, 0x10, 0x1f ;  /* 0x0e001f0006117f89 */ /* 0x000f6200000e0000 */
[----:B0-----:R-:W-:Y:S01]  /*4730*/  FADD.FTZ R11, R10, R11 ;  /* 0x0000000b0a0b7221 */ /* 0x001fe20000010000 */
[----:B-1----:R-:W-:-:S04]  /*4740*/  FADD.FTZ R9, R12, R9 ;  /* 0x000000090c097221 */ /* 0x002fc80000010000 */
[----:B------:R-:W0:Y:S04]  /*4750*/  SHFL.BFLY PT, R8, R11, 0x8, 0x1f ;  /* 0x0d001f000b087f89 */ /* 0x000e2800000e0000 */
[----:B------:R-:W1:Y:S01]  /*4760*/  SHFL.BFLY PT, R10, R9, 0x8, 0x1f ;  /* 0x0d001f00090a7f89 */ /* 0x000e6200000e0000 */
[----:B--2---:R-:W-:Y:S01]  /*4770*/  FADD.FTZ R7, R2, R5 ;  /* 0x0000000502077221 */ /* 0x004fe20000010000 */
[----:B---3--:R-:W-:Y:S01]  /*4780*/  FADD.FTZ R13, R0, R13 ;  /* 0x0000000d000d7221 */ /* 0x008fe20000010000 */
[----:B----4-:R-:W-:Y:S01]  /*4790*/  FADD.FTZ R14, R3, R14 ;  /* 0x0000000e030e7221 */ /* 0x010fe20000010000 */
[----:B-----5:R-:W-:Y:S01]  /*47a0*/  FADD.FTZ R12, R4, R15 ;  /* 0x0000000f040c7221 */ /* 0x020fe20000010000 */
[----:B------:R-:W-:Y:S01]  /*47b0*/  FADD.FTZ R16, R6, R17 ;  /* 0x0000001106107221 */ /* 0x000fe20000010000 */
        /* <DEDUP_REMOVED lines=42> */
[----:B------:R-:W2:Y:S01]  /*4a60*/  SHFL.BFLY PT, R4, R5, 0x1, 0x1f ;  /* 0x0c201f0005047f89 */ /* 0x000ea200000e0000 */
[----:B------:R-:W-:-:S03]  /*4a70*/  LOP3.LUT P0, R0, R43, 0x1f, RZ, 0xc0, !PT ;  /* 0x0000001f2b007812 */ /* 0x000fc6000780c0ff */
[----:B------:R-:W3:Y:S04]  /*4a80*/  SHFL.BFLY PT, R7, R6, 0x1, 0x1f ;  /* 0x0c201f0006077f89 */ /* 0x000ee800000e0000 */
[----:B------:R-:W4:Y:S04]  /*4a90*/  SHFL.BFLY PT, R9, R8, 0x1, 0x1f ;  /* 0x0c201f0008097f89 */ /* 0x000f2800000e0000 */
        /* <DEDUP_REMOVED lines=32> */
[----:B------:R-:W5:Y:S04]  /*4ca0*/  LDS.128 R8, [UR4] ;  /* 0x00000004ff087984 */ /* 0x000f680008000c00 */
[----:B------:R-:W5:Y:S01]  /*4cb0*/  LDS.128 R4, [UR4+0x60] ;  /* 0x00006004ff047984 */ /* 0x000f620008000c00 */
[----:B0-----:R-:W-:-:S04]  /*4cc0*/  IMAD.WIDE.U32 R42, R42, 0x2, R2 ;  /* 0x000000022a2a7825 */ /* 0x001fc800078e0002 */
        /* <DEDUP_REMOVED lines=37> */
[----:B------:R1:W-:Y:S04]  /*4f20*/  STG.E.U16 desc[UR6][R42.64+0x900], R30 ;  /* 0x0009001e2a007986 */ /* 0x0003e8000c101506 */
[----:B------:R1:W-:Y:S04]  /*4f30*/  STG.E.U16 desc[UR6][R42.64+0xc00], R18 ;  /* 0x000c00122a007986 */ /* 0x0003e8000c101506 */
[----:B------:R1:W-:Y:S04]  /*4f40*/  STG.E.U16 desc[UR6][R42.64+0xf00], R14 ;  /* 0x000f000e2a007986 */ /* 0x0003e8000c101506 */
[----:B------:R1:W-:Y:S04]  /*4f50*/  STG.E.U16 desc[UR6][R42.64], R10 ;  /* 0x0000000a2a007986 */ /* 0x0003e8000c101506 */
[----:B------:R1:W-:Y:S02]  /*4f60*/  STG.E.U16 desc[UR6][R42.64+0x1200], R6 ;  /* 0x001200062a007986 */ /* 0x0003e4000c101506 */
.L_x_36:
[----:B------:R-:W-:Y:S05]  /*4f70*/  BSYNC.RECONVERGENT B0 ;  /* 0x0000000000007941 */ /* 0x000fea0003800200 */
.L_x_35:
[----:B------:R-:W-:Y:S01]  /*4f80*/  PREEXIT ;  /* 0x000000000000782d */ /* 0x000fe20000000000 */
[----:B------:R-:W-:Y:S05]  /*4f90*/  EXIT ;  /* 0x000000000000794d */ /* 0x000fea0003800000 */
.L_x_37:
        /* <DEDUP_REMOVED lines=14> */
.L_x_121:


//--------------------- .text._Z30router_gemm_kernel_bf16_outputI13__nv_bfloat16Li128ELi8ELi6ELi384ELi7168EEvPS0_PKT_S4_ --------------------------
	.section	.text._Z30router_gemm_kernel_bf16_outputI13__nv_bfloat16Li128ELi8ELi6ELi384ELi7168EEvPS0_PKT_S4_,"ax",@progbits
	.align	128
        .global         _Z30router_gemm_kernel_bf16_outputI13__nv_bfloat16Li128ELi8ELi6ELi384ELi7168EEvPS0_PKT_S4_
        .type           _Z30router_gemm_kernel_bf16_outputI13__nv_bfloat16Li128ELi8ELi6ELi384ELi7168EEvPS0_PKT_S4_,@function
        .size           _Z30router_gemm_kernel_bf16_outputI13__nv_bfloat16Li128ELi8ELi6ELi384ELi7168EEvPS0_PKT_S4_,(.L_x_122 - _Z30router_gemm_kernel_bf16_outputI13__nv_bfloat16Li128ELi8ELi6ELi384ELi7168EEvPS0_PKT_S4_)
        .other          _Z30router_gemm_kernel_bf16_outputI13__nv_bfloat16Li128ELi8ELi6ELi384ELi7168EEvPS0_PKT_S4_,@"STO_CUDA_ENTRY STV_DEFAULT"
_Z30router_gemm_kernel_bf16_outputI13__nv_bfloat16Li128ELi8ELi6ELi384ELi7168EEvPS0_PKT_S4_:
.text._Z30router_gemm_kernel_bf16_outputI13__nv_bfloat16Li128ELi8ELi6ELi384ELi7168EEvPS0_PKT_S4_:
        /* <DEDUP_REMOVED lines=36> */
[C---:B------:R-:W-:Y:S01]  /*0240*/  PRMT R54, R21.reuse, 0x7632, R54 ;  /* 0x0000763215367816 */ /* 0x040fe20000000036 */
[----:B------:R-:W-:Y:S01]  /*0250*/  IMAD.U32 R21, R21, 0x10000, RZ ;  /* 0x0001000015157824 */ /* 0x000fe200078e00ff */
[C---:B------:R-:W-:Y:S01]  /*0260*/  PRMT R81, R57.reuse, 0x7632, R81 ;  /* 0x0000763239517816 */ /* 0x040fe20000000051 */
[----:B------:R-:W-:Y:S01]  /*0270*/  FFMA.FTZ R53, R20, R55, R53 ;  /* 0x0000003714357223 */ /* 0x000fe20000010035 */
[----:B------:R-:W-:-:S02]  /*0280*/  SHF.L.U32 R80, R57, 0x10, RZ ;  /* 0x0000001039507819 */ /* 0x000fc400000006ff */
[----:B------:R-:W-:Y:S01]  /*0290*/  SHF.L.U32 R54, R54, 0x10, RZ ;  /* 0x0000001036367819 */ /* 0x000fe200000006ff */
[----:B------:R-:W-:Y:S02]  /*02a0*/  IMAD.U32 R81, R81, 0x10000, RZ ;  /* 0x0001000051517824 */ /* 0x000fe400078e00ff */
[----:B------:R-:W-:Y:S01]  /*02b0*/  FFMA.FTZ R52, R80, R21, R53 ;  /* 0x0000001550347223 */ /* 0x000fe20000010035 */
[C---:B------:R-:W-:Y:S02]  /*02c0*/  PRMT R21, R22.reuse, 0x7632, R21 ;  /* 0x0000763216157816 */ /* 0x040fe40000000015 */
[----:B------:R-:W-:Y:S01]  /*02d0*/  SHF.L.U32 R57, R22, 0x10, RZ ;  /* 0x0000001016397819 */ /* 0x000fe200000006ff */
[----:B------:R-:W-:Y:S01]  /*02e0*/  FFMA.FTZ R85, R81, R54, R52 ;  /* 0x0000003651557223 */ /* 0x000fe20000010034 */
[C---:B------:R-:W-:Y:S02]  /*02f0*/  PRMT R83, R58.reuse, 0x7632, R83 ;  /* 0x000076323a537816 */ /* 0x040fe40000000053 */
[----:B------:R-:W-:Y:S01]  /*0300*/  SHF.L.U32 R82, R58, 0x10, RZ ;  /* 0x000000103a527819 */ /* 0x000fe200000006ff */
[C---:B----4-:R-:W-:Y:S01]  /*0310*/  IMAD.U32 R87, R4.reuse, 0x10000, RZ ;  /* 0x0001000004577824 */ /* 0x050fe200078e00ff */
[----:B------:R-:W-:Y:S01]  /*0320*/  PRMT R56, R4, 0x7632, R56 ;  /* 0x0000763204387816 */ /* 0x000fe20000000038 */
[----:B------:R-:W-:Y:S01]  /*0330*/  IMAD.U32 R84, R59, 0x10000, RZ ;  /* 0x000100003b547824 */ /* 0x000fe200078e00ff */
[----:B------:R-:W-:Y:S01]  /*0340*/  SHF.L.U32 R4, R21, 0x10, RZ ;  /* 0x0000001015047819 */ /* 0x000fe200000006ff */
[----:B------:R-:W-:Y:S01]  /*0350*/  FFMA.FTZ R22, R82, R57, R85 ;  /* 0x0000003952167223 */ /* 0x000fe20000010055 */
[----:B------:R-:W-:Y:S01]  /*0360*/  SHF.L.U32 R83, R83, 0x10, RZ ;  /* 0x0000001053537819 */ /* 0x000fe200000006ff */
[----:B------:R-:W-:-:S02]  /*0370*/  IMAD.U32 R57, R56, 0x10000, RZ ;  /* 0x0001000038397824 */ /* 0x000fc400078e00ff */
[----:B------:R-:W-:Y:S01]  /*0380*/  FFMA.FTZ R87, R0, R87, RZ ;  /* 0x0000005700577223 */ /* 0x000fe200000100ff */
[----:B------:R-:W-:Y:S01]  /*0390*/  SHF.L.U32 R85, R5, 0x10, RZ ;  /* 0x0000001005557819 */ /* 0x000fe200000006ff */
[----:B------:R-:W2:Y:S01]  /*03a0*/  LDG.E.128 R52, desc[UR6][R2.64+0x8000] ;  /* 0x0080000602347981 */ /* 0x000ea2000c1e1d00 */
[----:B------:R-:W-:Y:S01]  /*03b0*/  FFMA.FTZ R21, R83, R4, R22 ;  /* 0x0000000453157223 */ /* 0x000fe20000010016 */
[----:B------:R-:W-:Y:S01]  /*03c0*/  PRMT R4, R5, 0x7632, R4 ;  /* 0x0000763205047816 */ /* 0x000fe20000000004 */
        /* <DEDUP_REMOVED lines=8> */
[C---:B-----5:R-:W-:Y:S01]  /*0450*/  PRMT R22, R8.reuse, 0x7632, R22 ;  /* 0x0000763208167816 */ /* 0x060fe20000000016 */
[----:B------:R-:W3:Y:S01]  /*0460*/  LDG.E.128 R56, desc[UR6][R2.64+0xb800] ;  /* 0x00b8000602387981 */ /* 0x000ee2000c1e1d00 */
[----:B------:R-:W-:Y:S01]  /*0470*/  SHF.L.U32 R87, R8, 0x10, RZ ;  /* 0x0000001008577819 */ /* 0x000fe200000006ff */
[----:B------:R-:W-:Y:S01]  /*0480*/  IMAD.U32 R86, R23, 0x10000, RZ ;  /* 0x0001000017567824 */ /* 0x000fe200078e00ff */
[----:B------:R-:W-:Y:S01]  /*0490*/  SHF.L.U32 R85, R85, 0x10, RZ ;  /* 0x0000001055557819 */ /* 0x000fe200000006ff */
[----:B------:R-:W-:Y:S01]  /*04a0*/  IMAD.U32 R23, R22, 0x10000, RZ ;  /* 0x0001000016177824 */ /* 0x000fe200078e00ff */
[----:B------:R-:W-:Y:S01]  /*04b0*/  SHF.L.U32 R5, R6, 0x10, RZ ;  /* 0x0000001006057819 */ /* 0x000fe200000006ff */
[----:B------:R-:W-:-:S02]  /*04c0*/  FFMA.FTZ R87, R0, R87, RZ ;  /* 0x0000005700577223 */ /* 0x000fc400000100ff */
[----:B------:R-:W-:Y:S01]  /*04d0*/  FFMA.FTZ R86, R85, R86, R4 ;  /* 0x0000005655567223 */ /* 0x000fe20000010004 */
[----:B------:R-:W-:Y:S01]  /*04e0*/  PRMT R6, R6, 0x7632, R6 ;  /* 0x0000763206067816 */ /* 0x000fe20000000006 */
[----:B------:R-:W-:Y:S01]  /*04f0*/  FFMA.FTZ R4, R82, R5, R21 ;  /* 0x0000000552047223 */ /* 0x000fe20000010015 */
[----:B------:R-:W-:Y:S01]  /*0500*/  FFMA.FTZ R87, R20, R23, R87 ;  /* 0x0000001714577223 */ /* 0x000fe20000010057 */
[C---:B------:R-:W-:Y:S02]  /*0510*/  PRMT R5, R9.reuse, 0x7632, R5 ;  /* 0x0000763209057816 */ /* 0x040fe40000000005 */
[----:B------:R-:W-:Y:S02]  /*0520*/  SHF.L.U32 R23, R9, 0x10, RZ ;  /* 0x0000001009177819 */ /* 0x000fe400000006ff */
[----:B------:R-:W-:Y:S02]  /*0530*/  SHF.L.U32 R6, R6, 0x10, RZ ;  /* 0x0000001006067819 */ /* 0x000fe400000006ff */
[----:B------:R-:W-:Y:S01]  /*0540*/  SHF.L.U32 R22, R5, 0x10, RZ ;  /* 0x0000001005167819 */ /* 0x000fe200000006ff */
[----:B------:R-:W-:Y:S01]  /*0550*/  FFMA.FTZ R88, R80, R23, R87 ;  /* 0x0000001750587223 */ /* 0x000fe20000010057 */
[----:B------:R-:W-:-:S02]  /*0560*/  PRMT R89, R12, 0x7632, R89 ;  /* 0x000076320c597816 */ /* 0x000fc40000000059 */
[----:B------:R-:W-:Y:S01]  /*0570*/  SHF.L.U32 R91, R12, 0x10, RZ ;  /* 0x000000100c5b7819 */ /* 0x000fe200000006ff */
[----:B------:R-:W-:Y:S01]  /*0580*/  IMAD.U32 R9, R7, 0x10000, RZ ;  /* 0x0001000007097824 */ /* 0x000fe200078e00ff */
[C---:B------:R-:W-:Y:S01]  /*0590*/  PRMT R12, R10.reuse, 0x7632, R12 ;  /* 0x000076320a0c7816 */ /* 0x040fe2000000000c */
[----:B------:R-:W-:Y:S01]  /*05a0*/  FFMA.FTZ R21, R83, R6, R4 ;  /* 0x0000000653157223 */ /* 0x000fe20000010004 */
[----:B------:R-:W-:Y:S01]  /*05b0*/  FFMA.FTZ R87, R81, R22, R88 ;  /* 0x0000001651577223 */ /* 0x000fe20000010058 */
[----:B------:R-:W-:Y:S01]  /*05c0*/  IMAD.U32 R23, R10, 0x10000, RZ ;  /* 0x000100000a177824 */ /* 0x000fe200078e00ff */
[----:B------:R-:W-:Y:S01]  /*05d0*/  SHF.L.U32 R89, R89, 0x10, RZ ;  /* 0x0000001059597819 */ /* 0x000fe200000006ff */
[----:B------:R-:W-:Y:S01]  /*05e0*/  FFMA.FTZ R91, R0, R91, RZ ;  /* 0x0000005b005b7223 */ /* 0x000fe200000100ff */
[----:B------:R-:W-:Y:S01]  /*05f0*/  PRMT R8, R7, 0x7632, R8 ;  /* 0x0000763207087816 */ /* 0x000fe20000000008 */
[----:B------:R-:W-:Y:S01]  /*0600*/  FFMA.FTZ R10, R84, R9, R21 ;  /* 0x00000009540a7223 */ /* 0x000fe20000010015 */
[----:B------:R-:W4:Y:S01]  /*0610*/  LDG.E.128 R4, desc[UR6][R2.64+0xf000] ;  /* 0x00f0000602047981 */ /* 0x000f22000c1e1d00 */
[----:B------:R-:W-:Y:S01]  /*0620*/  SHF.L.U32 R12, R12, 0x10, RZ ;  /* 0x000000100c0c7819 */ /* 0x000fe200000006ff */
[----:B------:R-:W-:Y:S01]  /*0630*/  FFMA.FTZ R22, R82, R23, R87 ;  /* 0x0000001752167223 */ /* 0x000fe20000010057 */
[C---:B------:R-:W-:Y:S01]  /*0640*/  PRMT R21, R13.reuse, 0x7632, R21 ;  /* 0x000076320d157816 */ /* 0x040fe20000000015 */
[----:B------:R-:W-:Y:S01]  /*0650*/  FFMA.FTZ R89, R20, R89, R91 ;  /* 0x0000005914597223 */ /* 0x000fe2000001005b */
[----:B------:R-:W-:Y:S01]  /*0660*/  IMAD.U32 R23, R13, 0x10000, RZ ;  /* 0x000100000d177824 */ /* 0x000fe200078e00ff */
[----:B------:R-:W-:Y:S01]  /*0670*/  SHF.L.U32 R9, R11, 0x10, RZ ;  /* 0x000000100b097819 */ /* 0x000fe200000006ff */
[----:B------:R-:W-:Y:S01]  /*0680*/  FFMA.FTZ R13, R83, R12, R22 ;  /* 0x0000000c530d7223 */ /* 0x000fe20000010016 */
[----:B------:R-:W-:-:S02]  /*0690*/  IMAD.U32 R12, R21, 0x10000, RZ ;  /* 0x00010000150c7824 */ /* 0x000fc400078e00ff */
[----:B------:R-:W-:Y:S01]  /*06a0*/  FFMA.FTZ R22, R80, R23, R89 ;  /* 0x0000001750167223 */ /* 0x000fe20000010059 */
[----:B------:R-:W-:Y:S01]  /*06b0*/  FFMA.FTZ R88, R84, R9, R13 ;  /* 0x0000000954587223 */ /* 0x000fe2000001000d */
[----:B------:R-:W-:Y:S02]  /*06c0*/  SHF.L.U32 R13, R14, 0x10, RZ ;  /* 0x000000100e0d7819 */ /* 0x000fe400000006ff */
[--C-:B------:R-:W-:Y:S01]  /*06d0*/  FFMA.FTZ R21, R81, R12, R22.reuse ;  /* 0x0000000c51157223 */ /* 0x100fe20000010016 */
[C---:B------:R-:W-:Y:S02]  /*06e0*/  PRMT R22, R36.reuse, 0x7632, R22 ;  /* 0x0000763224167816 */ /* 0x040fe40000000016 */
[----:B------:R-:W-:Y:S02]  /*06f0*/  SHF.L.U32 R23, R36, 0x10, RZ ;  /* 0x0000001024177819 */ /* 0x000fe400000006ff */
[----:B------:R-:W-:Y:S02]  /*0700*/  SHF.L.U32 R8, R8, 0x10, RZ ;  /* 0x0000001008087819 */ /* 0x000fe400000006ff */
[----:B------:R-:W-:Y:S01]  /*0710*/  PRMT R12, R14, 0x7632, R12 ;  /* 0x000076320e0c7816 */ /* 0x000fe2000000000c */
[----:B------:R-:W-:Y:S01]  /*0720*/  FFMA.FTZ R14, R82, R13, R21 ;  /* 0x0000000d520e7223 */ /* 0x000fe20000010015 */
[----:B------:R-:W-:Y:S01]  /*0730*/  SHF.L.U32 R13, R22, 0x10, RZ ;  /* 0x00000010160d7819 */ /* 0x000fe200000006ff */
[----:B------:R-:W-:Y:S01]  /*0740*/  FFMA.FTZ R23, R0, R23, RZ ;  /* 0x0000001700177223 */ /* 0x000fe200000100ff */
[----:B------:R-:W-:Y:S01]  /*0750*/  FFMA.FTZ R87, R85, R8, R10 ;  /* 0x0000000855577223 */ /* 0x000fe2000001000a */
[----:B------:R-:W-:Y:S01]  /*0760*/  PRMT R89, R11, 0x7632, R89 ;  /* 0x000076320b597816 */ /* 0x000fe20000000059 */
[C---:B------:R-:W-:Y:S01]  /*0770*/  IMAD.U32 R91, R15.reuse, 0x10000, RZ ;  /* 0x000100000f5b7824 */ /* 0x040fe200078e00ff */
[----:B------:R-:W5:Y:S01]  /*0780*/  LDG.E.128 R8, desc[UR6][R2.64+0x12800] ;  /* 0x0128000602087981 */ /* 0x000f62000c1e1d00 */
[----:B------:R-:W-:Y:S01]  /*0790*/  PRMT R90, R15, 0x7632, R90 ;  /* 0x000076320f5a7816 */ /* 0x000fe2000000005a */
[----:B------:R-:W-:Y:S01]  /*07a0*/  FFMA.FTZ R23, R20, R13, R23 ;  /* 0x0000000d14177223 */ /* 0x000fe20000010017 */
[----:B------:R-:W-:-:S02]  /*07b0*/  PRMT R15, R32, 0x7632, R15 ;  /* 0x00007632200f7816 */ /* 0x000fc4000000000f */
[----:B------:R-:W-:Y:S02]  /*07c0*/  SHF.L.U32 R21, R32, 0x10, RZ ;  /* 0x0000001020157819 */ /* 0x000fe400000006ff */
[C---:B------:R-:W-:Y:S02]  /*07d0*/  SHF.L.U32 R13, R37.reuse, 0x10, RZ ;  /* 0x00000010250d7819 */ /* 0x040fe400000006ff */
[----:B------:R-:W-:Y:S01]  /*07e0*/  PRMT R37, R37, 0x7632, R37 ;  /* 0x0000763225257816 */ /* 0x000fe20000000025 */
[----:B------:R-:W-:Y:S01]  /*07f0*/  FFMA.FTZ R21, R0, R21, RZ ;  /* 0x0000001500157223 */ /* 0x000fe200000100ff */
[----:B------:R-:W-:Y:S01]  /*0800*/  SHF.L.U32 R15, R15, 0x10, RZ ;  /* 0x000000100f0f7819 */ /* 0x000fe200000006ff */
[----:B------:R-:W-:Y:S02]  /*0810*/  IMAD.U32 R12, R12, 0x10000, RZ ;  /* 0x000100000c0c7824 */ /* 0x000fe400078e00ff */
[----:B------:R-:W-:Y:S01]  /*0820*/  FFMA.FTZ R32, R80, R13, R23 ;  /* 0x0000000d50207223 */ /* 0x000fe20000010017 */
[----:B------:R-:W-:Y:S01]  /*0830*/  IMAD.U32 R0, R37, 0x10000, RZ ;  /* 0x0001000025007824 */ /* 0x000fe200078e00ff */
[C---:B------:R-:W-:Y:S01]  /*0840*/  SHF.L.U32 R95, R33.reuse, 0x10, RZ ;  /* 0x00000010215f7819 */ /* 0x040fe200000006ff */
[----:B------:R-:W-:Y:S01]  /*0850*/  FFMA.FTZ R97, R20, R15, R21 ;  /* 0x0000000f14617223 */ /* 0x000fe20000010015 */
[----:B------:R-:W-:Y:S01]  /*0860*/  PRMT R33, R33, 0x7632, R33 ;  /* 0x0000763221217816 */ /* 0x000fe20000000021 */
[----:B------:R-:W-:Y:S01]  /*0870*/  FFMA.FTZ R93, R83, R12, R14 ;  /* 0x0000000c535d7223 */ /* 0x000fe2000001000e */
[----:B------:R-:W-:Y:S01]  /*0880*/  FFMA.FTZ R37, R81, R0, R32 ;  /* 0x0000000051257223 */ /* 0x000fe20000010020 */
[----:B------:R-:W-:Y:S01]  /*0890*/  FFMA.FTZ R80, R80, R95, R97 ;  /* 0x0000005f50507223 */ /* 0x000fe20000010061 */
[----:B------:R-:W-:Y:S01]  /*08a0*/  SHF.L.U32 R32, R33, 0x10, RZ ;  /* 0x0000001021207819 */ /* 0x000fe200000006ff */
[----:B------:R-:W-:Y:S01]  /*08b0*/  FFMA.FTZ R91, R84, R91, R93 ;  /* 0x0000005b545b7223 */ /* 0x000fe2000001005d */
[----:B------:R-:W-:Y:S01]  /*08c0*/  PRMT R0, R38, 0x7632, R0 ;  /* 0x0000763226007816 */ /* 0x000fe20000000000 */
[----:B------:R-:W5:Y:S01]  /*08d0*/  LDG.E.128 R20, desc[UR6][R2.64+0x1800] ;  /* 0x0018000602147981 */ /* 0x000f62000c1e1d00 */
[----:B------:R-:W-:Y:S01]  /*08e0*/  PRMT R36, R34, 0x7632, R36 ;  /* 0x0000763222247816 */ /* 0x000fe20000000024 */
[----:B------:R-:W-:Y:S01]  /*08f0*/  IMAD.U32 R33, R38, 0x10000, RZ ;  /* 0x0001000026217824 */ /* 0x000fe200078e00ff */
[----:B------:R-:W-:Y:S01]  /*0900*/  SHF.L.U32 R93, R34, 0x10, RZ ;  /* 0x00000010225d7819 */ /* 0x000fe200000006ff */
[----:B------:R-:W-:Y:S01]  /*0910*/  FFMA.FTZ R80, R81, R32, R80 ;  /* 0x0000002051507223 */ /* 0x000fe20000010050 */
[----:B------:R-:W5:Y:S01]  /*0920*/  LDG.E.128 R12, desc[UR6][R40.64+0x1800] ;  /* 0x00180006280c7981 */ /* 0x000f62000c1e1d00 */
[----:B------:R-:W-:Y:S01]  /*0930*/  SHF.L.U32 R0, R0, 0x10, RZ ;  /* 0x0000001000007819 */ /* 0x000fe200000006ff */
[----:B------:R-:W-:Y:S01]  /*0940*/  FFMA.FTZ R32, R82, R33, R37 ;  /* 0x0000002152207223 */ /* 0x000fe20000010025 */
[----:B------:R-:W-:-:S02]  /*0950*/  IMAD.U32 R36, R36, 0x10000, RZ ;  /* 0x0001000024247824 */ /* 0x000fc400078e00ff */
[----:B------:R-:W-:Y:S01]  /*0960*/  FFMA.FTZ R93, R82, R93, R80 ;  /* 0x0000005d525d7223 */ /* 0x000fe20000010050 */
[----:B------:R-:W-:Y:S01]  /*0970*/  SHF.L.U32 R33, R39, 0x10, RZ ;  /* 0x0000001027217819 */ /* 0x000fe200000006ff */
[----:B------:R-:W-:Y:S01]  /*0980*/  FFMA.FTZ R37, R83, R0, R32 ;  /* 0x0000000053257223 */ /* 0x000fe20000010020 */
[----:B------:R-:W-:Y:S01]  /*0990*/  SHF.L.U32 R81, R35, 0x10, RZ ;  /* 0x0000001023517819 */ /* 0x000fe200000006ff */
[----:B------:R-:W-:Y:S01]  /*09a0*/  FFMA.FTZ R36, R83, R36, R93 ;  /* 0x0000002453247223 */ /* 0x000fe2000001005d */
[----:B------:R-:W-:Y:S01]  /*09b0*/  PRMT R0, R39, 0x7632, R0 ;  /* 0x0000763227007816 */ /* 0x000fe20000000000 */
[C---:B------:R-:W-:Y:S02]  /*09c0*/  FFMA.FTZ R83, R84.reuse, R33, R37 ;  /* 0x0000002154537223 */ /* 0x040fe40000010025 */
[----:B------:R-:W-:Y:S02]  /*09d0*/  FFMA.FTZ R81, R84, R81, R36 ;  /* 0x0000005154517223 */ /* 0x000fe40000010024 */
[----:B------:R-:W5:Y:S01]  /*09e0*/  LDG.E.128 R36, desc[UR6][R2.64+0x5000] ;  /* 0x0050000602247981 */ /* 0x000f62000c1e1d00 */
[----:B------:R-:W-:Y:S01]  /*09f0*/  IMAD.U32 R32, R0, 0x10000, RZ ;  /* 0x0001000000207824 */ /* 0x000fe200078e00ff */
[----:B------:R-:W-:Y:S01]  /*0a00*/  SHF.L.U32 R0, R28, 0x10, RZ ;  /* 0x000000101c007819 */ /* 0x000fe200000006ff */
[----:B------:R-:W-:Y:S01]  /*0a10*/  IMAD.U32 R93, R24, 0x10000, RZ ;  /* 0x00010000185d7824 */ /* 0x000fe200078e00ff */
[----:B------:R-:W-:-:S02]  /*0a20*/  PRMT R35, R35, 0x7632, R35 ;  /* 0x0000763223237816 */ /* 0x000fc40000000023 */
[----:B------:R-:W-:Y:S02]  /*0a30*/  PRMT R24, R24, 0x7632, R24 ;  /* 0x0000763218187816 */ /* 0x000fe40000000018 */
[----:B------:R-:W-:Y:S01]  /*0a40*/  PRMT R84, R28, 0x7632, R84 ;  /* 0x000076321c547816 */ /* 0x000fe20000000054 */
[--C-:B------:R-:W-:Y:S01]  /*0a50*/  FFMA.FTZ R93, R0, R93, R86.reuse ;  /* 0x0000005d005d7223 */ /* 0x100fe20000010056 */
[----:B------:R-:W-:Y:S02]  /*0a60*/  SHF.L.U32 R33, R89, 0x10, RZ ;  /* 0x0000001059217819 */ /* 0x000fe400000006ff */
[----:B------:R-:W-:Y:S01]  /*0a70*/  SHF.L.U32 R90, R90, 0x10, RZ ;  /* 0x000000105a5a7819 */ /* 0x000fe200000006ff */
[----:B------:R-:W-:Y:S01]  /*0a80*/  FFMA.FTZ R83, R85, R32, R83 ;  /* 0x0000002055537223 */ /* 0x000fe20000010053 */
[----:B------:R-:W-:Y:S02]  /*0a90*/  SHF.L.U32 R34, R35, 0x10, RZ ;  /* 0x0000001023227819 */ /* 0x000fe400000006ff */
[----:B------:R-:W-:-:S02]  /*0aa0*/  PRMT R86, R29, 0x7632, R86 ;  /* 0x000076321d567816 */ /* 0x000fc40000000056 */
[----:B------:R-:W-:Y:S01]  /*0ab0*/  SHF.L.U32 R82, R29, 0x10, RZ ;  /* 0x000000101d527819 */ /* 0x000fe200000006ff */
[----:B------:R-:W-:Y:S01]  /*0ac0*/  IMAD.U32 R32, R16, 0x10000, RZ ;  /* 0x0001000010207824 */ /* 0x000fe200078e00ff */
[----:B------:R-:W-:Y:S01]  /*0ad0*/  SHF.L.U32 R29, R24, 0x10, RZ ;  /* 0x00000010181d7819 */ /* 0x000fe200000006ff */
[----:B------:R-:W-:Y:S01]  /*0ae0*/  IMAD.U32 R84, R84, 0x10000, RZ ;  /* 0x0001000054547824 */ /* 0x000fe200078e00ff */
[C---:B------:R-:W-:Y:S01]  /*0af0*/  PRMT R16, R30.reuse, 0x7632, R16 ;  /* 0x000076321e107816 */ /* 0x040fe20000000010 */
[C---:B------:R-:W-:Y:S01]  /*0b00*/  FFMA.FTZ R33, R85.reuse, R33, R88 ;  /* 0x0000002155217223 */ /* 0x040fe20000010058 */
[C---:B------:R-:W-:Y:S01]  /*0b10*/  FFMA.FTZ R89, R85.reuse, R90, R91 ;  /* 0x0000005a55597223 */ /* 0x040fe2000001005b */
[----:B------:R-:W-:Y:S01]  /*0b20*/  FFMA.FTZ R85, R85, R34, R81 ;  /* 0x0000002255557223 */ /* 0x000fe20000010051 */
[----:B------:R-:W-:Y:S01]  /*0b30*/  SHF.L.U32 R81, R30, 0x10, RZ ;  /* 0x000000101e517819 */ /* 0x000fe200000006ff */
[----:B------:R-:W-:Y:S01]  /*0b40*/  FFMA.FTZ R93, R84, R29, R93 ;  /* 0x0000001d545d7223 */ /* 0x000fe2000001005d */
[C---:B------:R-:W-:Y:S01]  /*0b50*/  PRMT R24, R31.reuse, 0x7632, R24 ;  /* 0x000076321f187816 */ /* 0x040fe20000000018 */
[----:B------:R-:W-:Y:S01]  /*0b60*/  FFMA.FTZ R97, R0, R32, R87 ;  /* 0x0000002000617223 */ /* 0x000fe20000010057 */
[----:B------:R-:W-:Y:S01]  /*0b70*/  SHF.L.U32 R80, R31, 0x10, RZ ;  /* 0x000000101f507819 */ /* 0x000fe200000006ff */
[----:B------:R-:W-:Y:S01]  /*0b80*/  IMAD.U32 R35, R25, 0x10000, RZ ;  /* 0x0001000019237824 */ /* 0x000fe200078e00ff */
[----:B------:R-:W5:Y:S01]  /*0b90*/  LDG.E.128 R28, desc[UR6][R2.64+0x8800] ;  /* 0x00880006021c7981 */ /* 0x000f62000c1e1d00 */
[----:B------:R-:W-:-:S02]  /*0ba0*/  PRMT R34, R16, 0x7632, R34 ;  /* 0x0000763210227816 */ /* 0x000fc40000000022 */
[----:B------:R-:W-:Y:S01]  /*0bb0*/  PRMT R32, R25, 0x7632, R32 ;  /* 0x0000763219207816 */ /* 0x000fe20000000020 */
[----:B------:R-:W-:Y:S01]  /*0bc0*/  FFMA.FTZ R35, R82, R35, R93 ;  /* 0x0000002352237223 */ /* 0x000fe2000001005d */
[----:B------:R-:W-:Y:S02]  /*0bd0*/  SHF.L.U32 R95, R34, 0x10, RZ ;  /* 0x00000010225f7819 */ /* 0x000fe400000006ff */
[C---:B------:R-:W-:Y:S02]  /*0be0*/  PRMT R25, R27.reuse, 0x7632, R25 ;  /* 0x000076321b197816 */ /* 0x040fe40000000019 */
[----:B------:R-:W-:Y:S01]  /*0bf0*/  SHF.L.U32 R91, R27, 0x10, RZ ;  /* 0x000000101b5b7819 */ /* 0x000fe200000006ff */
[----:B------:R-:W-:Y:S01]  /*0c00*/  IMAD.U32 R27, R32, 0x10000, RZ ;  /* 0x00010000201b7824 */ /* 0x000fe200078e00ff */
[----:B------:R-:W-:Y:S02]  /*0c10*/  SHF.L.U32 R86, R86, 0x10, RZ ;  /* 0x0000001056567819 */ /* 0x000fe400000006ff */
[C---:B------:R-:W-:Y:S01]  /*0c20*/  PRMT R34, R17.reuse, 0x7632, R34 ;  /* 0x0000763211227816 */ /* 0x040fe20000000022 */
[----:B------:R-:W-:Y:S01]  /*0c30*/  FFMA.FTZ R95, R84, R95, R97 ;  /* 0x0000005f545f7223 */ /* 0x000fe20000010061 */
[----:B------:R-:W-:Y:S01]  /*0c40*/  PRMT R87, R26, 0x7632, R87 ;  /* 0x000076321a577816 */ /* 0x000fe20000000057 */
[----:B------:R-:W-:Y:S01]  /*0c50*/  FFMA.FTZ R32, R86, R27, R35 ;  /* 0x0000001b56207223 */ /* 0x000fe20000010023 */
[----:B------:R-:W-:-:S02]  /*0c60*/  SHF.L.U32 R17, R17, 0x10, RZ ;  /* 0x0000001011117819 */ /* 0x000fc400000006ff */
[----:B------:R-:W-:Y:S02]  /*0c70*/  PRMT R88, R44, 0x7632, R88 ;  /* 0x000076322c587816 */ /* 0x000fe40000000058 */
[----:B------:R-:W-:Y:S02]  /*0c80*/  SHF.L.U32 R26, R26, 0x10, RZ ;  /* 0x000000101a1a7819 */ /* 0x000fe400000006ff */
[----:B------:R-:W-:Y:S01]  /*0c90*/  SHF.L.U32 R44, R44, 0x10, RZ ;  /* 0x000000102c2c7819 */ /* 0x000fe200000006ff */
[----:B------:R-:W-:Y:S01]  /*0ca0*/  FFMA.FTZ R17, R82, R17, R95 ;  /* 0x0000001152117223 */ /* 0x000fe2000001005f */
[----:B------:R-:W-:Y:S02]  /*0cb0*/  IMAD.U32 R27, R34, 0x10000, RZ ;  /* 0x00010000221b7824 */ /* 0x000fe400078e00ff */
[----:B------:R-:W-:Y:S01]  /*0cc0*/  FFMA.FTZ R26, R81, R26, R32 ;  /* 0x0000001a511a7223 */ /* 0x000fe20000010020 */
[----:B------:R-:W-:Y:S02]  /*0cd0*/  FFMA.FTZ R95, R0, R44, R33 ;  /* 0x0000002c005f7223 */ /* 0x000fe40000010021 */
[----:B------:R-:W5:Y:S01]  /*0ce0*/  LDG.E.128 R32, desc[UR6][R2.64+0xc000] ;  /* 0x00c0000602207981 */ /* 0x000f62000c1e1d00 */
[----:B------:R-:W-:Y:S01]  /*0cf0*/  SHF.L.U32 R93, R88, 0x10, RZ ;  /* 0x00000010585d7819 */ /* 0x000fe200000006ff */
[----:B------:R-:W-:Y:S01]  /*0d00*/  FFMA.FTZ R88, R86, R27, R17 ;  /* 0x0000001b56587223 */ /* 0x000fe20000010011 */
[----:B------:R-:W-:-:S02]  /*0d10*/  PRMT R90, R45, 0x7632, R90 ;  /* 0x000076322d5a7816 */ /* 0x000fc4000000005a */
[----:B------:R-:W-:Y:S01]  /*0d20*/  PRMT R17, R18, 0x7632, R17 ;  /* 0x0000763212117816 */ /* 0x000fe20000000011 */
[----:B------:R-:W-:Y:S01]  /*0d30*/  FFMA.FTZ R95, R84, R93, R95 ;  /* 0x0000005d545f7223 */ /* 0x000fe2000001005f */
[----:B------:R-:W-:Y:S02]  /*0d40*/  SHF.L.U32 R44, R18, 0x10, RZ ;  /* 0x00000010122c7819 */ /* 0x000fe400000006ff */
[----:B------:R-:W-:Y:S02]  /*0d50*/  SHF.L.U32 R45, R45, 0x10, RZ ;  /* 0x000000102d2d7819 */ /* 0x000fe400000006ff */
[----:B------:R-:W-:Y:S01]  /*0d60*/  SHF.L.U32 R18, R87, 0x10, RZ ;  /* 0x0000001057127819 */ /* 0x000fe200000006ff */
[----:B------:R-:W-:Y:S01]  /*0d70*/  IMAD.U32 R87, R16, 0x10000, RZ ;  /* 0x0001000010577824 */ /* 0x000fe200078e00ff */
[----:B------:R-:W-:Y:S01]  /*0d80*/  SHF.L.U32 R16, R17, 0x10, RZ ;  /* 0x0000001011107819 */ /* 0x000fe200000006ff */
[----:B------:R-:W-:Y:S01]  /*0d90*/  FFMA.FTZ R27, R81, R44, R88 ;  /* 0x0000002c511b7223 */ /* 0x000fe20000010058 */
[----:B------:R-:W-:Y:S01]  /*0da0*/  SHF.L.U32 R93, R90, 0x10, RZ ;  /* 0x000000105a5d7819 */ /* 0x000fe200000006ff */
[----:B------:R-:W-:Y:S01]  /*0db0*/  FFMA.FTZ R45, R82, R45, R95 ;  /* 0x0000002d522d7223 */ /* 0x000fe2000001005f */
[C---:B------:R-:W-:Y:S01]  /*0dc0*/  FFMA.FTZ R17, R87.reuse, R18, R26 ;  /* 0x0000001257117223 */ /* 0x040fe2000001001a */
[----:B------:R-:W-:Y:S01]  /*0dd0*/  FFMA.FTZ R16, R87, R16, R27 ;  /* 0x0000001057107223 */ /* 0x000fe2000001001b */
[----:B------:R-:W-:Y:S01]  /*0de0*/  SHF.L.U32 R18, R46, 0x10, RZ ;  /* 0x000000102e127819 */ /* 0x000fe200000006ff */
[--C-:B------:R-:W-:Y:S01]  /*0df0*/  FFMA.FTZ R88, R86, R93, R45.reuse ;  /* 0x0000005d56587223 */ /* 0x100fe2000001002d */
[----:B------:R-:W-:Y:S01]  /*0e00*/  IMAD.U32 R27, R19, 0x10000, RZ ;  /* 0x00010000131b7824 */ /* 0x000fe200078e00ff */
[----:B------:R-:W-:-:S02]  /*0e10*/  PRMT R45, R48, 0x7632, R45 ;  /* 0x00007632302d7816 */ /* 0x000fc4000000002d */
[----:B------:R-:W-:Y:S02]  /*0e20*/  PRMT R26, R19, 0x7632, R26 ;  /* 0x00007632131a7816 */ /* 0x000fe4000000001a */
[----:B------:R-:W-:Y:S01]  /*0e30*/  SHF.L.U32 R48, R48, 0x10, RZ ;  /* 0x0000001030307819 */ /* 0x000fe200000006ff */
[C---:B------:R-:W-:Y:S01]  /*0e40*/  FFMA.FTZ R91, R80.reuse, R91, R17 ;  /* 0x0000005b505b7223 */ /* 0x040fe20000010011 */
[----:B------:R-:W-:Y:S01]  /*0e50*/  FFMA.FTZ R44, R80, R27, R16 ;  /* 0x0000001b502c7223 */ /* 0x000fe20000010010 */
[----:B------:R-:W-:Y:S01]  /*0e60*/  FFMA.FTZ R90, R81, R18, R88 ;  /* 0x00000012515a7223 */ /* 0x000fe20000010058 */
[----:B------:R-:W-:Y:S01]  /*0e70*/  SHF.L.U32 R25, R25, 0x10, RZ ;  /* 0x0000001019197819 */ /* 0x000fe200000006ff */
[----:B------:R-:W5:Y:S01]  /*0e80*/  LDG.E.128 R16, desc[UR6][R2.64+0xf800] ;  /* 0x00f8000602107981 */ /* 0x000f62000c1e1d00 */
[----:B------:R-:W-:Y:S01]  /*0e90*/  SHF.L.U32 R27, R26, 0x10, RZ ;  /* 0x000000101a1b7819 */ /* 0x000fe200000006ff */
[----:B------:R-:W-:Y:S01]  /*0ea0*/  IMAD.U32 R88, R24, 0x10000, RZ ;  /* 0x0001000018587824 */ /* 0x000fe200078e00ff */
[----:B------:R-:W-:Y:S01]  /*0eb0*/  SHF.L.U32 R45, R45, 0x10, RZ ;  /* 0x000000102d2d7819 */ /* 0x000fe200000006ff */
[----:B------:R-:W-:Y:S01]  /*0ec0*/  FFMA.FTZ R95, R0, R48, R89 ;  /* 0x00000030005f7223 */ /* 0x000fe20000010059 */
[----:B------:R-:W-:Y:S01]  /*0ed0*/  PRMT R46, R46, 0x7632, R46 ;  /* 0x000076322e2e7816 */ /* 0x000fe2000000002e */
[C---:B------:R-:W-:Y:S01]  /*0ee0*/  FFMA.FTZ R91, R88.reuse, R25, R91 ;  /* 0x00000019585b7223 */ /* 0x040fe2000001005b */
[----:B------:R-:W-:Y:S01]  /*0ef0*/  FFMA.FTZ R89, R88, R27, R44 ;  /* 0x0000001b58597223 */ /* 0x000fe2000001002c */
[----:B------:R-:W-:Y:S01]  /*0f00*/  FFMA.FTZ R95, R84, R45, R95 ;  /* 0x0000002d545f7223 */ /* 0x000fe2000001005f */
[C---:B------:R-:W-:Y:S01]  /*0f10*/  IMAD.U32 R45, R49.reuse, 0x10000, RZ ;  /* 0x00010000312d7824 */ /* 0x040fe200078e00ff */
[----:B------:R-:W5:Y:S01]  /*0f20*/  LDG.E.128 R24, desc[UR6][R2.64+0x13000] ;  /* 0x0130000602187981 */ /* 0x000f62000c1e1d00 */
[----:B------:R-:W-:-:S02]  /*0f30*/  PRMT R49, R49, 0x7632, R49 ;  /* 0x0000763231317816 */ /* 0x000fc40000000031 */
[C---:B------:R-:W-:Y:S02]  /*0f40*/  PRMT R44, R72.reuse, 0x7632, R44 ;  /* 0x00007632482c7816 */ /* 0x040fe4000000002c */
[----:B------:R-:W-:Y:S02]  /*0f50*/  SHF.L.U32 R72, R72, 0x10, RZ ;  /* 0x0000001048487819 */ /* 0x000fe400000006ff */
[----:B------:R-:W-:Y:S01]  /*0f60*/  SHF.L.U32 R46, R46, 0x10, RZ ;  /* 0x000000102e2e7819 */ /* 0x000fe200000006ff */
[----:B------:R-:W-:Y:S01]  /*0f70*/  FFMA.FTZ R95, R82, R45, R95 ;  /* 0x0000002d525f7223 */ /* 0x000fe2000001005f */
[----:B------:R-:W-:Y:S01]  /*0f80*/  SHF.L.U32 R49, R49, 0x10, RZ ;  /* 0x0000001031317819 */ /* 0x000fe200000006ff */
[----:B------:R-:W-:Y:S01]  /*0f90*/  IMAD.U32 R97, R44, 0x10000, RZ ;  /* 0x000100002c617824 */ /* 0x000fe200078e00ff */
[C---:B------:R-:W-:Y:S01]  /*0fa0*/  SHF.L.U32 R45, R47.reuse, 0x10, RZ ;  /* 0x000000102f2d7819 */ /* 0x040fe200000006ff */
[----:B------:R-:W-:Y:S01]  /*0fb0*/  FFMA.FTZ R83, R0, R72, R83 ;  /* 0x0000004800537223 */ /* 0x000fe20000010053 */
[----:B------:R-:W-:Y:S01]  /*0fc0*/  PRMT R47, R47, 0x7632, R47 ;  /* 0x000076322f2f7816 */ /* 0x000fe2000000002f */
[----:B------:R-:W-:Y:S01]  /*0fd0*/  FFMA.FTZ R93, R87, R46, R90 ;  /* 0x0000002e575d7223 */ /* 0x000fe2000001005a */
[----:B------:R-:W-:Y:S01]  /*0fe0*/  PRMT R44, R50, 0x7632, R44 ;  /* 0x00007632322c7816 */ /* 0x000fe2000000002c */
[----:B------:R-:W-:Y:S01]  /*0ff0*/  FFMA.FTZ R46, R86, R49, R95 ;  /* 0x00000031562e7223 */ /* 0x000fe2000001005f */
[----:B------:R-:W-:-:S02]  /*1000*/  SHF.L.U32 R50, R50, 0x10, RZ ;  /* 0x0000001032327819 */ /* 0x000fc400000006ff */
[C---:B------:R-:W-:Y:S01]  /*1010*/  PRMT R48, R73.reuse, 0x7632, R48 ;  /* 0x0000763249307816 */ /* 0x040fe20000000030 */
[----:B------:R-:W-:Y:S01]  /*1020*/  FFMA.FTZ R83, R84, R97, R83 ;  /* 0x0000006154537223 */ /* 0x000fe20000010053 */
[----:B------:R-:W-:Y:S01]  /*1030*/  SHF.L.U32 R73, R73, 0x10, RZ ;  /* 0x0000001049497819 */ /* 0x000fe200000006ff */
[----:B------:R-:W-:Y:S01]  /*1040*/  FFMA.FTZ R45, R80, R45, R93 ;  /* 0x0000002d502d7223 */ /* 0x000fe2000001005d */
[----:B------:R-:W-:Y:S01]  /*1050*/  SHF.L.U32 R47, R47, 0x10, RZ ;  /* 0x000000102f2f7819 */ /* 0x000fe200000006ff */
[----:B------:R-:W-:Y:S02]  /*1060*/  IMAD.U32 R44, R44, 0x10000, RZ ;  /* 0x000100002c2c7824 */ /* 0x000fe400078e00ff */
[----:B------:R-:W-:Y:S01]  /*1070*/  FFMA.FTZ R46, R81, R50, R46 ;  /* 0x00000032512e7223 */ /* 0x000fe2000001002e */
[----:B------:R-:W-:Y:S01]  /*1080*/  SHF.L.U32 R49, R48, 0x10, RZ ;  /* 0x0000001030317819 */ /* 0x000fe200000006ff */
[----:B------:R-:W-:Y:S01]  /*1090*/  FFMA.FTZ R73, R82, R73, R83 ;  /* 0x0000004952497223 */ /* 0x000fe20000010053 */
[----:B------:R-:W-:Y:S01]  /*10a0*/  FFMA.FTZ R83, R88, R47, R45 ;  /* 0x0000002f58537223 */ /* 0x000fe2000001002d */
[----:B------:R-:W-:Y:S01]  /*10b0*/  FFMA.FTZ R47, R87, R44, R46 ;  /* 0x0000002c572f7223 */ /* 0x000fe2000001002e */
[----:B------:R-:W-:Y:S01]  /*10c0*/  SHF.L.U32 R44, R74, 0x10, RZ ;  /* 0x000000104a2c7819 */ /* 0x000fe200000006ff */
[----:B------:R-:W-:Y:S01]  /*10d0*/  FFMA.FTZ R46, R86, R49, R73 ;  /* 0x00000031562e7223 */ /* 0x000fe20000010049 */
[----:B------:R-:W-:-:S02]  /*10e0*/  PRMT R74, R74, 0x7632, R74 ;  /* 0x000076324a4a7816 */ /* 0x000fc4000000004a */
[C---:B------:R-:W-:Y:S02]  /*10f0*/  PRMT R48, R76.reuse, 0x7632, R48 ;  /* 0x000076324c307816 */ /* 0x040fe40000000030 */
[----:B------:R-:W-:Y:S01]  /*1100*/  SHF.L.U32 R76, R76, 0x10, RZ ;  /* 0x000000104c4c7819 */ /* 0x000fe200000006ff */
[----:B------:R-:W-:Y:S01]  /*1110*/  FFMA.FTZ R44, R81, R44, R46 ;  /* 0x0000002c512c7223 */ /* 0x000fe2000001002e */
[C---:B------:R-:W-:Y:S01]  /*1120*/  IMAD.U32 R45, R51.reuse, 0x10000, RZ ;  /* 0x00010000332d7824 */ /* 0x040fe200078e00ff */
[----:B------:R-:W-:Y:S02]  /*1130*/  SHF.L.U32 R74, R74, 0x10, RZ ;  /* 0x000000104a4a7819 */ /* 0x000fe400000006ff */
[----:B------:R-:W-:Y:S01]  /*1140*/  SHF.L.U32 R49, R48, 0x10, RZ ;  /* 0x0000001030317819 */ /* 0x000fe200000006ff */
[----:B------:R-:W-:Y:S01]  /*1150*/  FFMA.FTZ R85, R0, R76, R85 ;  /* 0x0000004c00557223 */ /* 0x000fe20000010055 */
[----:B------:R-:W-:Y:S01]  /*1160*/  PRMT R0, R51, 0x7632, R0 ;  /* 0x0000763233007816 */ /* 0x000fe20000000000 */
[----:B------:R-:W-:Y:S01]  /*1170*/  FFMA.FTZ R73, R80, R45, R47 ;  /* 0x0000002d50497223 */ /* 0x000fe2000001002f */
[----:B------:R-:W-:Y:S01]  /*1180*/  FFMA.FTZ R95, R87, R74, R44 ;  /* 0x0000004a575f7223 */ /* 0x000fe2000001002c */
[----:B------:R-:W-:Y:S01]  /*1190*/  FFMA.FTZ R99, R84, R49, R85 ;  /* 0x0000003154637223 */ /* 0x000fe20000010055 */
[----:B------:R-:W5:Y:S01]  /*11a0*/  LDG.E.128 R44, desc[UR6][R2.64+0x2000] ;  /* 0x00200006022c7981 */ /* 0x000f62000c1e1d00 */
[----:B------:R-:W-:-:S03]  /*11b0*/  SHF.L.U32 R85, R0, 0x10, RZ ;  /* 0x0000001000557819 */ /* 0x000fc600000006ff */
[----:B------:R-:W5:Y:S01]  /*11c0*/  LDG.E.128 R48, desc[UR6][R40.64+0x2000] ;  /* 0x0020000628307981 */ /* 0x000f62000c1e1d00 */
[----:B------:R-:W-:Y:S02]  /*11d0*/  SHF.L.U32 R97, R77, 0x10, RZ ;  /* 0x000000104d617819 */ /* 0x000fe400000006ff */
[----:B------:R-:W-:Y:S02]  /*11e0*/  SHF.L.U32 R72, R64, 0x10, RZ ;  /* 0x0000001040487819 */ /* 0x000fe400000006ff */
[----:B------:R-:W-:Y:S02]  /*11f0*/  SHF.L.U32 R0, R68, 0x10, RZ ;  /* 0x0000001044007819 */ /* 0x000fe400000006ff */
[----:B------:R-:W-:Y:S01]  /*1200*/  PRMT R68, R75, 0x7632, R68 ;  /* 0x000076324b447816 */ /* 0x000fe20000000044 */
[----:B------:R-:W-:Y:S02]  /*1210*/  FFMA.FTZ R97, R82, R97, R99 ;  /* 0x0000006152617223 */ /* 0x000fe40000010063 */
[----:B------:R-:W-:Y:S01]  /*1220*/  FFMA.FTZ R91, R0, R72, R91 ;  /* 0x00000048005b7223 */ /* 0x000fe2000001005b */
[----:B------:R-:W-:-:S02]  /*1230*/  PRMT R72, R64, 0x7632, R72 ;  /* 0x0000763240487816 */ /* 0x000fc40000000048 */
[----:B------:R-:W-:Y:S01]  /*1240*/  PRMT R82, R68, 0x7632, R82 ;  /* 0x0000763244527816 */ /* 0x000fe20000000052 */
[----:B------:R-:W-:Y:S01]  /*1250*/  FFMA.FTZ R85, R88, R85, R73 ;  /* 0x0000005558557223 */ /* 0x000fe20000010049 */
[----:B------:R-:W-:Y:S01]  /*1260*/  IMAD.U32 R93, R75, 0x10000, RZ ;  /* 0x000100004b5d7824 */ /* 0x000fe200078e00ff */
[----:B------:R-:W-:Y:S02]  /*1270*/  SHF.L.U32 R73, R72, 0x10, RZ ;  /* 0x0000001048497819 */ /* 0x000fe400000006ff */
[----:B------:R-:W-:Y:S01]  /*1280*/  SHF.L.U32 R82, R82, 0x10, RZ ;  /* 0x0000001052527819 */ /* 0x000fe200000006ff */
[----:B------:R-:W-:-:S04]  /*1290*/  FFMA.FTZ R93, R80, R93, R95 ;  /* 0x0000005d505d7223 */ /* 0x000fc8000001005f */
[----:B------:R-:W-:Y:S02]  /*12a0*/  FFMA.FTZ R95, R82, R73, R91 ;  /* 0x00000049525f7223 */ /* 0x000fe4000001005b */
[----:B------:R-:W5:Y:S01]  /*12b0*/  LDG.E.128 R72, desc[UR6][R2.64+0x5800] ;  /* 0x0058000602487981 */ /* 0x000f62000c1e1d00 */
[----:B------:R-:W-:Y:S02]  /*12c0*/  PRMT R77, R77, 0x7632, R77 ;  /* 0x000076324d4d7816 */ /* 0x000fe4000000004d */
[----:B------:R-:W-:-:S03]  /*12d0*/  PRMT R64, R78, 0x7632, R64 ;  /* 0x000076324e407816 */ /* 0x000fc60000000040 */
[----:B------:R-:W-:Y:S01]  /*12e0*/  IMAD.U32 R77, R77, 0x10000, RZ ;  /* 0x000100004d4d7824 */ /* 0x000fe200078e00ff */
[----:B------:R-:W-:-:S03]  /*12f0*/  SHF.L.U32 R78, R78, 0x10, RZ ;  /* 0x000000104e4e7819 */ /* 0x000fc600000006ff */
[----:B------:R-:W-:Y:S01]  /*1300*/  FFMA.FTZ R84, R86, R77, R97 ;  /* 0x0000004d56547223 */ /* 0x000fe20000010061 */
[----:B------:R-:W-:Y:S02]  /*1310*/  SHF.L.U32 R77, R65, 0x10, RZ ;  /* 0x00000010414d7819 */ /* 0x000fe400000006ff */
[----:B------:R-:W-:Y:S02]  /*1320*/  SHF.L.U32 R86, R69, 0x10, RZ ;  /* 0x0000001045567819 */ /* 0x000fe400000006ff */
[----:B------:R-:W-:Y:S02]  /*1330*/  PRMT R65, R65, 0x7632, R65 ;  /* 0x0000763241417816 */ /* 0x000fe40000000041 */
[----:B------:R-:W-:Y:S01]  /*1340*/  PRMT R91, R69, 0x7632, R91 ;  /* 0x00007632455b7816 */ /* 0x000fe2000000005b */
[----:B------:R-:W-:Y:S01]  /*1350*/  FFMA.FTZ R78, R81, R78, R84 ;  /* 0x0000004e514e7223 */ /* 0x000fe20000010054 */
[----:B------:R-:W-:Y:S01]  /*1360*/  SHF.L.U32 R84, R65, 0x10, RZ ;  /* 0x0000001041547819 */ /* 0x000fe200000006ff */
[----:B------:R-:W-:Y:S01]  /*1370*/  FFMA.FTZ R92, R86, R77, R95 ;  /* 0x0000004d565c7223 */ /* 0x000fe2000001005f */
[----:B------:R-:W-:Y:S01]  /*1380*/  SHF.L.U32 R64, R64, 0x10, RZ ;  /* 0x0000001040407819 */ /* 0x000fe200000006ff */
[----:B------:R-:W-:Y:S01]  /*1390*/  IMAD.U32 R91, R91, 0x10000, RZ ;  /* 0x000100005b5b7824 */ /* 0x000fe200078e00ff */
[----:B------:R-:W-:-:S02]  /*13a0*/  PRMT R69, R66, 0x7632, R69 ;  /* 0x0000763242457816 */ /* 0x000fc40000000045 */
[----:B------:R-:W-:Y:S01]  /*13b0*/  SHF.L.U32 R65, R66, 0x10, RZ ;  /* 0x0000001042417819 */ /* 0x000fe200000006ff */
[----:B------:R-:W-:Y:S01]  /*13c0*/  FFMA.FTZ R77, R91, R84, R92 ;  /* 0x000000545b4d7223 */ /* 0x000fe2000001005c */
[C---:B------:R-:W-:Y:S02]  /*13d0*/  PRMT R81, R70.reuse, 0x7632, R81 ;  /* 0x0000763246517816 */ /* 0x040fe40000000051 */
[----:B------:R-:W-:Y:S01]  /*13e0*/  SHF.L.U32 R90, R70, 0x10, RZ ;  /* 0x00000010465a7819 */ /* 0x000fe200000006ff */
[----:B------:R-:W-:Y:S01]  /*13f0*/  FFMA.FTZ R87, R87, R64, R78 ;  /* 0x0000004057577223 */ /* 0x000fe2000001004e */
[C---:B------:R-:W-:Y:S01]  /*1400*/  PRMT R76, R79.reuse, 0x7632, R76 ;  /* 0x000076324f4c7816 */ /* 0x040fe2000000004c */
[----:B------:R-:W-:Y:S01]  /*1410*/  IMAD.U32 R79, R79, 0x10000, RZ ;  /* 0x000100004f4f7824 */ /* 0x000fe200078e00ff */
[----:B------:R-:W-:Y:S01]  /*1420*/  SHF.L.U32 R81, R81, 0x10, RZ ;  /* 0x0000001051517819 */ /* 0x000fe200000006ff */
[----:B------:R-:W-:Y:S02]  /*1430*/  IMAD.U32 R64, R69, 0x10000, RZ ;  /* 0x0001000045407824 */ /* 0x000fe400078e00ff */
[----:B------:R-:W-:Y:S01]  /*1440*/  FFMA.FTZ R66, R90, R65, R77 ;  /* 0x000000415a427223 */ /* 0x000fe2000001004d */
[----:B------:R-:W-:Y:S01]  /*1450*/  FFMA.FTZ R70, R80, R79, R87 ;  /* 0x0000004f50467223 */ /* 0x000fe20000010057 */
[----:B------:R-:W-:Y:S01]  /*1460*/  SHF.L.U32 R65, R67, 0x10, RZ ;  /* 0x0000001043417819 */ /* 0x000fe200000006ff */
[----:B------:R-:W-:Y:S01]  /*1470*/  IMAD.U32 R77, R60, 0x10000, RZ ;  /* 0x000100003c4d7824 */ /* 0x000fe200078e00ff */
[----:B------:R-:W-:Y:S01]  /*1480*/  SHF.L.U32 R80, R71, 0x10, RZ ;  /* 0x0000001047507819 */ /* 0x000fe200000006ff */
[----:B------:R-:W-:Y:S01]  /*1490*/  FFMA.FTZ R69, R81, R64, R66 ;  /* 0x0000004051457223 */ /* 0x000fe20000010042 */
[----:B------:R-:W-:-:S02]  /*14a0*/  PRMT R60, R67, 0x7632, R60 ;  /* 0x00007632433c7816 */ /* 0x000fc4000000003c */
[----:B------:R-:W-:Y:S01]  /*14b0*/  PRMT R84, R71, 0x7632, R84 ;  /* 0x0000763247547816 */ /* 0x000fe20000000054 */
[----:B------:R-:W-:Y:S01]  /*14c0*/  FFMA.FTZ R69, R80, R65, R69 ;  /* 0x0000004150457223 */ /* 0x000fe20000010045 */
[----:B------:R-:W-:Y:S01]  /*14d0*/  PRMT R71, R60, 0x7632, R71 ;  /* 0x000076323c477816 */ /* 0x000fe20000000047 */
[----:B------:R-:W5:Y:S01]  /*14e0*/  LDG.E.128 R64, desc[UR6][R2.64+0x9000] ;  /* 0x0090000602407981 */ /* 0x000f62000c1e1d00 */
[----:B------:R-:W-:Y:S02]  /*14f0*/  FFMA.FTZ R79, R0, R77, R89 ;  /* 0x0000004d004f7223 */ /* 0x000fe40000010059 */
[----:B------:R-:W-:Y:S02]  /*1500*/  SHF.L.U32 R71, R71, 0x10, RZ ;  /* 0x0000001047477819 */ /* 0x000fe400000006ff */
[----:B------:R-:W-:Y:S02]  /*1510*/  SHF.L.U32 R77, R61, 0x10, RZ ;  /* 0x000000103d4d7819 */ /* 0x000fe400000006ff */
[----:B------:R-:W-:Y:S01]  /*1520*/  SHF.L.U32 R68, R68, 0x10, RZ ;  /* 0x0000001044447819 */ /* 0x000fe200000006ff */
[----:B------:R-:W-:Y:S01]  /*1530*/  FFMA.FTZ R71, R82, R71, R79 ;  /* 0x0000004752477223 */ /* 0x000fe2000001004f */
[----:B------:R-:W-:-:S02]  /*1540*/  SHF.L.U32 R89, R76, 0x10, RZ ;  /* 0x000000104c597819 */ /* 0x000fc400000006ff */
[----:B------:R-:W-:Y:S01]  /*1550*/  PRMT R61, R61, 0x7632, R61 ;  /* 0x000076323d3d7816 */ /* 0x000fe2000000003d */
[----:B------:R-:W-:Y:S01]  /*1560*/  IMAD.U32 R87, R60, 0x10000, RZ ;  /* 0x000100003c577824 */ /* 0x000fe200078e00ff */
[----:B------:R-:W-:Y:S01]  /*1570*/  SHF.L.U32 R84, R84, 0x10, RZ ;  /* 0x0000001054547819 */ /* 0x000fe200000006ff */
[----:B------:R-:W-:Y:S01]  /*1580*/  FFMA.FTZ R78, R86, R77, R71 ;  /* 0x0000004d564e7223 */ /* 0x000fe20000010047 */
[C---:B------:R-:W-:Y:S01]  /*1590*/  FFMA.FTZ R93, R88.reuse, R68, R93 ;  /* 0x00000044585d7223 */ /* 0x040fe2000001005d */
[----:B------:R-:W-:Y:S01]  /*15a0*/  FFMA.FTZ R89, R88, R89, R70 ;  /* 0x0000005958597223 */ /* 0x000fe20000010046 */
[C---:B------:R-:W-:Y:S01]  /*15b0*/  PRMT R76, R62.reuse, 0x7632, R76 ;  /* 0x000076323e4c7816 */ /* 0x040fe2000000004c */
[----:B------:R-:W-:Y:S01]  /*15c0*/  IMAD.U32 R60, R61, 0x10000, RZ ;  /* 0x000100003d3c7824 */ /* 0x000fe200078e00ff */
[----:B------:R-:W-:Y:S01]  /*15d0*/  SHF.L.U32 R77, R62, 0x10, RZ ;  /* 0x000000103e4d7819 */ /* 0x000fe200000006ff */
[----:B------:R-:W-:Y:S01]  /*15e0*/  FFMA.FTZ R87, R84, R87, R69 ;  /* 0x0000005754577223 */ /* 0x000fe20000010045 */
[C---:B--2---:R-:W-:Y:S01]  /*15f0*/  SHF.L.U32 R88, R52.reuse, 0x10, RZ ;  /* 0x0000001034587819 */ /* 0x044fe200000006ff */
[----:B------:R-:W2:Y:S01]  /*1600*/  LDG.E.128 R68, desc[UR6][R2.64+0xc800] ;  /* 0x00c8000602447981 */ /* 0x000ea2000c1e1d00 */
[----:B------:R-:W-:Y:S01]  /*1610*/  PRMT R62, R52, 0x7632, R62 ;  /* 0x00007632343e7816 */ /* 0x000fe2000000003e */
[----:B------:R-:W-:Y:S01]  /*1620*/  FFMA.FTZ R61, R91, R60, R78 ;  /* 0x0000003c5b3d7223 */ /* 0x000fe2000001004e */
[----:B------:R-:W-:-:S02]  /*1630*/  PRMT R52, R63, 0x7632, R52 ;  /* 0x000076323f347816 */ /* 0x000fc40000000034 */
[----:B------:R-:W-:Y:S01]  /*1640*/  SHF.L.U32 R79, R63, 0x10, RZ ;  /* 0x000000103f4f7819 */ /* 0x000fe200000006ff */
[----:B------:R-:W-:Y:S01]  /*1650*/  FFMA.FTZ R95, R0, R88, R83 ;  /* 0x00000058005f7223 */ /* 0x000fe20000010053 */
[----:B------:R-:W-:Y:S01]  /*1660*/  SHF.L.U32 R63, R62, 0x10, RZ ;  /* 0x000000103e3f7819 */ /* 0x000fe200000006ff */
[----:B------:R-:W-:Y:S02]  /*1670*/  IMAD.U32 R76, R76, 0x10000, RZ ;  /* 0x000100004c4c7824 */ /* 0x000fe400078e00ff */
[----:B------:R-:W-:Y:S01]  /*1680*/  FFMA.FTZ R60, R90, R77, R61 ;  /* 0x0000004d5a3c7223 */ /* 0x000fe2000001003d */
[C---:B------:R-:W-:Y:S02]  /*1690*/  PRMT R77, R53.reuse, 0x7632, R77 ;  /* 0x00007632354d7816 */ /* 0x040fe4000000004d */
[----:B------:R-:W-:Y:S01]  /*16a0*/  SHF.L.U32 R83, R53, 0x10, RZ ;  /* 0x0000001035537819 */ /* 0x000fe200000006ff */
[----:B------:R-:W-:Y:S01]  /*16b0*/  FFMA.FTZ R95, R82, R63, R95 ;  /* 0x0000003f525f7223 */ /* 0x000fe2000001005f */
[----:B------:R-:W-:Y:S01]  /*16c0*/  FFMA.FTZ R53, R81, R76, R60 ;  /* 0x0000004c51357223 */ /* 0x000fe2000001003c */
[----:B------:R-:W-:Y:S01]  /*16d0*/  SHF.L.U32 R76, R77, 0x10, RZ ;  /* 0x000000104d4c7819 */ /* 0x000fe200000006ff */
[----:B------:R-:W2:Y:S01]  /*16e0*/  LDG.E.128 R60, desc[UR6][R2.64+0x10000] ;  /* 0x01000006023c7981 */ /* 0x000ea2000c1e1d00 */
[----:B------:R-:W-:Y:S01]  /*16f0*/  FFMA.FTZ R78, R86, R83, R95 ;  /* 0x00000053564e7223 */ /* 0x000fe2000001005f */
[----:B---3--:R-:W-:-:S02]  /*1700*/  PRMT R88, R56, 0x7632, R88 ;  /* 0x0000763238587816 */ /* 0x008fc40000000058 */
[----:B------:R-:W-:Y:S01]  /*1710*/  SHF.L.U32 R56, R56, 0x10, RZ ;  /* 0x0000001038387819 */ /* 0x000fe200000006ff */
[----:B------:R-:W-:Y:S01]  /*1720*/  FFMA.FTZ R53, R80, R79, R53 ;  /* 0x0000004f50357223 */ /* 0x000fe20000010035 */
[C---:B------:R-:W-:Y:S01]  /*1730*/  SHF.L.U32 R77, R54.reuse, 0x10, RZ ;  /* 0x00000010364d7819 */ /* 0x040fe200000006ff */
[----:B------:R-:W-:Y:S01]  /*1740*/  FFMA.FTZ R79, R91, R76, R78 ;  /* 0x0000004c5b4f7223 */ /* 0x000fe2000001004e */
[----:B------:R-:W-:Y:S01]  /*1750*/  PRMT R54, R54, 0x7632, R54 ;  /* 0x0000763236367816 */ /* 0x000fe20000000036 */
[----:B------:R-:W-:Y:S01]  /*1760*/  IMAD.U32 R83, R52, 0x10000, RZ ;  /* 0x0001000034537824 */ /* 0x000fe200078e00ff */
[----:B------:R-:W-:Y:S01]  /*1770*/  SHF.L.U32 R95, R88, 0x10, RZ ;  /* 0x00000010585f7819 */ /* 0x000fe200000006ff */
[----:B------:R-:W-:Y:S01]  /*1780*/  FFMA.FTZ R85, R0, R56, R85 ;  /* 0x0000003800557223 */ /* 0x000fe20000010055 */
[----:B------:R-:W-:Y:S01]  /*1790*/  SHF.L.U32 R54, R54, 0x10, RZ ;  /* 0x0000001036367819 */ /* 0x000fe200000006ff */
[----:B------:R-:W-:Y:S01]  /*17a0*/  FFMA.FTZ R52, R90, R77, R79 ;  /* 0x0000004d5a347223 */ /* 0x000fe2000001004f */
[----:B------:R-:W-:Y:S01]  /*17b0*/  FFMA.FTZ R83, R84, R83, R53 ;  /* 0x0000005354537223 */ /* 0x000fe20000010035 */
[----:B------:R-:W-:Y:S01]  /*17c0*/  FFMA.FTZ R95, R82, R95, R85 ;  /* 0x0000005f525f7223 */ /* 0x000fe20000010055 */
[C---:B------:R-:W-:Y:S01]  /*17d0*/  PRMT R56, R57.reuse, 0x7632, R56 ;  /* 0x0000763239387816 */ /* 0x040fe20000000038 */
[----:B------:R-:W-:Y:S01]  /*17e0*/  IMAD.U32 R85, R57, 0x10000, RZ ;  /* 0x0001000039557824 */ /* 0x000fe200078e00ff */
[----:B------:R-:W-:Y:S01]  /*17f0*/  SHF.L.U32 R53, R55, 0x10, RZ ;  /* 0x0000001037357819 */ /* 0x000fe200000006ff */
[----:B------:R-:W-:Y:S01]  /*1800*/  FFMA.FTZ R57, R81, R54, R52 ;  /* 0x0000003651397223 */ /* 0x000fe20000010034 */
[----:B------:R-:W-:Y:S01]  /*1810*/  PRMT R55, R55, 0x7632, R55 ;  /* 0x0000763237377816 */ /* 0x000fe20000000037 */
[----:B------:R-:W3:Y:S01]  /*1820*/  LDG.E.128 R76, desc[UR6][R2.64+0x13800] ;  /* 0x01380006024c7981 */ /* 0x000ee2000c1e1d00 */
[----:B----4-:R-:W-:-:S02]  /*1830*/  PRMT R54, R4, 0x7632, R54 ;  /* 0x0000763204367816 */ /* 0x010fc40000000036 */
[----:B------:R-:W-:Y:S01]  /*1840*/  SHF.L.U32 R4, R4, 0x10, RZ ;  /* 0x0000001004047819 */ /* 0x000fe200000006ff */
[----:B------:R-:W-:Y:S01]  /*1850*/  FFMA.FTZ R53, R80, R53, R57 ;  /* 0x0000003550357223 */ /* 0x000fe20000010039 */
[----:B------:R-:W-:Y:S01]  /*1860*/  SHF.L.U32 R56, R56, 0x10, RZ ;  /* 0x0000001038387819 */ /* 0x000fe200000006ff */
[----:B------:R-:W-:Y:S02]  /*1870*/  IMAD.U32 R55, R55, 0x10000, RZ ;  /* 0x0001000037377824 */ /* 0x000fe400078e00ff */
[----:B------:R-:W-:Y:S01]  /*1880*/  FFMA.FTZ R52, R86, R85, R95 ;  /* 0x0000005556347223 */ /* 0x000fe2000001005f */
[----:B------:R-:W-:Y:S01]  /*1890*/  SHF.L.U32 R97, R54, 0x10, RZ ;  /* 0x0000001036617819 */ /* 0x000fe200000006ff */
[----:B------:R-:W-:Y:S01]  /*18a0*/  FFMA.FTZ R93, R0, R4, R93 ;  /* 0x00000004005d7223 */ /* 0x000fe2000001005d */
[----:B------:R-:W-:Y:S01]  /*18b0*/  SHF.L.U32 R57, R58, 0x10, RZ ;  /* 0x000000103a397819 */ /* 0x000fe200000006ff */
[----:B------:R-:W-:Y:S01]  /*18c0*/  FFMA.FTZ R85, R84, R55, R53 ;  /* 0x0000003754557223 */ /* 0x000fe20000010035 */
[----:B------:R-:W-:Y:S01]  /*18d0*/  FFMA.FTZ R95, R91, R56, R52 ;  /* 0x000000385b5f7223 */ /* 0x000fe20000010034 */
[----:B------:R-:W-:Y:S01]  /*18e0*/  PRMT R58, R58, 0x7632, R58 ;  /* 0x000076323a3a7816 */ /* 0x000fe2000000003a */
[----:B------:R-:W-:Y:S01]  /*18f0*/  FFMA.FTZ R97, R82, R97, R93 ;  /* 0x0000006152617223 */ /* 0x000fe2000001005d */
[C---:B------:R-:W-:Y:S01]  /*1900*/  PRMT R53, R5.reuse, 0x7632, R53 ;  /* 0x0000763205357816 */ /* 0x040fe20000000035 */
[----:B------:R-:W-:-:S02]  /*1910*/  IMAD.U32 R55, R5, 0x10000, RZ ;  /* 0x0001000005377824 */ /* 0x000fc400078e00ff */
        /* <DEDUP_REMOVED lines=9> */
[----:B------:R-:W4:Y:S01]  /*19b0*/  LDG.E.128 R52, desc[UR6][R2.64+0x2800] ;  /* 0x0028000602347981 */ /* 0x000f22000c1e1d00 */
[C---:B-----5:R-:W-:Y:S01]  /*19c0*/  PRMT R88, R8.reuse, 0x7632, R88 ;  /* 0x0000763208587816 */ /* 0x060fe20000000058 */
[----:B------:R-:W-:-:S02]  /*19d0*/  IMAD.U32 R8, R8, 0x10000, RZ ;  /* 0x0001000008087824 */ /* 0x000fc400078e00ff */
[----:B------:R-:W5:Y:S01]  /*19e0*/  LDG.E.128 R56, desc[UR6][R40.64+0x2800] ;  /* 0x0028000628387981 */ /* 0x000f62000c1e1d00 */
        /* <DEDUP_REMOVED lines=10> */
[C---:B------:R-:W-:Y:S01]  /*1a90*/  SHF.L.U32 R9, R7.reuse, 0x10, RZ ;  /* 0x0000001007097819 */ /* 0x040fe200000006ff */
[----:B------:R-:W-:Y:S01]  /*1aa0*/  FFMA.FTZ R5, R80, R5, R93 ;  /* 0x0000000550057223 */ /* 0x000fe2000001005d */
[----:B------:R-:W-:Y:S01]  /*1ab0*/  PRMT R7, R7, 0x7632, R7 ;  /* 0x0000763207077816 */ /* 0x000fe20000000007 */
[----:B------:R-:W-:Y:S01]  /*1ac0*/  FFMA.FTZ R93, R81, R92, R6 ;  /* 0x0000005c515d7223 */ /* 0x000fe20000010006 */
[----:B------:R-:W-:-:S02]  /*1ad0*/  IMAD.U32 R89, R4, 0x10000, RZ ;  /* 0x0001000004597824 */ /* 0x000fc400078e00ff */
[----:B------:R-:W-:Y:S01]  /*1ae0*/  FFMA.FTZ R95, R91, R0, R86 ;  /* 0x000000005b5f7223 */ /* 0x000fe20000010056 */
[----:B------:R-:W-:Y:S01]  /*1af0*/  SHF.L.U32 R91, R7, 0x10, RZ ;  /* 0x00000010075b7819 */ /* 0x000fe200000006ff */
[----:B------:R-:W-:Y:S01]  /*1b00*/  FFMA.FTZ R9, R80, R9, R93 ;  /* 0x0000000950097223 */ /* 0x000fe2000001005d */
[----:B------:R-:W-:Y:S01]  /*1b10*/  FFMA.FTZ R89, R84, R89, R5 ;  /* 0x0000005954597223 */ /* 0x000fe20000010005 */
[----:B------:R-:W-:Y:S01]  /*1b20*/  SHF.L.U32 R8, R20, 0x10, RZ ;  /* 0x0000001014087819 */ /* 0x000fe200000006ff */
[----:B------:R-:W-:Y:S01]  /*1b30*/  IMAD.U32 R93, R10, 0x10000, RZ ;  /* 0x000100000a5d7824 */ /* 0x000fe200078e00ff */
[----:B------:R-:W5:Y:S01]  /*1b40*/  LDG.E.128 R4, desc[UR6][R2.64+0x6000] ;  /* 0x0060000602047981 */ /* 0x000f62000c1e1d00 */
[----:B------:R-:W-:Y:S02]  /*1b50*/  SHF.L.U32 R0, R12, 0x10, RZ ;  /* 0x000000100c007819 */ /* 0x000fe400000006ff */
[----:B------:R-:W-:Y:S02]  /*1b60*/  PRMT R20, R20, 0x7632, R20 ;  /* 0x0000763214147816 */ /* 0x000fe40000000014 */
[----:B------:R-:W-:Y:S01]  /*1b70*/  PRMT R88, R12, 0x7632, R88 ;  /* 0x000076320c587816 */ /* 0x000fe20000000058 */
[----:B------:R-:W-:Y:S01]  /*1b80*/  FFMA.FTZ R91, R84, R91, R9 ;  /* 0x0000005b545b7223 */ /* 0x000fe20000010009 */
[----:B------:R-:W-:Y:S01]  /*1b90*/  FFMA.FTZ R90, R90, R93, R95 ;  /* 0x0000005d5a5a7223 */ /* 0x000fe2000001005f */
[----:B------:R-:W-:Y:S01]  /*1ba0*/  SHF.L.U32 R9, R20, 0x10, RZ ;  /* 0x0000001014097819 */ /* 0x000fe200000006ff */
[----:B------:R-:W-:Y:S01]  /*1bb0*/  FFMA.FTZ R93, R0, R8, R87 ;  /* 0x00000008005d7223 */ /* 0x000fe20000010057 */
[----:B------:R-:W-:Y:S01]  /*1bc0*/  IMAD.U32 R88, R88, 0x10000, RZ ;  /* 0x0001000058587824 */ /* 0x000fe200078e00ff */
[----:B------:R-:W-:-:S02]  /*1bd0*/  PRMT R10, R10, 0x7632, R10 ;  /* 0x000076320a0a7816 */ /* 0x000fc4000000000a */
[C---:B------:R-:W-:Y:S01]  /*1be0*/  PRMT R8, R21.reuse, 0x7632, R8 ;  /* 0x0000763215087816 */ /* 0x040fe20000000008 */
[----:B------:R-:W-:Y:S01]  /*1bf0*/  FFMA.FTZ R9, R88, R9, R93 ;  /* 0x0000000958097223 */ /* 0x000fe2000001005d */
[----:B------:R-:W-:Y:S02]  /*1c00*/  SHF.L.U32 R21, R21, 0x10, RZ ;  /* 0x0000001015157819 */ /* 0x000fe400000006ff */
[C---:B------:R-:W-:Y:S02]  /*1c10*/  PRMT R87, R13.reuse, 0x7632, R87 ;  /* 0x000076320d577816 */ /* 0x040fe40000000057 */
[----:B------:R-:W-:Y:S02]  /*1c20*/  SHF.L.U32 R86, R13, 0x10, RZ ;  /* 0x000000100d567819 */ /* 0x000fe400000006ff */
[----:B------:R-:W-:Y:S01]  /*1c30*/  SHF.L.U32 R10, R10, 0x10, RZ ;  /* 0x000000100a0a7819 */ /* 0x000fe200000006ff */
        /* <DEDUP_REMOVED lines=8> */
[----:B------:R-:W-:Y:S01]  /*1cc0*/  IMAD.U32 R21, R22, 0x10000, RZ ;  /* 0x0001000016157824 */ /* 0x000fe200078e00ff */
[----:B------:R-:W-:-:S02]  /*1cd0*/  PRMT R12, R11, 0x7632, R12 ;  /* 0x000076320b0c7816 */ /* 0x000fc4000000000c */
[----:B------:R-:W-:Y:S01]  /*1ce0*/  SHF.L.U32 R13, R11, 0x10, RZ ;  /* 0x000000100b0d7819 */ /* 0x000fe200000006ff */
[----:B------:R-:W-:Y:S01]  /*1cf0*/  FFMA.FTZ R97, R0, R82, R83 ;  /* 0x0000005200617223 */ /* 0x000fe20000010053 */
[----:B------:R-:W5:Y:S01]  /*1d00*/  LDG.E.128 R8, desc[UR6][R2.64+0x9800] ;  /* 0x0098000602087981 */ /* 0x000f62000c1e1d00 */
[----:B------:R-:W-:Y:S01]  /*1d10*/  SHF.L.U32 R95, R36, 0x10, RZ ;  /* 0x00000010245f7819 */ /* 0x000fe200000006ff */
[----:B------:R-:W-:Y:S01]  /*1d20*/  FFMA.FTZ R21, R90, R21, R93 ;  /* 0x000000155a157223 */ /* 0x000fe2000001005d */
[----:B------:R-:W-:Y:S02]  /*1d30*/  PRMT R20, R22, 0x7632, R20 ;  /* 0x0000763216147816 */ /* 0x000fe40000000014 */
[----:B------:R-:W-:Y:S01]  /*1d40*/  PRMT R92, R14, 0x7632, R92 ;  /* 0x000076320e5c7816 */ /* 0x000fe2000000005c */
[----:B------:R-:W-:Y:S01]  /*1d50*/  FFMA.FTZ R95, R88, R95, R97 ;  /* 0x0000005f585f7223 */ /* 0x000fe20000010061 */
[C---:B------:R-:W-:Y:S02]  /*1d60*/  SHF.L.U32 R93, R37.reuse, 0x10, RZ ;  /* 0x00000010255d7819 */ /* 0x040fe400000006ff */
[----:B------:R-:W-:Y:S01]  /*1d70*/  SHF.L.U32 R83, R20, 0x10, RZ ;  /* 0x0000001014537819 */ /* 0x000fe200000006ff */
[----:B------:R-:W-:Y:S01]  /*1d80*/  IMAD.U32 R92, R92, 0x10000, RZ ;  /* 0x000100005c5c7824 */ /* 0x000fe200078e00ff */
[----:B------:R-:W-:Y:S01]  /*1d90*/  PRMT R37, R37, 0x7632, R37 ;  /* 0x0000763225257816 */ /* 0x000fe20000000025 */
[----:B------:R-:W-:Y:S01]  /*1da0*/  FFMA.FTZ R36, R86, R93, R95 ;  /* 0x0000005d56247223 */ /* 0x000fe2000001005f */
[----:B------:R-:W-:Y:S01]  /*1db0*/  SHF.L.U32 R95, R12, 0x10, RZ ;  /* 0x000000100c5f7819 */ /* 0x000fe200000006ff */
[----:B------:R-:W-:Y:S01]  /*1dc0*/  FFMA.FTZ R13, R80, R13, R81 ;  /* 0x0000000d500d7223 */ /* 0x000fe20000010051 */
[----:B------:R-:W-:Y:S01]  /*1dd0*/  FFMA.FTZ R20, R92, R83, R21 ;  /* 0x000000535c147223 */ /* 0x000fe20000010015 */
[C---:B------:R-:W-:Y:S01]  /*1de0*/  PRMT R12, R28.reuse, 0x7632, R12 ;  /* 0x000076321c0c7816 */ /* 0x040fe2000000000c */
[----:B------:R-:W5:Y:S01]  /*1df0*/  LDG.E.128 R80, desc[UR6][R2.64+0xd000] ;  /* 0x00d0000602507981 */ /* 0x000f62000c1e1d00 */
[----:B------:R-:W-:-:S02]  /*1e00*/  SHF.L.U32 R28, R28, 0x10, RZ ;  /* 0x000000101c1c7819 */ /* 0x000fc400000006ff */
[----:B------:R-:W-:Y:S02]  /*1e10*/  SHF.L.U32 R14, R23, 0x10, RZ ;  /* 0x00000010170e7819 */ /* 0x000fe400000006ff */
[----:B------:R-:W-:Y:S01]  /*1e20*/  SHF.L.U32 R93, R15, 0x10, RZ ;  /* 0x000000100f5d7819 */ /* 0x000fe200000006ff */
[----:B------:R-:W-:Y:S02]  /*1e30*/  IMAD.U32 R22, R37, 0x10000, RZ ;  /* 0x0001000025167824 */ /* 0x000fe400078e00ff */
[----:B------:R-:W-:Y:S01]  /*1e40*/  FFMA.FTZ R95, R84, R95, R13 ;  /* 0x0000005f545f7223 */ /* 0x000fe2000001000d */
[----:B------:R-:W-:Y:S01]  /*1e50*/  SHF.L.U32 R13, R12, 0x10, RZ ;  /* 0x000000100c0d7819 */ /* 0x000fe200000006ff */
[----:B------:R-:W-:Y:S01]  /*1e60*/  FFMA.FTZ R85, R0, R28, R85 ;  /* 0x0000001c00557223 */ /* 0x000fe20000010055 */
[----:B------:R-:W-:Y:S01]  /*1e70*/  PRMT R94, R15, 0x7632, R94 ;  /* 0x000076320f5e7816 */ /* 0x000fe2000000005e */
[----:B------:R-:W-:Y:S01]  /*1e80*/  FFMA.FTZ R15, R93, R14, R20 ;  /* 0x0000000e5d0f7223 */ /* 0x000fe20000010014 */
[----:B------:R-:W-:-:S02]  /*1e90*/  IMAD.U32 R21, R38, 0x10000, RZ ;  /* 0x0001000026157824 */ /* 0x000fc400078e00ff */
[----:B------:R-:W-:Y:S01]  /*1ea0*/  FFMA.FTZ R37, R87, R22, R36 ;  /* 0x0000001657257223 */ /* 0x000fe20000010024 */
[----:B------:R-:W-:Y:S02]  /*1eb0*/  PRMT R38, R38, 0x7632, R38 ;  /* 0x0000763226267816 */ /* 0x000fe40000000026 */
[C---:B------:R-:W-:Y:S01]  /*1ec0*/  PRMT R20, R29.reuse, 0x7632, R20 ;  /* 0x000076321d147816 */ /* 0x040fe20000000014 */
[----:B------:R-:W-:Y:S01]  /*1ed0*/  FFMA.FTZ R85, R88, R13, R85 ;  /* 0x0000000d58557223 */ /* 0x000fe20000010055 */
[----:B------:R-:W-:Y:S01]  /*1ee0*/  SHF.L.U32 R29, R29, 0x10, RZ ;  /* 0x000000101d1d7819 */ /* 0x000fe200000006ff */
[----:B------:R-:W-:Y:S01]  /*1ef0*/  FFMA.FTZ R37, R90, R21, R37 ;  /* 0x000000155a257223 */ /* 0x000fe20000010025 */
[----:B------:R-:W-:Y:S01]  /*1f00*/  PRMT R23, R23, 0x7632, R23 ;  /* 0x0000763217177816 */ /* 0x000fe20000000017 */
[----:B------:R-:W-:Y:S01]  /*1f10*/  IMAD.U32 R21, R38, 0x10000, RZ ;  /* 0x0001000026157824 */ /* 0x000fe200078e00ff */
[----:B------:R-:W-:Y:S01]  /*1f20*/  SHF.L.U32 R20, R20, 0x10, RZ ;  /* 0x0000001014147819 */ /* 0x000fe200000006ff */
[----:B------:R-:W-:Y:S01]  /*1f30*/  FFMA.FTZ R22, R86, R29, R85 ;  /* 0x0000001d56167223 */ /* 0x000fe20000010055 */
[----:B------:R-:W-:-:S02]  /*1f40*/  SHF.L.U32 R23, R23, 0x10, RZ ;  /* 0x0000001017177819 */ /* 0x000fc400000006ff */
[----:B------:R-:W-:Y:S02]  /*1f50*/  SHF.L.U32 R94, R94, 0x10, RZ ;  /* 0x000000105e5e7819 */ /* 0x000fe400000006ff */
[----:B------:R-:W-:Y:S01]  /*1f60*/  PRMT R29, R32, 0x7632, R29 ;  /* 0x00007632201d7816 */ /* 0x000fe2000000001d */
[----:B------:R-:W-:Y:S01]  /*1f70*/  FFMA.FTZ R38, R92, R21, R37 ;  /* 0x000000155c267223 */ /* 0x000fe20000010025 */
[----:B------:R-:W-:Y:S01]  /*1f80*/  SHF.L.U32 R32, R32, 0x10, RZ ;  /* 0x0000001020207819 */ /* 0x000fe200000006ff */
[C---:B------:R-:W-:Y:S01]  /*1f90*/  IMAD.U32 R37, R30.reuse, 0x10000, RZ ;  /* 0x000100001e257824 */ /* 0x040fe200078e00ff */
[C---:B------:R-:W-:Y:S02]  /*1fa0*/  PRMT R28, R39.reuse, 0x7632, R28 ;  /* 0x00007632271c7816 */ /* 0x040fe4000000001c */
[----:B------:R-:W-:Y:S01]  /*1fb0*/  SHF.L.U32 R36, R39, 0x10, RZ ;  /* 0x0000001027247819 */ /* 0x000fe200000006ff */
[----:B------:R-:W-:Y:S01]  /*1fc0*/  FFMA.FTZ R39, R87, R20, R22 ;  /* 0x0000001457277223 */ /* 0x000fe20000010016 */
[----:B------:R-:W-:Y:S01]  /*1fd0*/  PRMT R30, R30, 0x7632, R30 ;  /* 0x000076321e1e7816 */ /* 0x000fe2000000001e */
[----:B------:R-:W-:Y:S01]  /*1fe0*/  FFMA.FTZ R84, R94, R23, R15 ;  /* 0x000000175e547223 */ /* 0x000fe2000001000f */
[----:B------:R-:W-:Y:S01]  /*1ff0*/  SHF.L.U32 R85, R29, 0x10, RZ ;  /* 0x000000101d557819 */ /* 0x000fe200000006ff */
[----:B------:R-:W5:Y:S01]  /*2000*/  LDG.E.128 R12, desc[UR6][R2.64+0x10800] ;  /* 0x01080006020c7981 */ /* 0x000f62000c1e1d00 */
[----:B------:R-:W-:Y:S01]  /*2010*/  FFMA.FTZ R89, R0, R32, R89 ;  /* 0x0000002000597223 */ /* 0x000fe20000010059 */
[----:B------:R-:W-:Y:S01]  /*2020*/  FFMA.FTZ R39, R90, R37, R39 ;  /* 0x000000255a277223 */ /* 0x000fe20000010027 */
[----:B------:R-:W-:Y:S01]  /*2030*/  SHF.L.U32 R37, R30, 0x10, RZ ;  /* 0x000000101e257819 */ /* 0x000fe200000006ff */
[----:B------:R-:W5:Y:S01]  /*2040*/  LDG.E.128 R20, desc[UR6][R2.64+0x14000] ;  /* 0x0140000602147981 */ /* 0x000f62000c1e1d00 */
[C---:B------:R-:W-:Y:S01]  /*2050*/  PRMT R32, R33.reuse, 0x7632, R32 ;  /* 0x0000763221207816 */ /* 0x040fe20000000020 */
[----:B------:R-:W-:Y:S01]  /*2060*/  FFMA.FTZ R89, R88, R85, R89 ;  /* 0x0000005558597223 */ /* 0x000fe20000010059 */
[----:B------:R-:W-:Y:S01]  /*2070*/  SHF.L.U32 R33, R33, 0x10, RZ ;  /* 0x0000001021217819 */ /* 0x000fe200000006ff */
[----:B------:R-:W-:Y:S01]  /*2080*/  IMAD.U32 R85, R28, 0x10000, RZ ;  /* 0x000100001c557824 */ /* 0x000fe200078e00ff */
[----:B------:R-:W-:Y:S01]  /*2090*/  SHF.L.U32 R28, R31, 0x10, RZ ;  /* 0x000000101f1c7819 */ /* 0x000fe200000006ff */
[C---:B------:R-:W-:Y:S01]  /*20a0*/  FFMA.FTZ R29, R93.reuse, R36, R38 ;  /* 0x000000245d1d7223 */ /* 0x040fe20000010026 */
[----:B------:R-:W-:Y:S01]  /*20b0*/  FFMA.FTZ R30, R92, R37, R39 ;  /* 0x000000255c1e7223 */ /* 0x000fe20000010027 */
[----:B------:R-:W-:Y:S01]  /*20c0*/  SHF.L.U32 R32, R32, 0x10, RZ ;  /* 0x0000001020207819 */ /* 0x000fe200000006ff */
[----:B------:R-:W-:Y:S01]  /*20d0*/  FFMA.FTZ R36, R86, R33, R89 ;  /* 0x0000002156247223 */ /* 0x000fe20000010059 */
[----:B------:R-:W-:Y:S01]  /*20e0*/  FFMA.FTZ R85, R94, R85, R29 ;  /* 0x000000555e557223 */ /* 0x000fe2000001001d */
[----:B------:R-:W-:Y:S01]  /*20f0*/  FFMA.FTZ R89, R93, R28, R30 ;  /* 0x0000001c5d597223 */ /* 0x000fe2000001001e */
[C---:B------:R-:W-:Y:S01]  /*2100*/  PRMT R28, R34.reuse, 0x7632, R28 ;  /* 0x00007632221c7816 */ /* 0x040fe2000000001c */
[----:B------:R-:W-:Y:S01]  /*2110*/  FFMA.FTZ R37, R87, R32, R36 ;  /* 0x0000002057257223 */ /* 0x000fe20000010024 */
[----:B------:R-:W-:-:S02]  /*2120*/  SHF.L.U32 R29, R34, 0x10, RZ ;  /* 0x00000010221d7819 */ /* 0x000fc400000006ff */
[----:B------:R-:W-:Y:S02]  /*2130*/  SHF.L.U32 R33, R28, 0x10, RZ ;  /* 0x000000101c217819 */ /* 0x000fe400000006ff */
[----:B------:R-:W-:Y:S01]  /*2140*/  PRMT R30, R16, 0x7632, R30 ;  /* 0x00007632101e7816 */ /* 0x000fe2000000001e */
[----:B------:R-:W-:Y:S01]  /*2150*/  FFMA.FTZ R29, R90, R29, R37 ;  /* 0x0000001d5a1d7223 */ /* 0x000fe20000010025 */
[----:B------:R-:W-:Y:S01]  /*2160*/  IMAD.U32 R16, R16, 0x10000, RZ ;  /* 0x0001000010107824 */ /* 0x000fe200078e00ff */
[----:B------:R-:W-:Y:S02]  /*2170*/  PRMT R31, R31, 0x7632, R31 ;  /* 0x000076321f1f7816 */ /* 0x000fe4000000001f */
[----:B------:R-:W-:Y:S01]  /*2180*/  SHF.L.U32 R37, R30, 0x10, RZ ;  /* 0x000000101e257819 */ /* 0x000fe200000006ff */
[----:B------:R-:W-:Y:S01]  /*2190*/  FFMA.FTZ R32, R92, R33, R29 ;  /* 0x000000215c207223 */ /* 0x000fe2000001001d */
[----:B------:R-:W-:Y:S01]  /*21a0*/  FFMA.FTZ R91, R0, R16, R91 ;  /* 0x00000010005b7223 */ /* 0x000fe2000001005b */
[C---:B------:R-:W-:Y:S01]  /*21b0*/  IMAD.U32 R33, R17.reuse, 0x10000, RZ ;  /* 0x0001000011217824 */ /* 0x040fe200078e00ff */
[----:B------:R-:W-:-:S02]  /*21c0*/  PRMT R17, R17, 0x7632, R17 ;  /* 0x0000763211117816 */ /* 0x000fc40000000011 */
[C---:B------:R-:W-:Y:S02]  /*21d0*/  PRMT R96, R24.reuse, 0x7632, R96 ;  /* 0x0000763218607816 */ /* 0x040fe40000000060 */
[----:B------:R-:W-:Y:S01]  /*21e0*/  SHF.L.U32 R97, R24, 0x10, RZ ;  /* 0x0000001018617819 */ /* 0x000fe200000006ff */
[----:B------:R-:W-:Y:S01]  /*21f0*/  FFMA.FTZ R91, R88, R37, R91 ;  /* 0x00000025585b7223 */ /* 0x000fe2000001005b */
[----:B------:R-:W-:Y:S01]  /*2200*/  SHF.L.U32 R31, R31, 0x10, RZ ;  /* 0x000000101f1f7819 */ /* 0x000fe200000006ff */
[----:B------:R0:W5:Y:S01]  /*2210*/  LDG.E.128 R36, desc[UR6][R40.64+0x3000] ;  /* 0x0030000628247981 */ /* 0x000162000c1e1d00 */
[----:B------:R-:W-:Y:S01]  /*2220*/  SHF.L.U32 R24, R17, 0x10, RZ ;  /* 0x0000001011187819 */ /* 0x000fe200000006ff */
[----:B------:R-:W-:Y:S02]  /*2230*/  IMAD.U32 R17, R96, 0x10000, RZ ;  /* 0x0001000060117824 */ /* 0x000fe400078e00ff */
[----:B------:R-:W-:Y:S01]  /*2240*/  FFMA.FTZ R97, R0, R97, R95 ;  /* 0x0000006100617223 */ /* 0x000fe2000001005f */
[----:B------:R-:W-:Y:S01]  /*2250*/  FFMA.FTZ R89, R94, R31, R89 ;  /* 0x0000001f5e597223 */ /* 0x000fe20000010059 */
[----:B------:R-:W-:Y:S01]  /*2260*/  FFMA.FTZ R34, R86, R33, R91 ;  /* 0x0000002156227223 */ /* 0x000fe2000001005b */
[----:B------:R-:W-:Y:S01]  /*2270*/  SHF.L.U32 R16, R35, 0x10, RZ ;  /* 0x0000001023107819 */ /* 0x000fe200000006ff */
[----:B------:R-:W5:Y:S01]  /*2280*/  LDG.E.128 R28, desc[UR6][R2.64+0x3000] ;  /* 0x00300006021c7981 */ /* 0x000f62000c1e1d00 */
[----:B------:R-:W-:Y:S01]  /*2290*/  FFMA.FTZ R97, R88, R17, R97 ;  /* 0x0000001158617223 */ /* 0x000fe20000010061 */
[C---:B------:R-:W-:Y:S01]  /*22a0*/  SHF.L.U32 R17, R18.reuse, 0x10, RZ ;  /* 0x0000001012117819 */ /* 0x040fe200000006ff */
[----:B------:R-:W-:Y:S01]  /*22b0*/  FFMA.FTZ R95, R87, R24, R34 ;  /* 0x00000018575f7223 */ /* 0x000fe20000010022 */
[----:B------:R-:W-:Y:S01]  /*22c0*/  FFMA.FTZ R91, R93, R16, R32 ;  /* 0x000000105d5b7223 */ /* 0x000fe20000010020 */
[----:B------:R-:W-:-:S02]  /*22d0*/  PRMT R18, R18, 0x7632, R18 ;  /* 0x0000763212127816 */ /* 0x000fc40000000012 */
[C---:B------:R-:W-:Y:S01]  /*22e0*/  PRMT R16, R25.reuse, 0x7632, R16 ;  /* 0x0000763219107816 */ /* 0x040fe20000000010 */
[----:B------:R-:W-:Y:S01]  /*22f0*/  FFMA.FTZ R95, R90, R17, R95 ;  /* 0x000000115a5f7223 */ /* 0x000fe2000001005f */
[----:B------:R-:W-:Y:S02]  /*2300*/  SHF.L.U32 R25, R25, 0x10, RZ ;  /* 0x0000001019197819 */ /* 0x000fe400000006ff */
[----:B------:R-:W-:Y:S01]  /*2310*/  SHF.L.U32 R17, R18, 0x10, RZ ;  /* 0x0000001012117819 */ /* 0x000fe200000006ff */
[----:B0-----:R-:W-:Y:S01]  /*2320*/  IMAD.U32 R40, R16, 0x10000, RZ ;  /* 0x0001000010287824 */ /* 0x001fe200078e00ff */
[C---:B------:R-:W-:Y:S01]  /*2330*/  PRMT R16, R19.reuse, 0x7632, R16 ;  /* 0x0000763213107816 */ /* 0x040fe20000000010 */
[----:B------:R-:W-:Y:S01]  /*2340*/  FFMA.FTZ R86, R86, R25, R97 ;  /* 0x0000001956567223 */ /* 0x000fe20000010061 */
[----:B------:R-:W-:Y:S01]  /*2350*/  SHF.L.U32 R18, R19, 0x10, RZ ;  /* 0x0000001013127819 */ /* 0x000fe200000006ff */
[----:B------:R-:W-:Y:S01]  /*2360*/  FFMA.FTZ R24, R92, R17, R95 ;  /* 0x000000115c187223 */ /* 0x000fe2000001005f */
[----:B------:R-:W-:Y:S01]  /*2370*/  PRMT R0, R35, 0x7632, R0 ;  /* 0x0000763223007816 */ /* 0x000fe20000000000 */
[----:B------:R-:W-:Y:S01]  /*2380*/  FFMA.FTZ R87, R87, R40, R86 ;  /* 0x0000002857577223 */ /* 0x000fe20000010056 */
[C---:B------:R-:W-:Y:S01]  /*2390*/  PRMT R25, R26.reuse, 0x7632, R25 ;  /* 0x000076321a197816 */ /* 0x040fe20000000019 */
[----:B------:R-:W5:Y:S01]  /*23a0*/  LDG.E.128 R32, desc[UR6][R2.64+0x6800] ;  /* 0x0068000602207981 */ /* 0x000f62000c1e1d00 */
[----:B------:R-:W-:Y:S01]  /*23b0*/  SHF.L.U32 R41, R26, 0x10, RZ ;  /* 0x000000101a297819 */ /* 0x000fe200000006ff */
[----:B------:R-:W-:-:S02]  /*23c0*/  IMAD.U32 R19, R16, 0x10000, RZ ;  /* 0x0001000010137824 */ /* 0x000fc400078e00ff */
[----:B------:R-:W-:Y:S01]  /*23d0*/  FFMA.FTZ R18, R93, R18, R24 ;  /* 0x000000125d127223 */ /* 0x000fe20000010018 */
[----:B------:R-:W-:Y:S01]  /*23e0*/  SHF.L.U32 R25, R25, 0x10, RZ ;  /* 0x0000001019197819 */ /* 0x000fe200000006ff */
[----:B------:R-:W-:Y:S02]  /*23f0*/  FFMA.FTZ R41, R90, R41, R87 ;  /* 0x000000295a297223 */ /* 0x000fe40000010057 */
[----:B------:R-:W-:Y:S01]  /*2400*/  FFMA.FTZ R40, R94, R19, R18 ;  /* 0x000000135e287223 */ /* 0x000fe20000010012 */
[----:B------:R-:W-:Y:S02]  /*2410*/  SHF.L.U32 R17, R0, 0x10, RZ ;  /* 0x0000001000117819 */ /* 0x000fe400000006ff */
[----:B------:R-:W-:Y:S01]  /*2420*/  PRMT R19, R44, 0x7632, R19 ;  /* 0x000076322c137816 */ /* 0x000fe20000000013 */
[----:B------:R-:W-:Y:S01]  /*2430*/  FFMA.FTZ R92, R92, R25, R41 ;  /* 0x000000195c5c7223 */ /* 0x000fe20000010029 */
[----:B------:R-:W-:Y:S01]  /*2440*/  SHF.L.U32 R44, R44, 0x10, RZ ;  /* 0x000000102c2c7819 */ /* 0x000fe200000006ff */
[C---:B------:R-:W-:Y:S01]  /*2450*/  IMAD.U32 R41, R48.reuse, 0x10000, RZ ;  /* 0x0001000030297824 */ /* 0x040fe200078e00ff */
[----:B------:R-:W-:-:S02]  /*2460*/  PRMT R86, R48, 0x7632, R86 ;  /* 0x0000763230567816 */ /* 0x000fc40000000056 */
        /* <DEDUP_REMOVED lines=14> */
[----:B------:R-:W-:Y:S01]  /*2550*/  SHF.L.U32 R45, R45, 0x10, RZ ;  /* 0x000000102d2d7819 */ /* 0x000fe200000006ff */
[----:B------:R-:W5:Y:S01]  /*2560*/  LDG.E.128 R16, desc[UR6][R2.64+0xa000] ;  /* 0x00a0000602107981 */ /* 0x000f62000c1e1d00 */
[----:B------:R-:W-:Y:S01]  /*2570*/  SHF.L.U32 R90, R90, 0x10, RZ ;  /* 0x000000105a5a7819 */ /* 0x000fe200000006ff */
[----:B------:R-:W-:Y:S01]  /*2580*/  FFMA.FTZ R25, R84, R25, R27 ;  /* 0x0000001954197223 */ /* 0x000fe2000001001b */
[C---:B------:R-:W-:Y:S01]  /*2590*/  PRMT R24, R50.reuse, 0x7632, R24 ;  /* 0x0000763232187816 */ /* 0x040fe20000000018 */
[----:B------:R-:W-:Y:S01]  /*25a0*/  IMAD.U32 R88, R50, 0x10000, RZ ;  /* 0x0001000032587824 */ /* 0x000fe200078e00ff */
[----:B------:R-:W-:Y:S01]  /*25b0*/  SHF.L.U32 R27, R46, 0x10, RZ ;  /* 0x000000102e1b7819 */ /* 0x000fe200000006ff */
[--C-:B------:R-:W-:Y:S01]  /*25c0*/  FFMA.FTZ R49, R90, R45, R25.reuse ;  /* 0x0000002d5a317223 */ /* 0x100fe20000010019 */
[----:B------:R-:W-:-:S02]  /*25d0*/  PRMT R25, R46, 0x7632, R25 ;  /* 0x000076322e197816 */ /* 0x000fc40000000019 */
[C---:B------:R-:W-:Y:S02]  /*25e0*/  PRMT R46, R72.reuse, 0x7632, R46 ;  /* 0x00007632482e7816 */ /* 0x040fe4000000002e */
[----:B------:R-:W-:Y:S01]  /*25f0*/  SHF.L.U32 R48, R72, 0x10, RZ ;  /* 0x0000001048307819 */ /* 0x000fe200000006ff */
[----:B------:R-:W-:Y:S01]  /*2600*/  IMAD.U32 R45, R25, 0x10000, RZ ;  /* 0x00010000192d7824 */ /* 0x000fe200078e00ff */
[C---:B------:R-:W-:Y:S01]  /*2610*/  PRMT R44, R51.reuse, 0x7632, R44 ;  /* 0x00007632332c7816 */ /* 0x040fe2000000002c */
[----:B------:R-:W-:Y:S01]  /*2620*/  FFMA.FTZ R49, R88, R27, R49 ;  /* 0x0000001b58317223 */ /* 0x000fe20000010031 */
[----:B------:R-:W-:Y:S02]  /*2630*/  SHF.L.U32 R87, R51, 0x10, RZ ;  /* 0x0000001033577819 */ /* 0x000fe400000006ff */
[----:B------:R-:W-:Y:S01]  /*2640*/  SHF.L.U32 R72, R24, 0x10, RZ ;  /* 0x0000001018487819 */ /* 0x000fe200000006ff */
[----:B------:R-:W-:Y:S01]  /*2650*/  FFMA.FTZ R85, R41, R48, R85 ;  /* 0x0000003029557223 */ /* 0x000fe20000010055 */
[----:B------:R-:W-:Y:S01]  /*2660*/  SHF.L.U32 R51, R46, 0x10, RZ ;  /* 0x000000102e337819 */ /* 0x000fe200000006ff */
[----:B------:R-:W5:Y:S02]  /*2670*/  LDG.E.128 R24, desc[UR6][R2.64+0xd800] ;  /* 0x00d8000602187981 */ /* 0x000f64000c1e1d00 */
[----:B------:R-:W-:Y:S01]  /*2680*/  FFMA.FTZ R48, R72, R45, R49 ;  /* 0x0000002d48307223 */ /* 0x000fe20000010031 */
[----:B------:R-:W-:-:S02]  /*2690*/  IMAD.U32 R45, R73, 0x10000, RZ ;  /* 0x00010000492d7824 */ /* 0x000fc400078e00ff */
[----:B------:R-:W-:Y:S01]  /*26a0*/  FFMA.FTZ R51, R86, R51, R85 ;  /* 0x0000003356337223 */ /* 0x000fe20000010055 */
[----:B------:R-:W-:-:S03]  /*26b0*/  PRMT R73, R73, 0x7632, R73 ;  /* 0x0000763249497816 */ /* 0x000fc60000000049 */
[----:B------:R-:W-:Y:S01]  /*26c0*/  FFMA.FTZ R85, R84, R45, R51 ;  /* 0x0000002d54557223 */ /* 0x000fe20000010033 */
[----:B------:R-:W-:Y:S02]  /*26d0*/  SHF.L.U32 R45, R73, 0x10, RZ ;  /* 0x00000010492d7819 */ /* 0x000fe400000006ff */
[C---:B------:R-:W-:Y:S02]  /*26e0*/  SHF.L.U32 R46, R47.reuse, 0x10, RZ ;  /* 0x000000102f2e7819 */ /* 0x040fe400000006ff */
[----:B------:R-:W-:Y:S01]  /*26f0*/  PRMT R47, R47, 0x7632, R47 ;  /* 0x000076322f2f7816 */ /* 0x000fe2000000002f */
[C---:B------:R-:W-:Y:S01]  /*2700*/  IMAD.U32 R51, R74.reuse, 0x10000, RZ ;  /* 0x000100004a337824 */ /* 0x040fe200078e00ff */
[----:B------:R-:W-:Y:S01]  /*2710*/  PRMT R49, R74, 0x7632, R49 ;  /* 0x000076324a317816 */ /* 0x000fe20000000031 */
[----:B------:R-:W-:Y:S01]  /*2720*/  FFMA.FTZ R85, R90, R45, R85 ;  /* 0x0000002d5a557223 */ /* 0x000fe20000010055 */
[----:B------:R-:W-:Y:S01]  /*2730*/  FFMA.FTZ R50, R87, R46, R48 ;  /* 0x0000002e57327223 */ /* 0x000fe20000010030 */
[----:B------:R-:W-:-:S02]  /*2740*/  SHF.L.U32 R48, R47, 0x10, RZ ;  /* 0x000000102f307819 */ /* 0x000fc400000006ff */
[----:B------:R-:W-:Y:S01]  /*2750*/  SHF.L.U32 R73, R44, 0x10, RZ ;  /* 0x000000102c497819 */ /* 0x000fe200000006ff */
[----:B------:R-:W-:Y:S01]  /*2760*/  FFMA.FTZ R51, R88, R51, R85 ;  /* 0x0000003358337223 */ /* 0x000fe20000010055 */
[----:B------:R-:W5:Y:S01]  /*2770*/  LDG.E.128 R44, desc[UR6][R2.64+0x11000] ;  /* 0x01100006022c7981 */ /* 0x000f62000c1e1d00 */
[----:B------:R-:W-:Y:S02]  /*2780*/  SHF.L.U32 R49, R49, 0x10, RZ ;  /* 0x0000001031317819 */ /* 0x000fe400000006ff */
[----:B------:R-:W-:Y:S01]  /*2790*/  FFMA.FTZ R74, R73, R48, R50 ;  /* 0x00000030494a7223 */ /* 0x000fe20000010032 */
[----:B------:R-:W-:Y:S02]  /*27a0*/  SHF.L.U32 R48, R75, 0x10, RZ ;  /* 0x000000104b307819 */ /* 0x000fe400000006ff */
[----:B------:R-:W-:-:S04]  /*27b0*/  FFMA.FTZ R50, R72, R49, R51 ;  /* 0x0000003148327223 */ /* 0x000fc80000010033 */
[----:B------:R-:W-:Y:S02]  /*27c0*/  FFMA.FTZ R92, R87, R48, R50 ;  /* 0x00000030575c7223 */ /* 0x000fe40000010032 */
[----:B------:R0:W5:Y:S01]  /*27d0*/  LDG.E.128 R48, desc[UR6][R2.64+0x14800] ;  /* 0x0148000602307981 */ /* 0x000162000c1e1d00 */
[C---:B------:R-:W-:Y:S02]  /*27e0*/  PRMT R85, R64.reuse, 0x7632, R85 ;  /* 0x0000763240557816 */ /* 0x040fe40000000055 */
[----:B------:R-:W-:Y:S02]  /*27f0*/  SHF.L.U32 R64, R64, 0x10, RZ ;  /* 0x0000001040407819 */ /* 0x000fe400000006ff */
[----:B------:R-:W-:Y:S01]  /*2800*/  PRMT R75, R75, 0x7632, R75 ;  /* 0x000076324b4b7816 */ /* 0x000fe2000000004b */
[----:B------:R-:W-:Y:S02]  /*2810*/  IMAD.U32 R85, R85, 0x10000, RZ ;  /* 0x0001000055557824 */ /* 0x000fe400078e00ff */
[----:B------:R-:W-:Y:S01]  /*2820*/  FFMA.FTZ R89, R41, R64, R89 ;  /* 0x0000004029597223 */ /* 0x000fe20000010059 */
[----:B------:R-:W-:-:S02]  /*2830*/  SHF.L.U32 R64, R75, 0x10, RZ ;  /* 0x000000104b407819 */ /* 0x000fc400000006ff */
[C---:B------:R-:W-:Y:S01]  /*2840*/  SHF.L.U32 R75, R65.reuse, 0x10, RZ ;  /* 0x00000010414b7819 */ /* 0x040fe200000006ff */
[----:B------:R-:W-:Y:S01]  /*2850*/  FFMA.FTZ R85, R86, R85, R89 ;  /* 0x0000005556557223 */ /* 0x000fe20000010059 */
[----:B------:R-:W-:-:S03]  /*2860*/  PRMT R65, R65, 0x7632, R65 ;  /* 0x0000763241417816 */ /* 0x000fc60000000041 */
[----:B------:R-:W-:Y:S01]  /*2870*/  FFMA.FTZ R85, R84, R75, R85 ;  /* 0x0000004b54557223 */ /* 0x000fe20000010055 */
[----:B------:R-:W-:Y:S01]  /*2880*/  SHF.L.U32 R65, R65, 0x10, RZ ;  /* 0x0000001041417819 */ /* 0x000fe200000006ff */
[C---:B--2---:R-:W-:Y:S01]  /*2890*/  IMAD.U32 R91, R68.reuse, 0x10000, RZ ;  /* 0x00010000445b7824 */ /* 0x044fe200078e00ff */
[----:B------:R-:W-:Y:S02]  /*28a0*/  PRMT R89, R68, 0x7632, R89 ;  /* 0x0000763244597816 */ /* 0x000fe40000000059 */
[----:B------:R-:W-:Y:S01]  /*28b0*/  SHF.L.U32 R75, R66, 0x10, RZ ;  /* 0x00000010424b7819 */ /* 0x000fe200000006ff */
[----:B------:R-:W-:Y:S01]  /*28c0*/  FFMA.FTZ R65, R90, R65, R85 ;  /* 0x000000415a417223 */ /* 0x000fe20000010055 */
[----:B------:R-:W-:Y:S01]  /*28d0*/  PRMT R68, R66, 0x7632, R68 ;  /* 0x0000763242447816 */ /* 0x000fe20000000044 */
[----:B------:R-:W-:Y:S01]  /*28e0*/  FFMA.FTZ R91, R41, R91, R0 ;  /* 0x0000005b295b7223 */ /* 0x000fe20000010000 */
[----:B------:R-:W-:Y:S01]  /*28f0*/  SHF.L.U32 R89, R89, 0x10, RZ ;  /* 0x0000001059597819 */ /* 0x000fe200000006ff */
[----:B------:R-:W-:Y:S01]  /*2900*/  FFMA.FTZ R65, R88, R75, R65 ;  /* 0x0000004b58417223 */ /* 0x000fe20000010041 */
[----:B0-----:R-:W-:Y:S01]  /*2910*/  SHF.L.U32 R3, R68, 0x10, RZ ;  /* 0x0000001044037819 */ /* 0x001fe200000006ff */
[C---:B------:R-:W-:Y:S01]  /*2920*/  IMAD.U32 R75, R69.reuse, 0x10000, RZ ;  /* 0x00010000454b7824 */ /* 0x040fe200078e00ff */
[----:B------:R-:W-:Y:S01]  /*2930*/  PRMT R69, R69, 0x7632, R69 ;  /* 0x0000763245457816 */ /* 0x000fe20000000045 */
[----:B------:R-:W-:-:S02]  /*2940*/  FFMA.FTZ R89, R86, R89, R91 ;  /* 0x0000005956597223 */ /* 0x000fc4000001005b */
[----:B------:R-:W-:Y:S01]  /*2950*/  FFMA.FTZ R2, R72, R3, R65 ;  /* 0x0000000348027223 */ /* 0x000fe20000010041 */
[----:B------:R-:W-:Y:S01]  /*2960*/  SHF.L.U32 R69, R69, 0x10, RZ ;  /* 0x0000001045457819 */ /* 0x000fe200000006ff */
[----:B------:R-:W-:Y:S01]  /*2970*/  FFMA.FTZ R75, R84, R75, R89 ;  /* 0x0000004b544b7223 */ /* 0x000fe20000010059 */
[C---:B------:R-:W-:Y:S02]  /*2980*/  SHF.L.U32 R3, R60.reuse, 0x10, RZ ;  /* 0x000000103c037819 */ /* 0x040fe400000006ff */
[----:B------:R-:W-:Y:S01]  /*2990*/  PRMT R60, R60, 0x7632, R60 ;  /* 0x000076323c3c7816 */ /* 0x000fe2000000003c */
[----:B------:R-:W-:Y:S02]  /*29a0*/  FFMA.FTZ R69, R90, R69, R75 ;  /* 0x000000455a457223 */ /* 0x000fe4000001004b */
[----:B------:R-:W-:Y:S01]  /*29b0*/  FFMA.FTZ R75, R41, R3, R40 ;  /* 0x00000003294b7223 */ /* 0x000fe20000010028 */
[----:B------:R-:W-:Y:S01]  /*29c0*/  IMAD.U32 R3, R70, 0x10000, RZ ;  /* 0x0001000046037824 */ /* 0x000fe200078e00ff */
[----:B------:R-:W-:-:S02]  /*29d0*/  SHF.L.U32 R65, R60, 0x10, RZ ;  /* 0x000000103c417819 */ /* 0x000fc400000006ff */
[----:B------:R-:W-:Y:S01]  /*29e0*/  PRMT R70, R70, 0x7632, R70 ;  /* 0x0000763246467816 */ /* 0x000fe20000000046 */
[----:B------:R-:W-:Y:S01]  /*29f0*/  FFMA.FTZ R69, R88, R3, R69 ;  /* 0x0000000358457223 */ /* 0x000fe20000010045 */
[C---:B------:R-:W-:Y:S01]  /*2a00*/  PRMT R60, R61.reuse, 0x7632, R60 ;  /* 0x000076323d3c7816 */ /* 0x040fe2000000003c */
[----:B------:R-:W-:Y:S01]  /*2a10*/  FFMA.FTZ R75, R86, R65, R75 ;  /* 0x00000041564b7223 */ /* 0x000fe2000001004b */
[----:B------:R-:W-:Y:S01]  /*2a20*/  SHF.L.U32 R61, R61, 0x10, RZ ;  /* 0x000000103d3d7819 */ /* 0x000fe200000006ff */
[----:B------:R-:W-:Y:S01]  /*2a30*/  IMAD.U32 R3, R70, 0x10000, RZ ;  /* 0x0001000046037824 */ /* 0x000fe200078e00ff */
[----:B------:R-:W-:Y:S02]  /*2a40*/  SHF.L.U32 R0, R67, 0x10, RZ ;  /* 0x0000001043007819 */ /* 0x000fe400000006ff */
[C---:B---3--:R-:W-:Y:S02]  /*2a50*/  PRMT R66, R76.reuse, 0x7632, R66 ;  /* 0x000076324c427816 */ /* 0x048fe40000000042 */
[----:B------:R-:W-:Y:S01]  /*2a60*/  SHF.L.U32 R76, R76, 0x10, RZ ;  /* 0x000000104c4c7819 */ /* 0x000fe200000006ff */
[----:B------:R-:W-:Y:S01]  /*2a70*/  FFMA.FTZ R61, R84, R61, R75 ;  /* 0x0000003d543d7223 */ /* 0x000fe2000001004b */
[----:B------:R-:W-:Y:S01]  /*2a80*/  SHF.L.U32 R65, R60, 0x10, RZ ;  /* 0x000000103c417819 */ /* 0x000fe200000006ff */
[----:B------:R-:W-:Y:S01]  /*2a90*/  FFMA.FTZ R60, R72, R3, R69 ;  /* 0x00000003483c7223 */ /* 0x000fe20000010045 */
[----:B------:R-:W-:Y:S01]  /*2aa0*/  FFMA.FTZ R2, R87, R0, R2 ;  /* 0x0000000057027223 */ /* 0x000fe20000010002 */
[----:B------:R-:W-:Y:S01]  /*2ab0*/  SHF.L.U32 R3, R66, 0x10, RZ ;  /* 0x0000001042037819 */ /* 0x000fe200000006ff */
[----:B------:R-:W-:Y:S01]  /*2ac0*/  FFMA.FTZ R69, R41, R76, R94 ;  /* 0x0000004c29457223 */ /* 0x000fe2000001005e */
[----:B------:R-:W-:Y:S01]  /*2ad0*/  SHF.L.U32 R0, R71, 0x10, RZ ;  /* 0x0000001047007819 */ /* 0x000fe200000006ff */
[----:B------:R-:W-:Y:S01]  /*2ae0*/  FFMA.FTZ R61, R90, R65, R61 ;  /* 0x000000415a3d7223 */ /* 0x000fe2000001003d */
[----:B------:R-:W-:Y:S01]  /*2af0*/  PRMT R67, R67, 0x7632, R67 ;  /* 0x0000763243437816 */ /* 0x000fe20000000043 */
[----:B------:R-:W-:Y:S01]  /*2b00*/  IMAD.U32 R41, R62, 0x10000, RZ ;  /* 0x000100003e297824 */ /* 0x000fe200078e00ff */
[----:B------:R-:W-:Y:S01]  /*2b10*/  PRMT R40, R71, 0x7632, R40 ;  /* 0x0000763247287816 */ /* 0x000fe20000000028 */
[----:B------:R-:W-:Y:S01]  /*2b20*/  FFMA.FTZ R69, R86, R3, R69 ;  /* 0x0000000356457223 */ /* 0x000fe20000010045 */
[----:B------:R-:W-:-:S02]  /*2b30*/  SHF.L.U32 R65, R77, 0x10, RZ ;  /* 0x000000104d417819 */ /* 0x000fc400000006ff */
[----:B------:R-:W-:Y:S01]  /*2b40*/  PRMT R62, R62, 0x7632, R62 ;  /* 0x000076323e3e7816 */ /* 0x000fe2000000003e */
        /* <DEDUP_REMOVED lines=8> */
[C---:B------:R-:W-:Y:S01]  /*2bd0*/  FFMA.FTZ R0, R73.reuse, R0, R2 ;  /* 0x0000000049007223 */ /* 0x040fe20000010002 */
[----:B------:R-:W-:Y:S01]  /*2be0*/  SHF.L.U32 R65, R78, 0x10, RZ ;  /* 0x000000104e417819 */ /* 0x000fe200000006ff */
[----:B------:R-:W-:Y:S01]  /*2bf0*/  FFMA.FTZ R2, R73, R40, R3 ;  /* 0x0000002849027223 */ /* 0x000fe20000010003 */
[----:B------:R-:W-:Y:S01]  /*2c00*/  FFMA.FTZ R60, R72, R41, R61 ;  /* 0x00000029483c7223 */ /* 0x000fe2000001003d */
[----:B------:R-:W-:Y:S01]  /*2c10*/  PRMT R78, R78, 0x7632, R78 ;  /* 0x000076324e4e7816 */ /* 0x000fe2000000004e */
[----:B------:R-:W-:Y:S01]  /*2c20*/  FFMA.FTZ R69, R90, R77, R69 ;  /* 0x0000004d5a457223 */ /* 0x000fe20000010045 */
[----:B----4-:R-:W-:Y:S01]  /*2c30*/  PRMT R61, R52, 0x7632, R61 ;  /* 0x00007632343d7816 */ /* 0x010fe2000000003d */
[----:B-----5:R-:W-:Y:S01]  /*2c40*/  IMAD.U32 R3, R56, 0x10000, RZ ;  /* 0x0001000038037824 */ /* 0x020fe200078e00ff */
[----:B------:R-:W-:-:S02]  /*2c50*/  SHF.L.U32 R62, R52, 0x10, RZ ;  /* 0x00000010343e7819 */ /* 0x000fc400000006ff */
[----:B------:R-:W-:Y:S01]  /*2c60*/  PRMT R40, R56, 0x7632, R40 ;  /* 0x0000763238287816 */ /* 0x000fe20000000028 */
[----:B------:R-:W-:Y:S01]  /*2c70*/  FFMA.FTZ R65, R88, R65, R69 ;  /* 0x0000004158417223 */ /* 0x000fe20000010045 */
        /* <DEDUP_REMOVED lines=13> */
[----:B------:R-:W-:Y:S02]  /*2d50*/  SHF.L.U32 R52, R63, 0x10, RZ ;  /* 0x000000103f347819 */ /* 0x000fe400000006ff */
[----:B------:R-:W-:Y:S01]  /*2d60*/  SHF.L.U32 R66, R61, 0x10, RZ ;  /* 0x000000103d427819 */ /* 0x000fe200000006ff */
[----:B------:R-:W-:Y:S01]  /*2d70*/  FFMA.FTZ R62, R57, R62, R68 ;  /* 0x0000003e393e7223 */ /* 0x000fe20000010044 */
[----:B------:R-:W-:Y:S01]  /*2d80*/  SHF.L.U32 R41, R41, 0x10, RZ ;  /* 0x0000001029297819 */ /* 0x000fe200000006ff */
[--C-:B------:R-:W-:Y:S01]  /*2d90*/  FFMA.FTZ R52, R73, R52, R60.reuse ;  /* 0x0000003449347223 */ /* 0x100fe2000001003c */
[C---:B------:R-:W-:Y:S01]  /*2da0*/  PRMT R60, R54.reuse, 0x7632, R60 ;  /* 0x00007632363c7816 */ /* 0x040fe2000000003c */
[----:B------:R-:W-:Y:S01]  /*2db0*/  IMAD.U32 R56, R79, 0x10000, RZ ;  /* 0x000100004f387824 */ /* 0x000fe200078e00ff */
[----:B------:R-:W-:Y:S01]  /*2dc0*/  SHF.L.U32 R61, R54, 0x10, RZ ;  /* 0x00000010363d7819 */ /* 0x000fe200000006ff */
[----:B------:R-:W-:Y:S01]  /*2dd0*/  FFMA.FTZ R65, R41, R66, R62 ;  /* 0x0000004229417223 */ /* 0x000fe2000001003e */
[C---:B------:R-:W-:Y:S01]  /*2de0*/  PRMT R53, R58.reuse, 0x7632, R53 ;  /* 0x000076323a357816 */ /* 0x040fe20000000035 */
[----:B------:R-:W-:Y:S01]  /*2df0*/  IMAD.U32 R58, R58, 0x10000, RZ ;  /* 0x000100003a3a7824 */ /* 0x000fe200078e00ff */
[----:B------:R-:W-:Y:S01]  /*2e00*/  PRMT R79, R79, 0x7632, R79 ;  /* 0x000076324f4f7816 */ /* 0x000fe2000000004f */
        /* <DEDUP_REMOVED lines=10> */
[--C-:B------:R-:W-:Y:S01]  /*2eb0*/  FFMA.FTZ R60, R4, R63, R61.reuse ;  /* 0x0000003f043c7223 */ /* 0x100fe2000001003d */
        /* <DEDUP_REMOVED lines=11> */
[C---:B------:R-:W-:Y:S01]  /*2f70*/  PRMT R56, R6.reuse, 0x7632, R56 ;  /* 0x0000763206387816 */ /* 0x040fe20000000038 */
[----:B------:R-:W-:Y:S01]  /*2f80*/  FFMA.FTZ R63, R41, R64, R62 ;  /* 0x00000040293f7223 */ /* 0x000fe2000001003e */
[----:B------:R-:W-:Y:S01]  /*2f90*/  SHF.L.U32 R61, R6, 0x10, RZ ;  /* 0x00000010063d7819 */ /* 0x000fe200000006ff */
[----:B------:R-:W-:Y:S01]  /*2fa0*/  IMAD.U32 R6, R59, 0x10000, RZ ;  /* 0x000100003b067824 */ /* 0x000fe200078e00ff */
        /* <DEDUP_REMOVED lines=10> */
[C---:B------:R-:W-:Y:S01]  /*3050*/  SHF.L.U32 R60, R9.reuse, 0x10, RZ ;  /* 0x00000010093c7819 */ /* 0x040fe200000006ff */
[----:B------:R-:W-:Y:S01]  /*3060*/  FFMA.FTZ R62, R40, R53, R55 ;  /* 0x00000035283e7223 */ /* 0x000fe20000010037 */
[----:B------:R-:W-:Y:S01]  /*3070*/  PRMT R53, R9, 0x7632, R53 ;  /* 0x0000763209357816 */ /* 0x000fe20000000035 */
[--C-:B------:R-:W-:Y:S01]  /*3080*/  FFMA.FTZ R9, R5, R0, R56.reuse ;  /* 0x0000000005097223 */ /* 0x100fe20000010038 */
[----:B------:R-:W-:Y:S02]  /*3090*/  PRMT R7, R7, 0x7632, R7 ;  /* 0x0000763207077816 */ /* 0x000fe40000000007 */
[C---:B------:R-:W-:Y:S02]  /*30a0*/  PRMT R56, R80.reuse, 0x7632, R56 ;  /* 0x0000763250387816 */ /* 0x040fe40000000038 */
[----:B------:R-:W-:Y:S01]  /*30b0*/  SHF.L.U32 R80, R80, 0x10, RZ ;  /* 0x0000001050507819 */ /* 0x000fe200000006ff */
[----:B------:R-:W-:Y:S01]  /*30c0*/  FFMA.FTZ R60, R57, R60, R62 ;  /* 0x0000003c393c7223 */ /* 0x000fe2000001003e */
[----:B------:R-:W-:Y:S01]  /*30d0*/  SHF.L.U32 R0, R53, 0x10, RZ ;  /* 0x0000001035007819 */ /* 0x000fe200000006ff */
[----:B------:R-:W-:Y:S01]  /*30e0*/  IMAD.U32 R7, R7, 0x10000, RZ ;  /* 0x0001000007077824 */ /* 0x000fe200078e00ff */
[----:B------:R-:W-:Y:S01]  /*30f0*/  SHF.L.U32 R59, R56, 0x10, RZ ;  /* 0x00000010383b7819 */ /* 0x000fe200000006ff */
[----:B------:R-:W-:Y:S01]  /*3100*/  FFMA.FTZ R61, R3, R80, R2 ;  /* 0x00000050033d7223 */ /* 0x000fe20000010002 */
[C---:B------:R-:W-:Y:S01]  /*3110*/  SHF.L.U32 R53, R10.reuse, 0x10, RZ ;  /* 0x000000100a357819 */ /* 0x040fe200000006ff */
[----:B------:R-:W-:Y:S01]  /*3120*/  FFMA.FTZ R55, R41, R0, R60 ;  /* 0x0000000029377223 */ /* 0x000fe2000001003c */
[----:B------:R-:W-:Y:S01]  /*3130*/  PRMT R10, R10, 0x7632, R10 ;  /* 0x000076320a0a7816 */ /* 0x000fe2000000000a */
[--C-:B------:R-:W-:Y:S01]  /*3140*/  FFMA.FTZ R0, R6, R7, R9.reuse ;  /* 0x0000000706007223 */ /* 0x100fe20000010009 */
[C---:B------:R-:W-:Y:S01]  /*3150*/  PRMT R9, R81.reuse, 0x7632, R9 ;  /* 0x0000763251097816 */ /* 0x040fe20000000009 */
[----:B------:R-:W-:Y:S01]  /*3160*/  FFMA.FTZ R62, R40, R59, R61 ;  /* 0x0000003b283e7223 */ /* 0x000fe2000001003d */
[----:B------:R-:W-:Y:S01]  /*3170*/  SHF.L.U32 R56, R81, 0x10, RZ ;  /* 0x0000001051387819 */ /* 0x000fe200000006ff */
[----:B------:R-:W-:Y:S01]  /*3180*/  FFMA.FTZ R53, R58, R53, R55 ;  /* 0x000000353a357223 */ /* 0x000fe20000010037 */
[----:B------:R-:W-:Y:S01]  /*3190*/  IMAD.U32 R7, R10, 0x10000, RZ ;  /* 0x000100000a077824 */ /* 0x000fe200078e00ff */
[----:B------:R-:W-:-:S02]  /*31a0*/  SHF.L.U32 R60, R9, 0x10, RZ ;  /* 0x00000010093c7819 */ /* 0x000fc400000006ff */
[----:B------:R-:W-:Y:S01]  /*31b0*/  FFMA.FTZ R62, R57, R56, R62 ;  /* 0x00000038393e7223 */ /* 0x000fe2000001003e */
[----:B------:R-:W-:Y:S01]  /*31c0*/  FFMA.FTZ R56, R4, R7, R53 ;  /* 0x0000000704387223 */ /* 0x000fe20000010035 */
[C---:B------:R-:W-:Y:S02]  /*31d0*/  PRMT R7, R82.reuse, 0x7632, R7 ;  /* 0x0000763252077816 */ /* 0x040fe40000000007 */
[----:B------:R-:W-:Y:S01]  /*31e0*/  SHF.L.U32 R9, R82, 0x10, RZ ;  /* 0x0000001052097819 */ /* 0x000fe200000006ff */
[----:B------:R-:W-:Y:S01]  /*31f0*/  FFMA.FTZ R53, R41, R60, R62 ;  /* 0x0000003c29357223 */ /* 0x000fe2000001003e */
[C---:B------:R-:W-:Y:S02]  /*3200*/  PRMT R2, R11.reuse, 0x7632, R2 ;  /* 0x000076320b027816 */ /* 0x040fe40000000002 */
[----:B------:R-:W-:Y:S02]  /*3210*/  SHF.L.U32 R10, R11, 0x10, RZ ;  /* 0x000000100b0a7819 */ /* 0x000fe400000006ff */
[C---:B------:R-:W-:Y:S01]  /*3220*/  PRMT R55, R12.reuse, 0x7632, R55 ;  /* 0x000076320c377816 */ /* 0x040fe20000000037 */
[----:B------:R-:W-:Y:S01]  /*3230*/  IMAD.U32 R12, R12, 0x10000, RZ ;  /* 0x000100000c0c7824 */ /* 0x000fe200078e00ff */
[----:B------:R-:W-:Y:S01]  /*3240*/  SHF.L.U32 R11, R7, 0x10, RZ ;  /* 0x00000010070b7819 */ /* 0x000fe200000006ff */
[----:B------:R-:W-:-:S02]  /*3250*/  FFMA.FTZ R9, R58, R9, R53 ;  /* 0x000000093a097223 */ /* 0x000fc40000010035 */
[----:B------:R-:W-:Y:S02]  /*3260*/  FFMA.FTZ R53, R3, R12, R52 ;  /* 0x0000000c03357223 */ /* 0x000fe40000010034 */
[--C-:B------:R-:W-:Y:S01]  /*3270*/  FFMA.FTZ R12, R4, R11, R9.reuse ;  /* 0x0000000b040c7223 */ /* 0x100fe20000010009 */
[C---:B------:R-:W-:Y:S02]  /*3280*/  PRMT R9, R20.reuse, 0x7632, R9 ;  /* 0x0000763214097816 */ /* 0x040fe40000000009 */
[----:B------:R-:W-:Y:S01]  /*3290*/  SHF.L.U32 R11, R20, 0x10, RZ ;  /* 0x00000010140b7819 */ /* 0x000fe200000006ff */
[----:B------:R-:W-:Y:S01]  /*32a0*/  FFMA.FTZ R7, R5, R10, R56 ;  /* 0x0000000a05077223 */ /* 0x000fe20000010038 */
[----:B------:R-:W-:Y:S01]  /*32b0*/  SHF.L.U32 R55, R55, 0x10, RZ ;  /* 0x0000001037377819 */ /* 0x000fe200000006ff */
[----:B------:R-:W-:Y:S01]  /*32c0*/  IMAD.U32 R10, R83, 0x10000, RZ ;  /* 0x00010000530a7824 */ /* 0x000fe200078e00ff */
[----:B------:R-:W-:Y:S01]  /*32d0*/  SHF.L.U32 R9, R9, 0x10, RZ ;  /* 0x0000001009097819 */ /* 0x000fe200000006ff */
[----:B------:R-:W-:Y:S01]  /*32e0*/  FFMA.FTZ R11, R3, R11, R54 ;  /* 0x0000000b030b7223 */ /* 0x000fe20000010036 */
[----:B------:R-:W-:Y:S01]  /*32f0*/  SHF.L.U32 R20, R13, 0x10, RZ ;  /* 0x000000100d147819 */ /* 0x000fe200000006ff */
[C---:B------:R-:W-:Y:S01]  /*3300*/  FFMA.FTZ R52, R40.reuse, R55, R53 ;  /* 0x0000003728347223 */ /* 0x040fe20000010035 */
[----:B------:R-:W-:Y:S01]  /*3310*/  FFMA.FTZ R12, R5, R10, R12 ;  /* 0x0000000a050c7223 */ /* 0x000fe2000001000c */
[----:B------:R-:W-:Y:S01]  /*3320*/  FFMA.FTZ R54, R40, R9, R11 ;  /* 0x0000000928367223 */ /* 0x000fe2000001000b */
[----:B------:R-:W-:-:S02]  /*3330*/  PRMT R13, R13, 0x7632, R13 ;  /* 0x000076320d0d7816 */ /* 0x000fc4000000000d */
[C---:B------:R-:W-:Y:S02]  /*3340*/  PRMT R9, R21.reuse, 0x7632, R9 ;  /* 0x0000763215097816 */ /* 0x040fe40000000009 */
        /* <DEDUP_REMOVED lines=8> */
[----:B------:R-:W-:Y:S01]  /*33d0*/  SHF.L.U32 R83, R83, 0x10, RZ ;  /* 0x0000001053537819 */ /* 0x000fe200000006ff */
[C---:B------:R-:W-:Y:S01]  /*33e0*/  FFMA.FTZ R7, R41.reuse, R20, R52 ;  /* 0x0000001429077223 */ /* 0x040fe20000010034 */
[----:B------:R-:W-:Y:S01]  /*33f0*/  IMAD.U32 R3, R14, 0x10000, RZ ;  /* 0x000100000e037824 */ /* 0x000fe200078e00ff */
[----:B------:R-:W-:Y:S01]  /*3400*/  SHF.L.U32 R13, R22, 0x10, RZ ;  /* 0x00000010160d7819 */ /* 0x000fe200000006ff */
[----:B------:R-:W-:Y:S01]  /*3410*/  FFMA.FTZ R40, R41, R40, R57 ;  /* 0x0000002829287223 */ /* 0x000fe20000010039 */
[----:B------:R-:W-:-:S02]  /*3420*/  PRMT R14, R14, 0x7632, R14 ;  /* 0x000076320e0e7816 */ /* 0x000fc4000000000e */
[----:B------:R-:W-:Y:S01]  /*3430*/  PRMT R22, R22, 0x7632, R22 ;  /* 0x0000763216167816 */ /* 0x000fe20000000016 */
[----:B------:R-:W-:Y:S01]  /*3440*/  FFMA.FTZ R2, R6, R83, R12 ;  /* 0x0000005306027223 */ /* 0x000fe2000001000c */
[C---:B------:R-:W-:Y:S01]  /*3450*/  FFMA.FTZ R11, R58.reuse, R3, R7 ;  /* 0x000000033a0b7223 */ /* 0x040fe20000010007 */
[C---:B------:R-:W-:Y:S01]  /*3460*/  PRMT R9, R15.reuse, 0x7632, R9 ;  /* 0x000076320f097816 */ /* 0x040fe20000000009 */
[----:B------:R-:W-:Y:S01]  /*3470*/  FFMA.FTZ R40, R58, R13, R40 ;  /* 0x0000000d3a287223 */ /* 0x000fe20000010028 */
[----:B------:R-:W-:Y:S01]  /*3480*/  SHF.L.U32 R12, R15, 0x10, RZ ;  /* 0x000000100f0c7819 */ /* 0x000fe200000006ff */
[----:B------:R-:W-:Y:S01]  /*3490*/  IMAD.U32 R13, R22, 0x10000, RZ ;  /* 0x00010000160d7824 */ /* 0x000fe200078e00ff */
[----:B------:R-:W-:Y:S02]  /*34a0*/  SHF.L.U32 R7, R14, 0x10, RZ ;  /* 0x000000100e077819 */ /* 0x000fe400000006ff */
[----:B------:R-:W-:Y:S02]  /*34b0*/  PRMT R20, R28, 0x7632, R20 ;  /* 0x000076321c147816 */ /* 0x000fe40000000014 */
[----:B------:R-:W-:-:S02]  /*34c0*/  PRMT R15, R36, 0x7632, R15 ;  /* 0x00007632240f7816 */ /* 0x000fc4000000000f */
[----:B------:R-:W-:Y:S02]  /*34d0*/  SHF.L.U32 R28, R28, 0x10, RZ ;  /* 0x000000101c1c7819 */ /* 0x000fe400000006ff */
[----:B------:R-:W-:Y:S01]  /*34e0*/  SHF.L.U32 R3, R36, 0x10, RZ ;  /* 0x0000001024037819 */ /* 0x000fe200000006ff */
[C---:B------:R-:W-:Y:S01]  /*34f0*/  FFMA.FTZ R14, R4.reuse, R7, R11 ;  /* 0x00000007040e7223 */ /* 0x040fe2000001000b */
[----:B------:R-:W-:Y:S01]  /*3500*/  FFMA.FTZ R13, R4, R13, R40 ;  /* 0x0000000d040d7223 */ /* 0x000fe20000010028 */
[----:B------:R-:W-:Y:S01]  /*3510*/  SHF.L.U32 R11, R20, 0x10, RZ ;  /* 0x00000010140b7819 */ /* 0x000fe200000006ff */
[----:B------:R-:W-:Y:S02]  /*3520*/  IMAD.U32 R4, R15, 0x10000, RZ ;  /* 0x000100000f047824 */ /* 0x000fe400078e00ff */
[----:B------:R-:W-:Y:S01]  /*3530*/  FFMA.FTZ R15, R3, R28, R8 ;  /* 0x0000001c030f7223 */ /* 0x000fe20000010008 */
[----:B------:R-:W-:-:S03]  /*3540*/  SHF.L.U32 R8, R23, 0x10, RZ ;  /* 0x0000001017087819 */ /* 0x000fc600000006ff */
[----:B------:R-:W-:Y:S01]  /*3550*/  FFMA.FTZ R22, R4, R11, R15 ;  /* 0x0000000b04167223 */ /* 0x000fe2000001000f */
[----:B------:R-:W-:Y:S01]  /*3560*/  FFMA.FTZ R11, R5, R12, R14 ;  /* 0x0000000c050b7223 */ /* 0x000fe2000001000e */
[----:B------:R-:W-:Y:S01]  /*3570*/  SHF.L.U32 R20, R29, 0x10, RZ ;  /* 0x000000101d147819 */ /* 0x000fe200000006ff */
[----:B------:R-:W-:Y:S01]  /*3580*/  FFMA.FTZ R12, R5, R8, R13 ;  /* 0x00000008050c7223 */ /* 0x000fe2000001000d */
[----:B------:R-:W-:Y:S02]  /*3590*/  SHF.L.U32 R7, R37, 0x10, RZ ;  /* 0x0000001025077819 */ /* 0x000fe400000006ff */
[----:B------:R-:W-:Y:S02]  /*35a0*/  PRMT R29, R29, 0x7632, R29 ;  /* 0x000076321d1d7816 */ /* 0x000fe4000000001d */
[----:B------:R-:W-:Y:S02]  /*35b0*/  PRMT R5, R37, 0x7632, R5 ;  /* 0x0000763225057816 */ /* 0x000fe40000000005 */
[C---:B------:R-:W-:Y:S01]  /*35c0*/  PRMT R8, R32.reuse, 0x7632, R8 ;  /* 0x0000763220087816 */ /* 0x040fe20000000008 */
[----:B------:R-:W-:Y:S01]  /*35d0*/  IMAD.U32 R32, R32, 0x10000, RZ ;  /* 0x0001000020207824 */ /* 0x000fe200078e00ff */
[----:B------:R-:W-:Y:S01]  /*35e0*/  SHF.L.U32 R9, R9, 0x10, RZ ;  /* 0x0000001009097819 */ /* 0x000fe200000006ff */
[----:B------:R-:W-:Y:S01]  /*35f0*/  FFMA.FTZ R20, R7, R20, R22 ;  /* 0x0000001407147223 */ /* 0x000fe20000010016 */
[----:B------:R-:W-:Y:S01]  /*3600*/  SHF.L.U32 R14, R29, 0x10, RZ ;  /* 0x000000101d0e7819 */ /* 0x000fe200000006ff */
[----:B------:R-:W-:Y:S01]  /*3610*/  IMAD.U32 R5, R5, 0x10000, RZ ;  /* 0x0001000005057824 */ /* 0x000fe200078e00ff */
[----:B------:R-:W-:Y:S01]  /*3620*/  SHF.L.U32 R13, R8, 0x10, RZ ;  /* 0x00000010080d7819 */ /* 0x000fe200000006ff */
[----:B------:R-:W-:Y:S01]  /*3630*/  FFMA.FTZ R15, R3, R32, R0 ;  /* 0x00000020030f7223 */ /* 0x000fe20000010000 */
[----:B------:R-:W-:Y:S01]  /*3640*/  FFMA.FTZ R8, R6, R9, R11 ;  /* 0x0000000906087223 */ /* 0x000fe2000001000b */
[----:B------:R-:W-:Y:S01]  /*3650*/  PRMT R23, R23, 0x7632, R23 ;  /* 0x0000763217177816 */ /* 0x000fe20000000017 */
[----:B------:R-:W-:Y:S01]  /*3660*/  FFMA.FTZ R11, R5, R14, R20 ;  /* 0x0000000e050b7223 */ /* 0x000fe20000010014 */
[----:B------:R-:W-:Y:S01]  /*3670*/  SHF.L.U32 R9, R30, 0x10, RZ ;  /* 0x000000101e097819 */ /* 0x000fe200000006ff */
[----:B------:R-:W-:Y:S01]  /*3680*/  FFMA.FTZ R22, R4, R13, R15 ;  /* 0x0000000d04167223 */ /* 0x000fe2000001000f */
[C---:B------:R-:W-:Y:S01]  /*3690*/  PRMT R14, R33.reuse, 0x7632, R14 ;  /* 0x00007632210e7816 */ /* 0x040fe2000000000e */
[----:B------:R-:W-:Y:S01]  /*36a0*/  IMAD.U32 R20, R33, 0x10000, RZ ;  /* 0x0001000021147824 */ /* 0x000fe200078e00ff */
[----:B------:R-:W-:-:S02]  /*36b0*/  SHF.L.U32 R0, R38, 0x10, RZ ;  /* 0x0000001026007819 */ /* 0x000fc400000006ff */
[----:B------:R-:W-:Y:S02]  /*36c0*/  PRMT R38, R38, 0x7632, R38 ;  /* 0x0000763226267816 */ /* 0x000fe40000000026 */
[----:B------:R-:W-:Y:S02]  /*36d0*/  PRMT R30, R30, 0x7632, R30 ;  /* 0x000076321e1e7816 */ /* 0x000fe4000000001e */
[----:B------:R-:W-:Y:S01]  /*36e0*/  SHF.L.U32 R23, R23, 0x10, RZ ;  /* 0x0000001017177819 */ /* 0x000fe200000006ff */
[----:B------:R-:W-:Y:S01]  /*36f0*/  FFMA.FTZ R13, R0, R9, R11 ;  /* 0x00000009000d7223 */ /* 0x000fe2000001000b */
        /* <DEDUP_REMOVED lines=15> */
[----:B------:R-:W-:Y:S02]  /*37f0*/  SHF.L.U32 R14, R31, 0x10, RZ ;  /* 0x000000101f0e7819 */ /* 0x000fe400000006ff */
[----:B------:R-:W-:-:S02]  /*3800*/  SHF.L.U32 R13, R16, 0x10, RZ ;  /* 0x00000010100d7819 */ /* 0x000fc400000006ff */
[----:B------:R-:W-:Y:S01]  /*3810*/  SHF.L.U32 R21, R11, 0x10, RZ ;  /* 0x000000100b157819 */ /* 0x000fe200000006ff */
[----:B------:R-:W-:Y:S01]  /*3820*/  FFMA.FTZ R9, R39, R14, R20 ;  /* 0x0000000e27097223 */ /* 0x000fe20000010014 */
[----:B------:R-:W-:Y:S01]  /*3830*/  PRMT R11, R31, 0x7632, R11 ;  /* 0x000076321f0b7816 */ /* 0x000fe2000000000b */
[----:B------:R-:W-:Y:S01]  /*3840*/  FFMA.FTZ R14, R4, R13, R15 ;  /* 0x0000000d040e7223 */ /* 0x000fe2000001000f */
[C---:B------:R-:W-:Y:S02]  /*3850*/  SHF.L.U32 R10, R17.reuse, 0x10, RZ ;  /* 0x00000010110a7819 */ /* 0x040fe400000006ff */
        /* <DEDUP_REMOVED lines=9> */
[----:B------:R-:W-:Y:S01]  /*38f0*/  IMAD.U32 R22, R35, 0x10000, RZ ;  /* 0x0001000023167824 */ /* 0x000fe200078e00ff */
[C---:B------:R-:W-:Y:S01]  /*3900*/  PRMT R16, R24.reuse, 0x7632, R16 ;  /* 0x0000763218107816 */ /* 0x040fe20000000010 */
[----:B------:R-:W-:Y:S01]  /*3910*/  FFMA.FTZ R15, R5, R10, R14 ;  /* 0x0000000a050f7223 */ /* 0x000fe2000001000e */
        /* <DEDUP_REMOVED lines=9> */
[C---:B------:R-:W-:Y:S02]  /*39b0*/  SHF.L.U32 R13, R44.reuse, 0x10, RZ ;  /* 0x000000102c0d7819 */ /* 0x040fe400000006ff */
[----:B------:R-:W-:Y:S02]  /*39c0*/  PRMT R25, R25, 0x7632, R25 ;  /* 0x0000763219197816 */ /* 0x000fe40000000019 */
[----:B------:R-:W-:Y:S01]  /*39d0*/  PRMT R44, R44, 0x7632, R44 ;  /* 0x000076322c2c7816 */ /* 0x000fe2000000002c */
[----:B------:R-:W-:Y:S01]  /*39e0*/  FFMA.FTZ R16, R7, R14, R16 ;  /* 0x0000000e07107223 */ /* 0x000fe20000010010 */
[----:B------:R-:W-:Y:S01]  /*39f0*/  SHF.L.U32 R2, R19, 0x10, RZ ;  /* 0x0000001013027819 */ /* 0x000fe200000006ff */
[----:B------:R-:W-:Y:S01]  /*3a00*/  FFMA.FTZ R21, R3, R13, R8 ;  /* 0x0000000d03157223 */ /* 0x000fe20000010008 */
[----:B------:R-:W-:-:S02]  /*3a10*/  SHF.L.U32 R14, R25, 0x10, RZ ;  /* 0x00000010190e7819 */ /* 0x000fc400000006ff */
[----:B------:R-:W-:Y:S01]  /*3a20*/  SHF.L.U32 R17, R44, 0x10, RZ ;  /* 0x000000102c117819 */ /* 0x000fe200000006ff */
[C---:B------:R-:W-:Y:S02]  /*3a30*/  IMAD.U32 R13, R26.reuse, 0x10000, RZ ;  /* 0x000100001a0d7824 */ /* 0x040fe400078e00ff */
[----:B------:R-:W-:Y:S01]  /*3a40*/  FFMA.FTZ R11, R39, R2, R10 ;  /* 0x00000002270b7223 */ /* 0x000fe2000001000a */
[----:B------:R-:W-:Y:S01]  /*3a50*/  FFMA.FTZ R15, R5, R14, R16 ;  /* 0x0000000e050f7223 */ /* 0x000fe20000010010 */
[----:B------:R-:W-:Y:S01]  /*3a60*/  PRMT R26, R26, 0x7632, R26 ;  /* 0x000076321a1a7816 */ /* 0x000fe2000000001a */
[----:B------:R-:W-:Y:S01]  /*3a70*/  FFMA.FTZ R18, R4, R17, R21 ;  /* 0x0000001104127223 */ /* 0x000fe20000010015 */
[C---:B------:R-:W-:Y:S02]  /*3a80*/  PRMT R10, R45.reuse, 0x7632, R10 ;  /* 0x000076322d0a7816 */ /* 0x040fe4000000000a */
[----:B------:R-:W-:Y:S02]  /*3a90*/  SHF.L.U32 R14, R45, 0x10, RZ ;  /* 0x000000102d0e7819 */ /* 0x000fe400000006ff */
[----:B------:R-:W-:-:S02]  /*3aa0*/  PRMT R17, R48, 0x7632, R17 ;  /* 0x0000763230117816 */ /* 0x000fc40000000011 */
[----:B------:R-:W-:Y:S01]  /*3ab0*/  SHF.L.U32 R48, R48, 0x10, RZ ;  /* 0x0000001030307819 */ /* 0x000fe200000006ff */
[----:B------:R-:W-:Y:S01]  /*3ac0*/  FFMA.FTZ R15, R0, R13, R15 ;  /* 0x0000000d000f7223 */ /* 0x000fe2000001000f */
        /* <DEDUP_REMOVED lines=8> */
[----:B------:R-:W-:-:S02]  /*3b50*/  IMAD.U32 R14, R49, 0x10000, RZ ;  /* 0x00010000310e7824 */ /* 0x000fc400078e00ff */
        /* <DEDUP_REMOVED lines=11> */
[----:B------:R-:W-:Y:S01]  /*3c10*/  FFMA.FTZ R8, R39, R8, R10 ;  /* 0x0000000827087223 */ /* 0x000fe2000001000a */
[----:B------:R-:W-:Y:S01]  /*3c20*/  SHF.L.U32 R4, R47, 0x10, RZ ;  /* 0x000000102f047819 */ /* 0x000fe200000006ff */
[----:B------:R-:W-:Y:S01]  /*3c30*/  FFMA.FTZ R10, R38, R3, R13 ;  /* 0x00000003260a7223 */ /* 0x000fe2000001000d */
[----:B------:R-:W-:Y:S01]  /*3c40*/  PRMT R2, R27, 0x7632, R2 ;  /* 0x000076321b027816 */ /* 0x000fe20000000002 */
[----:B------:R-:W-:Y:S01]  /*3c50*/  FFMA.FTZ R7, R0, R7, R15 ;  /* 0x0000000700077223 */ /* 0x000fe2000001000f */
[----:B------:R-:W-:Y:S01]  /*3c60*/  SHF.L.U32 R5, R5, 0x10, RZ ;  /* 0x0000001005057819 */ /* 0x000fe200000006ff */
[----:B------:R-:W-:Y:S01]  /*3c70*/  FFMA.FTZ R4, R39, R4, R10 ;  /* 0x0000000427047223 */ /* 0x000fe2000001000a */
[----:B------:R-:W-:Y:S02]  /*3c80*/  PRMT R35, R35, 0x7632, R35 ;  /* 0x0000763223237816 */ /* 0x000fe40000000023 */
[----:B------:R-:W-:Y:S01]  /*3c90*/  PRMT R19, R19, 0x7632, R19 ;  /* 0x0000763213137816 */ /* 0x000fe20000000013 */
[----:B------:R-:W-:Y:S01]  /*3ca0*/  FFMA.FTZ R38, R38, R5, R7 ;  /* 0x0000000526267223 */ /* 0x000fe20000010007 */
[----:B------:R-:W-:-:S02]  /*3cb0*/  PRMT R47, R47, 0x7632, R47 ;  /* 0x000076322f2f7816 */ /* 0x000fc4000000002f */
[C---:B------:R-:W-:Y:S02]  /*3cc0*/  PRMT R0, R51.reuse, 0x7632, R0 ;  /* 0x0000763233007816 */ /* 0x040fe40000000000 */
[----:B------:R-:W-:Y:S02]  /*3cd0*/  SHF.L.U32 R10, R51, 0x10, RZ ;  /* 0x00000010330a7819 */ /* 0x000fe400000006ff */
[----:B------:R-:W-:Y:S02]  /*3ce0*/  SHF.L.U32 R3, R2, 0x10, RZ ;  /* 0x0000001002037819 */ /* 0x000fe400000006ff */
[----:B------:R-:W0:Y:S01]  /*3cf0*/  SHFL.BFLY PT, R2, R9, 0x10, 0x1f ;  /* 0x0e001f0009027f89 */ /* 0x000e2200000e0000 */
[----:B------:R-:W-:Y:S01]  /*3d00*/  SHF.L.U32 R35, R35, 0x10, RZ ;  /* 0x0000001023237819 */ /* 0x000fe200000006ff */
[----:B------:R-:W-:Y:S01]  /*3d10*/  IMAD.U32 R19, R19, 0x10000, RZ ;  /* 0x0001000013137824 */ /* 0x000fe200078e00ff */
[----:B------:R-:W-:Y:S01]  /*3d20*/  SHF.L.U32 R47, R47, 0x10, RZ ;  /* 0x000000102f2f7819 */ /* 0x000fe200000006ff */
[----:B------:R-:W-:Y:S01]  /*3d30*/  FFMA.FTZ R10, R39, R10, R38 ;  /* 0x0000000a270a7223 */ /* 0x000fe20000010026 */
[----:B------:R-:W-:Y:S01]  /*3d40*/  SHF.L.U32 R5, R0, 0x10, RZ ;  /* 0x0000001000057819 */ /* 0x000fe200000006ff */
[C---:B------:R-:W-:Y:S01]  /*3d50*/  FFMA.FTZ R22, R6.reuse, R35, R22 ;  /* 0x0000002306167223 */ /* 0x040fe20000010016 */
[C---:B------:R-:W-:Y:S01]  /*3d60*/  FFMA.FTZ R11, R6.reuse, R19, R11 ;  /* 0x00000013060b7223 */ /* 0x040fe2000001000b */
[C---:B------:R-:W-:Y:S01]  /*3d70*/  FFMA.FTZ R3, R6.reuse, R3, R8 ;  /* 0x0000000306037223 */ /* 0x040fe20000010008 */
[C---:B------:R-:W-:Y:S01]  /*3d80*/  FFMA.FTZ R4, R6.reuse, R47, R4 ;  /* 0x0000002f06047223 */ /* 0x040fe20000010004 */
[----:B------:R-:W-:Y:S01]  /*3d90*/  FFMA.FTZ R5, R6, R5, R10 ;  /* 0x0000000506057223 */ /* 0x000fe2000001000a */
[----:B------:R-:W1:Y:S04]  /*3da0*/  SHFL.BFLY PT, R13, R22, 0x10, 0x1f ;  /* 0x0e001f00160d7f89 */ /* 0x000e6800000e0000 */
[----:B------:R-:W2:Y:S04]  /*3db0*/  SHFL.BFLY PT, R0, R11, 0x10, 0x1f ;  /* 0x0e001f000b007f89 */ /* 0x000ea800000e0000 */
[----:B------:R-:W3:Y:S04]  /*3dc0*/  SHFL.BFLY PT, R6, R3, 0x10, 0x1f ;  /* 0x0e001f0003067f89 */ /* 0x000ee800000e0000 */
[----:B------:R-:W4:Y:S04]  /*3dd0*/  SHFL.BFLY PT, R15, R4, 0x10, 0x1f ;  /* 0x0e001f00040f7f89 */ /* 0x000f2800000e0000 */
[----:B------:R-:W5:Y:S01]  /*3de0*/  SHFL.BFLY PT, R10, R5, 0x10, 0x1f ;  /* 0x0e001f00050a7f89 */ /* 0x000f6200000e0000 */
[----:B0-----:R-:W-:-:S05]  /*3df0*/  FADD.FTZ R2, R9, R2 ;  /* 0x0000000209027221 */ /* 0x001fca0000010000 */
[----:B------:R-:W0:Y:S01]  /*3e00*/  SHFL.BFLY PT, R7, R2, 0x8, 0x1f ;  /* 0x0d001f0002077f89 */ /* 0x000e2200000e0000 */
[----:B-1----:R-:W-:Y:S01]  /*3e10*/  FADD.FTZ R13, R22, R13 ;  /* 0x0000000d160d7221 */ /* 0x002fe20000010000 */
[----:B--2---:R-:W-:Y:S01]  /*3e20*/  FADD.FTZ R8, R11, R0 ;  /* 0x000000000b087221 */ /* 0x004fe20000010000 */
[----:B---3--:R-:W-:Y:S01]  /*3e30*/  FADD.FTZ R9, R3, R6 ;  /* 0x0000000603097221 */ /* 0x008fe20000010000 */
[----:B----4-:R-:W-:Y:S01]  /*3e40*/  FADD.FTZ R15, R4, R15 ;  /* 0x0000000f040f7221 */ /* 0x010fe20000010000 */
[----:B-----5:R-:W-:Y:S01]  /*3e50*/  FADD.FTZ R12, R5, R10 ;  /* 0x0000000a050c7221 */ /* 0x020fe20000010000 */
        /* <DEDUP_REMOVED lines=11> */
[----:B-----5:R-:W-:Y:S02]  /*3f10*/  FADD.FTZ R14, R12, R5 ;  /* 0x000000050c0e7221 */ /* 0x020fe40000010000 */
        /* <DEDUP_REMOVED lines=17> */
[----:B0-----:R-:W-:Y:S01]  /*4030*/  FADD.FTZ R3, R0, R3 ;  /* 0x0000000300037221 */ /* 0x001fe20000010000 */
[----:B------:R-:W0:Y:S04]  /*4040*/  S2UR UR5, SR_CgaCtaId ;  /* 0x00000000000579c3 */ /* 0x000e280000008800 */
        /* <DEDUP_REMOVED lines=11> */
[----:B------:R-:W-:Y:S01]  /*4100*/  LOP3.LUT P0, R0, R43, 0x1f, RZ, 0xc0, !PT ;  /* 0x0000001f2b007812 */ /* 0x000fe2000780c0ff */
[----:B------:R-:W-:Y:S01]  /*4110*/  UMOV UR4, 0x400 ;  /* 0x0000040000047882 */ /* 0x000fe20000000000 */
[----:B------:R-:W-:Y:S01]  /*4120*/  SHF.R.U32.HI R2, RZ, 0x3, R43 ;  /* 0x00000003ff027819 */ /* 0x000fe2000001162b */
[----:B0-----:R-:W-:Y:S01]  /*4130*/  ULEA UR4, UR5, UR4, 0x18 ;  /* 0x0000000405047291 */ /* 0x001fe2000f8ec0ff */
[----:B------:R-:W-:-:S02]  /*4140*/  FADD.FTZ R3, R3, R4 ;  /* 0x0000000403037221 */ /* 0x000fc40000010000 */
[----:B------:R-:W-:Y:S02]  /*4150*/  LOP3.LUT R2, R2, 0xc, RZ, 0xc0, !PT ;  /* 0x0000000c02027812 */ /* 0x000fe400078ec0ff */
[----:B------:R-:W-:-:S05]  /*4160*/  ISETP.NE.AND P1, PT, R0, RZ, PT ;  /* 0x000000ff0000720c */ /* 0x000fca0003f25270 */
[----:B------:R0:W-:Y:S01]  /*4170*/  @!P0 STS [R2+UR4], R3 ;  /* 0x0000000302008988 */ /* 0x0001e20008000804 */
[----:B------:R-:W-:Y:S01]  /*4180*/  ISETP.NE.AND P0, PT, R43, RZ, PT ;  /* 0x000000ff2b00720c */ /* 0x000fe20003f05270 */
[----:B-1----:R-:W-:Y:S01]  /*4190*/  FADD.FTZ R5, R6, R5 ;  /* 0x0000000506057221 */ /* 0x002fe20000010000 */
[----:B--2---:R-:W-:Y:S01]  /*41a0*/  FADD.FTZ R7, R8, R7 ;  /* 0x0000000708077221 */ /* 0x004fe20000010000 */
[----:B---3--:R-:W-:Y:S01]  /*41b0*/  FADD.FTZ R9, R10, R9 ;  /* 0x000000090a097221 */ /* 0x008fe20000010000 */
[----:B----4-:R-:W-:Y:S01]  /*41c0*/  FADD.FTZ R11, R12, R11 ;  /* 0x0000000b0c0b7221 */ /* 0x010fe20000010000 */
[----:B-----5:R-:W-:Y:S02]  /*41d0*/  FADD.FTZ R13, R14, R13 ;  /* 0x0000000d0e0d7221 */ /* 0x020fe40000010000 */
[----:B------:R0:W-:Y:S01]  /*41e0*/  @!P1 STS [R2+UR4+0x10], R5 ;  /* 0x0000100502009988 */ /* 0x0001e20008000804 */
[----:B------:R-:W-:Y:S03]  /*41f0*/  BSSY.RECONVERGENT B0, `(.L_x_38) ;  /* 0x0000033000007945 */ /* 0x000fe60003800200 */
        /* <DEDUP_REMOVED lines=49> */
[----:B------:R1:W-:Y:S02]  /*4510*/  STG.E.U16 desc[UR6][R42.64+0xf00], R6 ;  /* 0x000f00062a007986 */ /* 0x0003e4000c101506 */
.L_x_39:
[----:B------:R-:W-:Y:S05]  /*4520*/  BSYNC.RECONVERGENT B0 ;  /* 0x0000000000007941 */ /* 0x000fea0003800200 */
.L_x_38:
[----:B------:R-:W-:Y:S01]  /*4530*/  PREEXIT ;  /* 0x000000000000782d */ /* 0x000fe20000000000 */
[----:B------:R-:W-:Y:S05]  /*4540*/  EXIT ;  /* 0x000000000000794d */ /* 0x000fea0003800000 */
.L_x_40:
        /* <DEDUP_REMOVED lines=11> */
.L_x_122:


//--------------------- .text._Z30router_gemm_kernel_bf16_outputI13__nv_bfloat16Li128ELi8ELi5ELi384ELi7168EEvPS0_PKT_S4_ --------------------------
	.section	.text._Z30router_gemm_kernel_bf16_outputI13__nv_bfloat16Li128ELi8ELi5ELi384ELi7168EEvPS0_PKT_S4_,"ax",@progbits
	.align	128
        .global         _Z30router_gemm_kernel_bf16_outputI13__nv_bfloat16Li128ELi8ELi5ELi384ELi7168EEvPS0_PKT_S4_
        .type           _Z30router_gemm_kernel_bf16_outputI13__nv_bfloat16Li128ELi8ELi5ELi384ELi7168EEvPS0_PKT_S4_,@function
        .size           _Z30router_gemm_kernel_bf16_outputI13__nv_bfloat16Li128ELi8ELi5ELi384ELi7168EEvPS0_PKT_S4_,(.L_x_123 - _Z30router_gemm_kernel_bf16_outputI13__nv_bfloat16Li128ELi8ELi5ELi384ELi7168EEvPS0_PKT_S4_)
        .other          _Z30router_gemm_kernel_bf16_outputI13__nv_bfloat16Li128ELi8ELi5ELi384ELi7168EEvPS0_PKT_S4_,@"STO_CUDA_ENTRY STV_DEFAULT"
_Z30router_gemm_kernel_bf16_outputI13__nv_bfloat16Li128ELi8ELi5ELi384ELi7168EEvPS0_PKT_S4_:
.text._Z30router_gemm_kernel_bf16_outputI13__nv_bfloat16Li128ELi8ELi5ELi384ELi7168EEvPS0_PKT_S4_:
        /* <DEDUP_REMOVED lines=36> */
[----:B------:R-:W-:Y:S01]  /*0240*/  PRMT R86, R29, 0x7632, R86 ;  /* 0x000076321d567816 */ /* 0x000fe20000000056 */
[C---:B------:R-:W-:Y:S01]  /*0250*/  IMAD.U32 R12, R21.reuse, 0x10000, RZ ;  /* 0x00010000150c7824 */ /* 0x040fe200078e00ff */
[----:B------:R-:W-:Y:S01]  /*0260*/  PRMT R14, R21, 0x7632, R14 ;  /* 0x00007632150e7816 */ /* 0x000fe2000000000e */
[----:B------:R-:W-:Y:S01]  /*0270*/  FFMA.FTZ R20, R28, R13, R15 ;  /* 0x0000000d1c147223 */ /* 0x000fe2000001000f */
[----:B------:R-:W-:Y:S01]  /*0280*/  SHF.L.U32 R29, R29, 0x10, RZ ;  /* 0x000000101d1d7819 */ /* 0x000fe200000006ff */
[----:B------:R-:W-:Y:S01]  /*0290*/  IMAD.U32 R86, R86, 0x10000, RZ ;  /* 0x0001000056567824 */ /* 0x000fe200078e00ff */
[----:B------:R-:W-:-:S03]  /*02a0*/  SHF.L.U32 R13, R14, 0x10, RZ ;  /* 0x000000100e0d7819 */ /* 0x000fc600000006ff */
[----:B------:R-:W-:Y:S01]  /*02b0*/  FFMA.FTZ R15, R29, R12, R20 ;  /* 0x0000000c1d0f7223 */ /* 0x000fe20000010014 */
[----:B------:R-:W-:Y:S02]  /*02c0*/  SHF.L.U32 R20, R22, 0x10, RZ ;  /* 0x0000001016147819 */ /* 0x000fe400000006ff */
[----:B------:R-:W-:Y:S01]  /*02d0*/  SHF.L.U32 R85, R30, 0x10, RZ ;  /* 0x000000101e557819 */ /* 0x000fe200000006ff */
[----:B------:R-:W-:Y:S01]  /*02e0*/  FFMA.FTZ R32, R86, R13, R15 ;  /* 0x0000000d56207223 */ /* 0x000fe2000001000f */
[----:B------:R-:W-:Y:S01]  /*02f0*/  PRMT R22, R22, 0x7632, R22 ;  /* 0x0000763216167816 */ /* 0x000fe20000000016 */
[----:B------:R-:W2:Y:S01]  /*0300*/  LDG.E.128 R12, desc[UR6][R2.64+0xf000] ;  /* 0x00f00006020c7981 */ /* 0x000ea2000c1e1d00 */
[----:B------:R-:W-:Y:S01]  /*0310*/  PRMT R88, R30, 0x7632, R88 ;  /* 0x000076321e587816 */ /* 0x000fe20000000058 */
[C---:B------:R-:W-:Y:S01]  /*0320*/  IMAD.U32 R84, R31.reuse, 0x10000, RZ ;  /* 0x000100001f547824 */ /* 0x040fe200078e00ff */
[----:B------:R-:W-:Y:S01]  /*0330*/  PRMT R87, R31, 0x7632, R87 ;  /* 0x000076321f577816 */ /* 0x000fe20000000057 */
[----:B------:R-:W-:Y:S01]  /*0340*/  FFMA.FTZ R31, R85, R20, R32 ;  /* 0x00000014551f7223 */ /* 0x000fe20000010020 */
[----:B------:R-:W-:-:S02]  /*0350*/  SHF.L.U32 R21, R22, 0x10, RZ ;  /* 0x0000001016157819 */ /* 0x000fc400000006ff */
[----:B------:R-:W-:Y:S02]  /*0360*/  SHF.L.U32 R88, R88, 0x10, RZ ;  /* 0x0000001058587819 */ /* 0x000fe400000006ff */
[C---:B------:R-:W-:Y:S02]  /*0370*/  PRMT R20, R23.reuse, 0x7632, R20 ;  /* 0x0000763217147816 */ /* 0x040fe40000000014 */
[----:B------:R-:W-:Y:S01]  /*0380*/  SHF.L.U32 R23, R23, 0x10, RZ ;  /* 0x0000001017177819 */ /* 0x000fe200000006ff */
[----:B------:R-:W-:Y:S01]  /*0390*/  FFMA.FTZ R21, R88, R21, R31 ;  /* 0x0000001558157223 */ /* 0x000fe2000001001f */
[C---:B----4-:R-:W-:Y:S01]  /*03a0*/  PRMT R22, R16.reuse, 0x7632, R22 ;  /* 0x0000763210167816 */ /* 0x050fe20000000016 */
[----:B------:R-:W-:Y:S01]  /*03b0*/  IMAD.U32 R33, R16, 0x10000, RZ ;  /* 0x0001000010217824 */ /* 0x000fe200078e00ff */
[----:B------:R-:W-:Y:S01]  /*03c0*/  SHF.L.U32 R20, R20, 0x10, RZ ;  /* 0x0000001014147819 */ /* 0x000fe200000006ff */
[----:B------:R-:W-:Y:S01]  /*03d0*/  FFMA.FTZ R16, R84, R23, R21 ;  /* 0x0000001754107223 */ /* 0x000fe20000010015 */
[----:B------:R-:W-:Y:S01]  /*03e0*/  SHF.L.U32 R87, R87, 0x10, RZ ;  /* 0x0000001057577819 */ /* 0x000fe200000006ff */
[----:B------:R-:W-:-:S02]  /*03f0*/  IMAD.U32 R31, R22, 0x10000, RZ ;  /* 0x00010000161f7824 */ /* 0x000fc400078e00ff */
[----:B------:R-:W-:Y:S01]  /*0400*/  FFMA.FTZ R33, R0, R33, RZ ;  /* 0x0000002100217223 */ /* 0x000fe200000100ff */
[----:B------:R-:W-:Y:S01]  /*0410*/  SHF.L.U32 R22, R17, 0x10, RZ ;  /* 0x0000001011167819 */ /* 0x000fe200000006ff */
[--C-:B------:R-:W-:Y:S01]  /*0420*/  FFMA.FTZ R89, R87, R20, R16.reuse ;  /* 0x0000001457597223 */ /* 0x100fe20000010010 */
[----:B------:R-:W-:Y:S01]  /*0430*/  PRMT R17, R17, 0x7632, R17 ;  /* 0x0000763211117816 */ /* 0x000fe20000000011 */
[----:B------:R-:W-:Y:S01]  /*0440*/  FFMA.FTZ R30, R28, R31, R33 ;  /* 0x0000001f1c1e7223 */ /* 0x000fe20000010021 */
[C---:B-----5:R-:W-:Y:S02]  /*0450*/  PRMT R16, R24.reuse, 0x7632, R16 ;  /* 0x0000763218107816 */ /* 0x060fe40000000010 */
[----:B------:R-:W-:Y:S01]  /*0460*/  SHF.L.U32 R23, R24, 0x10, RZ ;  /* 0x0000001018177819 */ /* 0x000fe200000006ff */
[--C-:B------:R-:W-:Y:S01]  /*0470*/  FFMA.FTZ R21, R29, R22, R30.reuse ;  /* 0x000000161d157223 */ /* 0x100fe2000001001e */
[----:B------:R-:W-:Y:S02]  /*0480*/  SHF.L.U32 R17, R17, 0x10, RZ ;  /* 0x0000001011117819 */ /* 0x000fe400000006ff */
[----:B------:R-:W-:Y:S01]  /*0490*/  SHF.L.U32 R35, R16, 0x10, RZ ;  /* 0x0000001010237819 */ /* 0x000fe200000006ff */
[----:B------:R-:W-:Y:S01]  /*04a0*/  FFMA.FTZ R91, R0, R23, RZ ;  /* 0x00000017005b7223 */ /* 0x000fe200000100ff */
[C---:B------:R-:W-:Y:S01]  /*04b0*/  PRMT R30, R18.reuse, 0x7632, R30 ;  /* 0x00007632121e7816 */ /* 0x040fe2000000001e */
[----:B------:R-:W-:Y:S01]  /*04c0*/  IMAD.U32 R20, R18, 0x10000, RZ ;  /* 0x0001000012147824 */ /* 0x000fe200078e00ff */
[C---:B------:R-:W-:Y:S01]  /*04d0*/  PRMT R32, R25.reuse, 0x7632, R32 ;  /* 0x0000763219207816 */ /* 0x040fe20000000020 */
[----:B------:R-:W-:Y:S01]  /*04e0*/  FFMA.FTZ R22, R86, R17, R21 ;  /* 0x0000001156167223 */ /* 0x000fe20000010015 */
[----:B------:R-:W-:Y:S01]  /*04f0*/  SHF.L.U32 R34, R25, 0x10, RZ ;  /* 0x0000001019227819 */ /* 0x000fe200000006ff */
[----:B------:R-:W-:Y:S01]  /*0500*/  FFMA.FTZ R90, R28, R35, R91 ;  /* 0x000000231c5a7223 */ /* 0x000fe2000001005b */
[----:B------:R-:W-:Y:S01]  /*0510*/  IMAD.U32 R25, R30, 0x10000, RZ ;  /* 0x000100001e197824 */ /* 0x000fe200078e00ff */
[----:B------:R-:W-:Y:S01]  /*0520*/  SHF.L.U32 R35, R32, 0x10, RZ ;  /* 0x0000001020237819 */ /* 0x000fe200000006ff */
[----:B------:R-:W-:Y:S01]  /*0530*/  FFMA.FTZ R33, R85, R20, R22 ;  /* 0x0000001455217223 */ /* 0x000fe20000010016 */
[C---:B------:R-:W-:Y:S01]  /*0540*/  PRMT R30, R80.reuse, 0x7632, R30 ;  /* 0x00007632501e7816 */ /* 0x040fe2000000001e */
[----:B------:R-:W-:Y:S01]  /*0550*/  FFMA.FTZ R91, R29, R34, R90 ;  /* 0x000000221d5b7223 */ /* 0x000fe2000001005a */
[----:B------:R-:W-:Y:S01]  /*0560*/  SHF.L.U32 R93, R80, 0x10, RZ ;  /* 0x00000010505d7819 */ /* 0x000fe200000006ff */
[C---:B------:R-:W-:Y:S01]  /*0570*/  IMAD.U32 R31, R19.reuse, 0x10000, RZ ;  /* 0x00010000131f7824 */ /* 0x040fe200078e00ff */
[----:B------:R-:W-:Y:S01]  /*0580*/  PRMT R24, R19, 0x7632, R24 ;  /* 0x0000763213187816 */ /* 0x000fe20000000018 */
[----:B------:R-:W3:Y:S01]  /*0590*/  LDG.E.128 R20, desc[UR6][R44.64+0x1800] ;  /* 0x001800062c147981 */ /* 0x000ee2000c1e1d00 */
[----:B------:R-:W-:Y:S01]  /*05a0*/  FFMA.FTZ R25, R88, R25, R33 ;  /* 0x0000001958197223 */ /* 0x000fe20000010021 */
[----:B------:R-:W-:-:S02]  /*05b0*/  FFMA.FTZ R32, R86, R35, R91 ;  /* 0x0000002356207223 */ /* 0x000fc4000001005b */
[----:B------:R-:W4:Y:S01]  /*05c0*/  LDG.E.128 R16, desc[UR6][R2.64+0x1800] ;  /* 0x0018000602107981 */ /* 0x000f22000c1e1d00 */
[----:B------:R-:W-:Y:S02]  /*05d0*/  IMAD.U32 R33, R30, 0x10000, RZ ;  /* 0x000100001e217824 */ /* 0x000fe400078e00ff */
[----:B------:R-:W-:Y:S01]  /*05e0*/  FFMA.FTZ R93, R0, R93, RZ ;  /* 0x0000005d005d7223 */ /* 0x000fe200000100ff */
[C---:B------:R-:W-:Y:S02]  /*05f0*/  PRMT R35, R52.reuse, 0x7632, R35 ;  /* 0x0000763234237816 */ /* 0x040fe40000000023 */
[----:B------:R-:W-:Y:S01]  /*0600*/  SHF.L.U32 R91, R52, 0x10, RZ ;  /* 0x00000010345b7819 */ /* 0x000fe200000006ff */
[----:B------:R-:W-:Y:S01]  /*0610*/  FFMA.FTZ R52, R28, R33, R93 ;  /* 0x000000211c347223 */ /* 0x000fe2000001005d */
[----:B------:R-:W-:Y:S01]  /*0620*/  SHF.L.U32 R30, R26, 0x10, RZ ;  /* 0x000000101a1e7819 */ /* 0x000fe200000006ff */
[----:B------:R-:W-:Y:S01]  /*0630*/  IMAD.U32 R34, R81, 0x10000, RZ ;  /* 0x0001000051227824 */ /* 0x000fe200078e00ff */
[----:B------:R-:W-:Y:S01]  /*0640*/  SHF.L.U32 R35, R35, 0x10, RZ ;  /* 0x0000001023237819 */ /* 0x000fe200000006ff */
[----:B------:R-:W-:Y:S01]  /*0650*/  FFMA.FTZ R91, R0, R91, RZ ;  /* 0x0000005b005b7223 */ /* 0x000fe200000100ff */
[----:B------:R-:W-:Y:S01]  /*0660*/  FFMA.FTZ R0, R84, R31, R25 ;  /* 0x0000001f54007223 */ /* 0x000fe20000010019 */
[----:B------:R-:W-:Y:S01]  /*0670*/  FFMA.FTZ R93, R29, R34, R52 ;  /* 0x000000221d5d7223 */ /* 0x000fe20000010034 */
[----:B------:R-:W-:Y:S01]  /*0680*/  FFMA.FTZ R31, R85, R30, R32 ;  /* 0x0000001e551f7223 */ /* 0x000fe20000010020 */
[----:B------:R-:W-:-:S02]  /*0690*/  FFMA.FTZ R52, R28, R35, R91 ;  /* 0x000000231c347223 */ /* 0x000fc4000001005b */
[----:B------:R-:W5:Y:S01]  /*06a0*/  LDG.E.128 R32, desc[UR6][R2.64+0x5000] ;  /* 0x0050000602207981 */ /* 0x000f62000c1e1d00 */
[C---:B------:R-:W-:Y:S02]  /*06b0*/  SHF.L.U32 R30, R53.reuse, 0x10, RZ ;  /* 0x00000010351e7819 */ /* 0x040fe400000006ff */
[----:B------:R-:W-:Y:S02]  /*06c0*/  PRMT R26, R26, 0x7632, R26 ;  /* 0x000076321a1a7816 */ /* 0x000fe4000000001a */
[----:B------:R-:W-:Y:S01]  /*06d0*/  PRMT R28, R53, 0x7632, R28 ;  /* 0x00007632351c7816 */ /* 0x000fe2000000001c */
[----:B------:R-:W-:Y:S01]  /*06e0*/  FFMA.FTZ R30, R29, R30, R52 ;  /* 0x0000001e1d1e7223 */ /* 0x000fe20000010034 */
[----:B------:R-:W-:-:S03]  /*06f0*/  SHF.L.U32 R25, R26, 0x10, RZ ;  /* 0x000000101a197819 */ /* 0x000fc600000006ff */
[----:B------:R-:W-:Y:S01]  /*0700*/  IMAD.U32 R95, R28, 0x10000, RZ ;  /* 0x000100001c5f7824 */ /* 0x000fe200078e00ff */
[----:B------:R-:W-:Y:S01]  /*0710*/  PRMT R81, R81, 0x7632, R81 ;  /* 0x0000763251517816 */ /* 0x000fe20000000051 */
[----:B------:R-:W-:Y:S02]  /*0720*/  FFMA.FTZ R53, R88, R25, R31 ;  /* 0x0000001958357223 */ /* 0x000fe4000001001f */
[----:B------:R-:W-:Y:S01]  /*0730*/  FFMA.FTZ R95, R86, R95, R30 ;  /* 0x0000005f565f7223 */ /* 0x000fe2000001001e */
[----:B------:R-:W-:Y:S01]  /*0740*/  IMAD.U32 R24, R24, 0x10000, RZ ;  /* 0x0001000018187824 */ /* 0x000fe200078e00ff */
[----:B------:R-:W5:Y:S01]  /*0750*/  LDG.E.128 R28, desc[UR6][R2.64+0x8800] ;  /* 0x00880006021c7981 */ /* 0x000f62000c1e1d00 */
[----:B------:R-:W-:Y:S02]  /*0760*/  SHF.L.U32 R91, R81, 0x10, RZ ;  /* 0x00000010515b7819 */ /* 0x000fe400000006ff */
[----:B------:R-:W-:Y:S01]  /*0770*/  FFMA.FTZ R81, R87, R24, R0 ;  /* 0x0000001857517223 */ /* 0x000fe20000010000 */
[----:B------:R-:W-:-:S02]  /*0780*/  SHF.L.U32 R80, R64, 0x10, RZ ;  /* 0x0000001040507819 */ /* 0x000fc400000006ff */
[----:B------:R-:W-:Y:S02]  /*0790*/  SHF.L.U32 R0, R60, 0x10, RZ ;  /* 0x000000103c007819 */ /* 0x000fe400000006ff */
[C---:B------:R-:W-:Y:S02]  /*07a0*/  SHF.L.U32 R25, R27.reuse, 0x10, RZ ;  /* 0x000000101b197819 */ /* 0x040fe400000006ff */
[----:B------:R-:W-:Y:S01]  /*07b0*/  SHF.L.U32 R24, R82, 0x10, RZ ;  /* 0x0000001052187819 */ /* 0x000fe200000006ff */
[----:B------:R-:W-:Y:S01]  /*07c0*/  FFMA.FTZ R26, R86, R91, R93 ;  /* 0x0000005b561a7223 */ /* 0x000fe2000001005d */
[----:B------:R-:W-:Y:S02]  /*07d0*/  PRMT R60, R27, 0x7632, R60 ;  /* 0x000076321b3c7816 */ /* 0x000fe4000000003c */
[----:B------:R-:W-:Y:S01]  /*07e0*/  PRMT R82, R82, 0x7632, R82 ;  /* 0x0000763252527816 */ /* 0x000fe20000000052 */
[----:B------:R-:W-:Y:S02]  /*07f0*/  IMAD.U32 R52, R54, 0x10000, RZ ;  /* 0x0001000036347824 */ /* 0x000fe400078e00ff */
[----:B------:R-:W-:Y:S01]  /*0800*/  FFMA.FTZ R91, R0, R80, R89 ;  /* 0x00000050005b7223 */ /* 0x000fe20000010059 */
[----:B------:R-:W-:Y:S01]  /*0810*/  PRMT R64, R64, 0x7632, R64 ;  /* 0x0000763240407816 */ /* 0x000fe20000000040 */
[----:B------:R-:W-:Y:S01]  /*0820*/  FFMA.FTZ R86, R84, R25, R53 ;  /* 0x0000001954567223 */ /* 0x000fe20000010035 */
[----:B------:R-:W-:Y:S01]  /*0830*/  PRMT R54, R54, 0x7632, R54 ;  /* 0x0000763236367816 */ /* 0x000fe20000000036 */
[----:B------:R-:W-:Y:S01]  /*0840*/  FFMA.FTZ R27, R85, R24, R26 ;  /* 0x00000018551b7223 */ /* 0x000fe2000001001a */
[----:B------:R-:W-:Y:S01]  /*0850*/  PRMT R80, R60, 0x7632, R80 ;  /* 0x000076323c507816 */ /* 0x000fe20000000050 */
[----:B------:R-:W-:-:S02]  /*0860*/  IMAD.U32 R25, R82, 0x10000, RZ ;  /* 0x0001000052197824 */ /* 0x000fc400078e00ff */
[----:B------:R-:W-:Y:S01]  /*0870*/  FFMA.FTZ R52, R85, R52, R95 ;  /* 0x0000003455347223 */ /* 0x000fe2000001005f */
[----:B------:R-:W-:Y:S02]  /*0880*/  SHF.L.U32 R89, R64, 0x10, RZ ;  /* 0x0000001040597819 */ /* 0x000fe400000006ff */
[----:B------:R-:W-:Y:S01]  /*0890*/  SHF.L.U32 R85, R54, 0x10, RZ ;  /* 0x0000001036557819 */ /* 0x000fe200000006ff */
[----:B------:R-:W-:Y:S01]  /*08a0*/  IMAD.U32 R80, R80, 0x10000, RZ ;  /* 0x0001000050507824 */ /* 0x000fe200078e00ff */
[C---:B------:R-:W-:Y:S01]  /*08b0*/  PRMT R64, R83.reuse, 0x7632, R64 ;  /* 0x0000763253407816 */ /* 0x040fe20000000040 */
[C---:B------:R-:W-:Y:S01]  /*08c0*/  FFMA.FTZ R53, R88.reuse, R25, R27 ;  /* 0x0000001958357223 */ /* 0x040fe2000001001b */
[----:B------:R-:W-:Y:S01]  /*08d0*/  SHF.L.U32 R83, R83, 0x10, RZ ;  /* 0x0000001053537819 */ /* 0x000fe200000006ff */
[----:B------:R-:W5:Y:S01]  /*08e0*/  LDG.E.128 R24, desc[UR6][R2.64+0xc000] ;  /* 0x00c0000602187981 */ /* 0x000f62000c1e1d00 */
[----:B------:R-:W-:Y:S02]  /*08f0*/  SHF.L.U32 R82, R61, 0x10, RZ ;  /* 0x000000103d527819 */ /* 0x000fe400000006ff */
[C---:B------:R-:W-:Y:S01]  /*0900*/  PRMT R61, R55.reuse, 0x7632, R61 ;  /* 0x00007632373d7816 */ /* 0x040fe2000000003d */
[----:B------:R-:W-:Y:S01]  /*0910*/  FFMA.FTZ R52, R88, R85, R52 ;  /* 0x0000005558347223 */ /* 0x000fe20000010034 */
[----:B------:R-:W-:Y:S01]  /*0920*/  FFMA.FTZ R93, R80, R89, R91 ;  /* 0x00000059505d7223 */ /* 0x000fe2000001005b */
[----:B------:R-:W-:Y:S01]  /*0930*/  SHF.L.U32 R85, R55, 0x10, RZ ;  /* 0x0000001037557819 */ /* 0x000fe200000006ff */
[----:B------:R-:W-:-:S02]  /*0940*/  IMAD.U32 R91, R65, 0x10000, RZ ;  /* 0x00010000415b7824 */ /* 0x000fc400078e00ff */
[C---:B------:R-:W-:Y:S01]  /*0950*/  FFMA.FTZ R89, R84.reuse, R83, R53 ;  /* 0x0000005354597223 */ /* 0x040fe20000010035 */
[----:B------:R-:W-:Y:S02]  /*0960*/  PRMT R65, R65, 0x7632, R65 ;  /* 0x0000763241417816 */ /* 0x000fe40000000041 */
[----:B------:R-:W-:Y:S01]  /*0970*/  PRMT R83, R61, 0x7632, R83 ;  /* 0x000076323d537816 */ /* 0x000fe20000000053 */
[----:B------:R-:W-:Y:S01]  /*0980*/  FFMA.FTZ R85, R84, R85, R52 ;  /* 0x0000005554557223 */ /* 0x000fe20000010034 */
[----:B------:R-:W-:Y:S01]  /*0990*/  SHF.L.U32 R60, R60, 0x10, RZ ;  /* 0x000000103c3c7819 */ /* 0x000fe200000006ff */
[----:B------:R-:W-:Y:S01]  /*09a0*/  FFMA.FTZ R92, R82, R91, R93 ;  /* 0x0000005b525c7223 */ /* 0x000fe2000001005d */
[----:B------:R-:W-:Y:S01]  /*09b0*/  SHF.L.U32 R83, R83, 0x10, RZ ;  /* 0x0000001053537819 */ /* 0x000fe200000006ff */
[----:B------:R-:W5:Y:S01]  /*09c0*/  LDG.E.128 R52, desc[UR6][R2.64+0xf800] ;  /* 0x00f8000602347981 */ /* 0x000f62000c1e1d00 */
[----:B------:R-:W-:Y:S01]  /*09d0*/  IMAD.U32 R90, R65, 0x10000, RZ ;  /* 0x00010000415a7824 */ /* 0x000fe200078e00ff */
[----:B------:R-:W-:Y:S01]  /*09e0*/  SHF.L.U32 R93, R66, 0x10, RZ ;  /* 0x00000010425d7819 */ /* 0x000fe200000006ff */
[----:B------:R-:W-:Y:S01]  /*09f0*/  IMAD.U32 R64, R64, 0x10000, RZ ;  /* 0x0001000040407824 */ /* 0x000fe200078e00ff */
[----:B------:R-:W-:Y:S01]  /*0a00*/  SHF.L.U32 R88, R61, 0x10, RZ ;  /* 0x000000103d587819 */ /* 0x000fe200000006ff */
[----:B------:R-:W-:Y:S01]  /*0a10*/  FFMA.FTZ R61, R83, R90, R92 ;  /* 0x0000005a533d7223 */ /* 0x000fe2000001005c */
[----:B------:R-:W-:Y:S01]  /*0a20*/  SHF.L.U32 R84, R62, 0x10, RZ ;  /* 0x000000103e547819 */ /* 0x000fe200000006ff */
[----:B------:R-:W-:Y:S01]  /*0a30*/  FFMA.FTZ R91, R87, R60, R86 ;  /* 0x0000003c575b7223 */ /* 0x000fe20000010056 */
[----:B------:R-:W-:-:S02]  /*0a40*/  PRMT R66, R66, 0x7632, R66 ;  /* 0x0000763242427816 */ /* 0x000fc40000000042 */
[----:B------:R-:W-:Y:S01]  /*0a50*/  PRMT R86, R62, 0x7632, R86 ;  /* 0x000076323e567816 */ /* 0x000fe20000000056 */
[C---:B------:R-:W-:Y:S01]  /*0a60*/  FFMA.FTZ R89, R87.reuse, R64, R89 ;  /* 0x0000004057597223 */ /* 0x040fe20000010059 */
[C---:B------:R-:W-:Y:S01]  /*0a70*/  PRMT R60, R68.reuse, 0x7632, R60 ;  /* 0x00007632443c7816 */ /* 0x040fe2000000003c */
[----:B------:R-:W-:Y:S02]  /*0a80*/  IMAD.U32 R62, R68, 0x10000, RZ ;  /* 0x00010000443e7824 */ /* 0x000fe400078e00ff */
[----:B------:R-:W-:Y:S01]  /*0a90*/  FFMA.FTZ R87, R87, R88, R85 ;  /* 0x0000005857577223 */ /* 0x000fe20000010055 */
[----:B------:R-:W-:Y:S01]  /*0aa0*/  FFMA.FTZ R93, R84, R93, R61 ;  /* 0x0000005d545d7223 */ /* 0x000fe2000001003d */
[----:B------:R-:W-:Y:S01]  /*0ab0*/  SHF.L.U32 R61, R66, 0x10, RZ ;  /* 0x00000010423d7819 */ /* 0x000fe200000006ff */
[C---:B------:R-:W-:Y:S01]  /*0ac0*/  IMAD.U32 R85, R63.reuse, 0x10000, RZ ;  /* 0x000100003f557824 */ /* 0x040fe200078e00ff */
[----:B------:R-:W-:Y:S02]  /*0ad0*/  SHF.L.U32 R86, R86, 0x10, RZ ;  /* 0x0000001056567819 */ /* 0x000fe400000006ff */
[----:B------:R-:W-:Y:S01]  /*0ae0*/  PRMT R68, R63, 0x7632, R68 ;  /* 0x000076323f447816 */ /* 0x000fe20000000044 */
        /* <DEDUP_REMOVED lines=8> */
[----:B------:R-:W5:Y:S01]  /*0b70*/  LDG.E.128 R64, desc[UR6][R2.64+0x2000] ;  /* 0x0020000602407981 */ /* 0x000f62000c1e1d00 */
[----:B------:R-:W-:-:S03]  /*0b80*/  FFMA.FTZ R92, R82, R61, R63 ;  /* 0x0000003d525c7223 */ /* 0x000fc6000001003f */
[----:B------:R-:W5:Y:S01]  /*0b90*/  LDG.E.128 R60, desc[UR6][R44.64+0x2000] ;  /* 0x002000062c3c7981 */ /* 0x000f62000c1e1d00 */
[----:B------:R-:W-:Y:S02]  /*0ba0*/  PRMT R81, R69, 0x7632, R81 ;  /* 0x0000763245517816 */ /* 0x000fe40000000051 */
[C---:B------:R-:W-:Y:S02]  /*0bb0*/  SHF.L.U32 R94, R72.reuse, 0x10, RZ ;  /* 0x00000010485e7819 */ /* 0x040fe400000006ff */
[----:B------:R-:W-:Y:S01]  /*0bc0*/  PRMT R93, R72, 0x7632, R93 ;  /* 0x00007632485d7816 */ /* 0x000fe2000000005d */
[----:B------:R-:W-:Y:S01]  /*0bd0*/  IMAD.U32 R72, R81, 0x10000, RZ ;  /* 0x0001000051487824 */ /* 0x000fe200078e00ff */
        /* <DEDUP_REMOVED lines=10> */
[----:B------:R-:W-:Y:S01]  /*0c80*/  FFMA.FTZ R93, R80, R93, R97 ;  /* 0x0000005d505d7223 */ /* 0x000fe20000010061 */
[----:B------:R-:W-:Y:S01]  /*0c90*/  SHF.L.U32 R69, R70, 0x10, RZ ;  /* 0x0000001046457819 */ /* 0x000fe200000006ff */
[----:B------:R-:W-:Y:S01]  /*0ca0*/  IMAD.U32 R72, R73, 0x10000, RZ ;  /* 0x0001000049487824 */ /* 0x000fe200078e00ff */
[C---:B------:R-:W-:Y:S02]  /*0cb0*/  PRMT R92, R76.reuse, 0x7632, R92 ;  /* 0x000076324c5c7816 */ /* 0x040fe4000000005c */
[----:B------:R-:W-:Y:S01]  /*0cc0*/  SHF.L.U32 R73, R76, 0x10, RZ ;  /* 0x000000104c497819 */ /* 0x000fe200000006ff */
[----:B------:R-:W-:Y:S01]  /*0cd0*/  FFMA.FTZ R88, R81, R88, R90 ;  /* 0x0000005851587223 */ /* 0x000fe2000001005a */
[----:B------:R-:W-:Y:S01]  /*0ce0*/  FFMA.FTZ R90, R82, R95, R93 ;  /* 0x0000005f525a7223 */ /* 0x000fe2000001005d */
[----:B------:R-:W-:Y:S01]  /*0cf0*/  FFMA.FTZ R70, R86, R69, R91 ;  /* 0x0000004556467223 */ /* 0x000fe2000001005b */
[----:B------:R-:W-:-:S02]  /*0d00*/  IMAD.U32 R91, R92, 0x10000, RZ ;  /* 0x000100005c5b7824 */ /* 0x000fc400078e00ff */
[----:B------:R-:W-:Y:S01]  /*0d10*/  FFMA.FTZ R89, R0, R73, R89 ;  /* 0x0000004900597223 */ /* 0x000fe20000010059 */
[C---:B------:R-:W-:Y:S02]  /*0d20*/  PRMT R76, R71.reuse, 0x7632, R76 ;  /* 0x00007632474c7816 */ /* 0x040fe4000000004c */
[----:B------:R-:W-:Y:S01]  /*0d30*/  SHF.L.U32 R68, R71, 0x10, RZ ;  /* 0x0000001047447819 */ /* 0x000fe200000006ff */
[----:B------:R-:W-:Y:S01]  /*0d40*/  FFMA.FTZ R71, R83, R72, R90 ;  /* 0x0000004853477223 */ /* 0x000fe2000001005a */
[C---:B------:R-:W-:Y:S01]  /*0d50*/  PRMT R72, R77.reuse, 0x7632, R72 ;  /* 0x000076324d487816 */ /* 0x040fe20000000048 */
[----:B------:R-:W-:Y:S01]  /*0d60*/  FFMA.FTZ R89, R80, R91, R89 ;  /* 0x0000005b50597223 */ /* 0x000fe20000010059 */
[----:B------:R-:W-:Y:S01]  /*0d70*/  SHF.L.U32 R73, R77, 0x10, RZ ;  /* 0x000000104d497819 */ /* 0x000fe200000006ff */
[----:B------:R-:W-:Y:S01]  /*0d80*/  FFMA.FTZ R90, R85, R68, R70 ;  /* 0x00000044555a7223 */ /* 0x000fe20000010046 */
[----:B------:R-:W-:Y:S01]  /*0d90*/  SHF.L.U32 R69, R74, 0x10, RZ ;  /* 0x000000104a457819 */ /* 0x000fe200000006ff */
[----:B------:R-:W-:Y:S01]  /*0da0*/  IMAD.U32 R72, R72, 0x10000, RZ ;  /* 0x0001000048487824 */ /* 0x000fe200078e00ff */
[----:B------:R-:W-:Y:S01]  /*0db0*/  PRMT R74, R74, 0x7632, R74 ;  /* 0x000076324a4a7816 */ /* 0x000fe2000000004a */
[--C-:B------:R-:W-:Y:S01]  /*0dc0*/  FFMA.FTZ R68, R82, R73, R89.reuse ;  /* 0x0000004952447223 */ /* 0x100fe20000010059 */
[----:B------:R-:W-:-:S02]  /*0dd0*/  PRMT R89, R78, 0x7632, R89 ;  /* 0x000076324e597816 */ /* 0x000fc40000000059 */
[----:B------:R-:W-:Y:S01]  /*0de0*/  SHF.L.U32 R91, R78, 0x10, RZ ;  /* 0x000000104e5b7819 */ /* 0x000fe200000006ff */
[----:B------:R-:W-:Y:S01]  /*0df0*/  FFMA.FTZ R93, R83, R72, R68 ;  /* 0x00000048535d7223 */ /* 0x000fe20000010044 */
[----:B------:R-:W-:Y:S01]  /*0e00*/  SHF.L.U32 R73, R74, 0x10, RZ ;  /* 0x000000104a497819 */ /* 0x000fe200000006ff */
[C---:B------:R-:W-:Y:S01]  /*0e10*/  FFMA.FTZ R77, R84.reuse, R69, R71 ;  /* 0x00000045544d7223 */ /* 0x040fe20000010047 */
[----:B------:R-:W-:Y:S02]  /*0e20*/  IMAD.U32 R89, R89, 0x10000, RZ ;  /* 0x0001000059597824 */ /* 0x000fe400078e00ff */
[----:B------:R-:W-:Y:S01]  /*0e30*/  FFMA.FTZ R92, R84, R91, R93 ;  /* 0x0000005b545c7223 */ /* 0x000fe2000001005d */
[C---:B------:R-:W-:Y:S01]  /*0e40*/  SHF.L.U32 R72, R75.reuse, 0x10, RZ ;  /* 0x000000104b487819 */ /* 0x040fe200000006ff */
[C-C-:B------:R-:W-:Y:S01]  /*0e50*/  FFMA.FTZ R74, R86.reuse, R73, R77.reuse ;  /* 0x00000049564a7223 */ /* 0x140fe2000001004d */
[----:B------:R-:W-:Y:S01]  /*0e60*/  PRMT R77, R75, 0x7632, R77 ;  /* 0x000076324b4d7816 */ /* 0x000fe2000000004d */
[--C-:B------:R-:W-:Y:S01]  /*0e70*/  FFMA.FTZ R73, R86, R89, R92.reuse ;  /* 0x0000005956497223 */ /* 0x100fe2000001005c */
[C---:B------:R-:W-:Y:S01]  /*0e80*/  PRMT R92, R56.reuse, 0x7632, R92 ;  /* 0x00007632385c7816 */ /* 0x040fe2000000005c */
[----:B------:R-:W-:Y:S01]  /*0e90*/  IMAD.U32 R93, R56, 0x10000, RZ ;  /* 0x00010000385d7824 */ /* 0x000fe200078e00ff */
[----:B------:R-:W5:Y:S01]  /*0ea0*/  LDG.E.128 R68, desc[UR6][R2.64+0x5800] ;  /* 0x0058000602447981 */ /* 0x000f62000c1e1d00 */
[----:B------:R-:W-:Y:S01]  /*0eb0*/  SHF.L.U32 R56, R77, 0x10, RZ ;  /* 0x000000104d387819 */ /* 0x000fe200000006ff */
[----:B------:R-:W-:Y:S01]  /*0ec0*/  FFMA.FTZ R89, R85, R72, R74 ;  /* 0x0000004855597223 */ /* 0x000fe2000001004a */
[----:B------:R-:W-:Y:S01]  /*0ed0*/  SHF.L.U32 R77, R92, 0x10, RZ ;  /* 0x000000105c4d7819 */ /* 0x000fe200000006ff */
[----:B------:R-:W-:Y:S01]  /*0ee0*/  FFMA.FTZ R93, R0, R93, R87 ;  /* 0x0000005d005d7223 */ /* 0x000fe20000010057 */
[----:B------:R-:W-:Y:S01]  /*0ef0*/  SHF.L.U32 R78, R79, 0x10, RZ ;  /* 0x000000104f4e7819 */ /* 0x000fe200000006ff */
[----:B------:R-:W-:Y:S01]  /*0f00*/  FFMA.FTZ R87, R81, R56, R89 ;  /* 0x0000003851577223 */ /* 0x000fe20000010059 */
[----:B------:R-:W-:-:S02]  /*0f10*/  PRMT R79, R79, 0x7632, R79 ;  /* 0x000076324f4f7816 */ /* 0x000fc4000000004f */
[----:B------:R-:W-:Y:S02]  /*0f20*/  SHF.L.U32 R76, R76, 0x10, RZ ;  /* 0x000000104c4c7819 */ /* 0x000fe400000006ff */
[C---:B------:R-:W-:Y:S01]  /*0f30*/  PRMT R56, R57.reuse, 0x7632, R56 ;  /* 0x0000763239387816 */ /* 0x040fe20000000038 */
[----:B------:R-:W-:Y:S01]  /*0f40*/  FFMA.FTZ R93, R80, R77, R93 ;  /* 0x0000004d505d7223 */ /* 0x000fe2000001005d */
[----:B------:R-:W-:Y:S01]  /*0f50*/  SHF.L.U32 R57, R57, 0x10, RZ ;  /* 0x0000001039397819 */ /* 0x000fe200000006ff */
[----:B------:R-:W-:Y:S01]  /*0f60*/  FFMA.FTZ R91, R85, R78, R73 ;  /* 0x0000004e555b7223 */ /* 0x000fe20000010049 */
[----:B------:R-:W-:Y:S01]  /*0f70*/  IMAD.U32 R78, R79, 0x10000, RZ ;  /* 0x000100004f4e7824 */ /* 0x000fe200078e00ff */
[----:B------:R-:W5:Y:S01]  /*0f80*/  LDG.E.128 R72, desc[UR6][R2.64+0x9000] ;  /* 0x0090000602487981 */ /* 0x000f62000c1e1d00 */
[----:B------:R-:W-:Y:S01]  /*0f90*/  FFMA.FTZ R90, R81, R76, R90 ;  /* 0x0000004c515a7223 */ /* 0x000fe2000001005a */
[----:B------:R-:W-:Y:S01]  /*0fa0*/  FFMA.FTZ R82, R82, R57, R93 ;  /* 0x0000003952527223 */ /* 0x000fe2000001005d */
[----:B------:R-:W-:-:S02]  /*0fb0*/  IMAD.U32 R76, R56, 0x10000, RZ ;  /* 0x00010000384c7824 */ /* 0x000fc400078e00ff */
[----:B------:R-:W-:Y:S01]  /*0fc0*/  FFMA.FTZ R0, R81, R78, R91 ;  /* 0x0000004e51007223 */ /* 0x000fe2000001005b */
[C---:B------:R-:W-:Y:S01]  /*0fd0*/  PRMT R77, R58.reuse, 0x7632, R77 ;  /* 0x000076323a4d7816 */ /* 0x040fe2000000004d */
[----:B------:R-:W-:Y:S01]  /*0fe0*/  IMAD.U32 R79, R58, 0x10000, RZ ;  /* 0x000100003a4f7824 */ /* 0x000fe200078e00ff */
[----:B------:R-:W-:Y:S01]  /*0ff0*/  SHF.L.U32 R78, R36, 0x10, RZ ;  /* 0x00000010244e7819 */ /* 0x000fe200000006ff */
        /* <DEDUP_REMOVED lines=9> */
[C---:B------:R-:W-:Y:S01]  /*1090*/  PRMT R80, R59.reuse, 0x7632, R80 ;  /* 0x000076323b507816 */ /* 0x040fe20000000050 */
[----:B------:R-:W-:Y:S01]  /*10a0*/  FFMA.FTZ R36, R86, R77, R79 ;  /* 0x0000004d56247223 */ /* 0x000fe2000001004f */
[----:B------:R-:W-:-:S02]  /*10b0*/  SHF.L.U32 R92, R59, 0x10, RZ ;  /* 0x000000103b5c7819 */ /* 0x000fc400000006ff */
[C---:B------:R-:W-:Y:S01]  /*10c0*/  SHF.L.U32 R83, R37.reuse, 0x10, RZ ;  /* 0x0000001025537819 */ /* 0x040fe200000006ff */
[----:B------:R-:W5:Y:S01]  /*10d0*/  LDG.E.128 R56, desc[UR6][R2.64+0xc800] ;  /* 0x00c8000602387981 */ /* 0x000f62000c1e1d00 */
[----:B------:R-:W-:Y:S01]  /*10e0*/  PRMT R37, R37, 0x7632, R37 ;  /* 0x0000763225257816 */ /* 0x000fe20000000025 */
[C---:B------:R-:W-:Y:S01]  /*10f0*/  IMAD.U32 R84, R49.reuse, 0x10000, RZ ;  /* 0x0001000031547824 */ /* 0x040fe200078e00ff */
[----:B------:R-:W-:Y:S01]  /*1100*/  PRMT R86, R49, 0x7632, R86 ;  /* 0x0000763231567816 */ /* 0x000fe20000000056 */
[----:B------:R-:W-:Y:S01]  /*1110*/  FFMA.FTZ R91, R88, R91, R93 ;  /* 0x0000005b585b7223 */ /* 0x000fe2000001005d */
[----:B------:R-:W-:Y:S01]  /*1120*/  SHF.L.U32 R37, R37, 0x10, RZ ;  /* 0x0000001025257819 */ /* 0x000fe200000006ff */
[----:B------:R-:W-:Y:S01]  /*1130*/  IMAD.U32 R80, R80, 0x10000, RZ ;  /* 0x0001000050507824 */ /* 0x000fe200078e00ff */
[----:B------:R-:W-:Y:S01]  /*1140*/  SHF.L.U32 R86, R86, 0x10, RZ ;  /* 0x0000001056567819 */ /* 0x000fe200000006ff */
[----:B------:R-:W-:Y:S01]  /*1150*/  FFMA.FTZ R83, R84, R83, R91 ;  /* 0x0000005354537223 */ /* 0x000fe2000001005b */
[----:B------:R-:W-:Y:S01]  /*1160*/  FFMA.FTZ R92, R85, R92, R36 ;  /* 0x0000005c555c7223 */ /* 0x000fe20000010024 */
[----:B------:R-:W5:Y:S01]  /*1170*/  LDG.E.128 R76, desc[UR6][R2.64+0x10000] ;  /* 0x01000006024c7981 */ /* 0x000f62000c1e1d00 */
[----:B------:R-:W-:Y:S01]  /*1180*/  SHF.L.U32 R36, R38, 0x10, RZ ;  /* 0x0000001026247819 */ /* 0x000fe200000006ff */
[----:B------:R-:W-:Y:S01]  /*1190*/  FFMA.FTZ R48, R86, R37, R83 ;  /* 0x0000002556307223 */ /* 0x000fe20000010053 */
[----:B------:R-:W-:Y:S01]  /*11a0*/  FFMA.FTZ R92, R81, R80, R92 ;  /* 0x00000050515c7223 */ /* 0x000fe2000001005c */
[C---:B------:R-:W-:Y:S01]  /*11b0*/  PRMT R37, R40.reuse, 0x7632, R37 ;  /* 0x0000763228257816 */ /* 0x040fe20000000025 */
[----:B------:R-:W-:Y:S01]  /*11c0*/  IMAD.U32 R80, R40, 0x10000, RZ ;  /* 0x0001000028507824 */ /* 0x000fe200078e00ff */
[----:B------:R-:W-:-:S02]  /*11d0*/  SHF.L.U32 R85, R50, 0x10, RZ ;  /* 0x0000001032557819 */ /* 0x000fc400000006ff */
[----:B------:R-:W-:Y:S02]  /*11e0*/  PRMT R38, R38, 0x7632, R38 ;  /* 0x0000763226267816 */ /* 0x000fe40000000026 */
[----:B------:R-:W-:Y:S01]  /*11f0*/  PRMT R40, R50, 0x7632, R40 ;  /* 0x0000763232287816 */ /* 0x000fe20000000028 */
[----:B------:R-:W-:Y:S01]  /*1200*/  FFMA.FTZ R91, R89, R80, R90 ;  /* 0x00000050595b7223 */ /* 0x000fe2000001005a */
[----:B------:R-:W-:Y:S01]  /*1210*/  SHF.L.U32 R81, R37, 0x10, RZ ;  /* 0x0000001025517819 */ /* 0x000fe200000006ff */
[----:B------:R-:W-:Y:S01]  /*1220*/  FFMA.FTZ R49, R85, R36, R48 ;  /* 0x0000002455317223 */ /* 0x000fe20000010030 */
[----:B------:R-:W-:Y:S01]  /*1230*/  SHF.L.U32 R37, R38, 0x10, RZ ;  /* 0x0000001026257819 */ /* 0x000fe200000006ff */
[----:B------:R-:W-:Y:S01]  /*1240*/  IMAD.U32 R40, R40, 0x10000, RZ ;  /* 0x0001000028287824 */ /* 0x000fe200078e00ff */
[----:B------:R-:W-:Y:S02]  /*1250*/  SHF.L.U32 R83, R41, 0x10, RZ ;  /* 0x0000001029537819 */ /* 0x000fe400000006ff */
[C---:B------:R-:W-:Y:S01]  /*1260*/  PRMT R41, R51.reuse, 0x7632, R41 ;  /* 0x0000763233297816 */ /* 0x040fe20000000029 */
[----:B------:R-:W-:Y:S01]  /*1270*/  FFMA.FTZ R81, R88, R81, R91 ;  /* 0x0000005158517223 */ /* 0x000fe2000001005b */
[----:B------:R-:W-:Y:S01]  /*1280*/  PRMT R38, R4, 0x7632, R38 ;  /* 0x0000763204267816 */ /* 0x000fe20000000026 */
[----:B------:R-:W-:Y:S01]  /*1290*/  FFMA.FTZ R91, R40, R37, R49 ;  /* 0x00000025285b7223 */ /* 0x000fe20000010031 */
[----:B------:R-:W-:Y:S01]  /*12a0*/  IMAD.U32 R4, R4, 0x10000, RZ ;  /* 0x0001000004047824 */ /* 0x000fe200078e00ff */
        /* <DEDUP_REMOVED lines=11> */
[----:B------:R-:W-:Y:S01]  /*1360*/  IMAD.U32 R5, R5, 0x10000, RZ ;  /* 0x0001000005057824 */ /* 0x000fe200078e00ff */
[----:B------:R-:W5:Y:S01]  /*1370*/  LDG.E.128 R48, desc[UR6][R2.64+0x2800] ;  /* 0x0028000602307981 */ /* 0x000f62000c1e1d00 */
[----:B------:R-:W-:-:S03]  /*1380*/  SHF.L.U32 R41, R41, 0x10, RZ ;  /* 0x0000001029297819 */ /* 0x000fc600000006ff */
[----:B------:R-:W5:Y:S01]  /*1390*/  LDG.E.128 R80, desc[UR6][R44.64+0x2800] ;  /* 0x002800062c507981 */ /* 0x000f62000c1e1d00 */
[----:B------:R-:W-:Y:S01]  /*13a0*/  SHF.L.U32 R4, R39, 0x10, RZ ;  /* 0x0000001027047819 */ /* 0x000fe200000006ff */
[----:B------:R-:W-:Y:S01]  /*13b0*/  FFMA.FTZ R87, R84, R5, R87 ;  /* 0x0000000554577223 */ /* 0x000fe20000010057 */
[----:B------:R-:W-:Y:S01]  /*13c0*/  SHF.L.U32 R38, R42, 0x10, RZ ;  /* 0x000000102a267819 */ /* 0x000fe200000006ff */
[----:B------:R-:W-:Y:S01]  /*13d0*/  FFMA.FTZ R94, R86, R93, R95 ;  /* 0x0000005d565e7223 */ /* 0x000fe2000001005f */
[----:B------:R-:W-:Y:S01]  /*13e0*/  PRMT R5, R42, 0x7632, R5 ;  /* 0x000076322a057816 */ /* 0x000fe20000000005 */
[----:B------:R-:W-:Y:S02]  /*13f0*/  IMAD.U32 R39, R37, 0x10000, RZ ;  /* 0x0001000025277824 */ /* 0x000fe400078e00ff */
[----:B------:R-:W-:Y:S01]  /*1400*/  FFMA.FTZ R42, R41, R4, R36 ;  /* 0x00000004292a7223 */ /* 0x000fe20000010024 */
[----:B------:R-:W-:Y:S01]  /*1410*/  FFMA.FTZ R37, R85, R38, R94 ;  /* 0x0000002655257223 */ /* 0x000fe2000001005e */
[----:B------:R-:W-:-:S02]  /*1420*/  SHF.L.U32 R5, R5, 0x10, RZ ;  /* 0x0000001005057819 */ /* 0x000fc400000006ff */
[----:B------:R-:W-:Y:S01]  /*1430*/  SHF.L.U32 R36, R6, 0x10, RZ ;  /* 0x0000001006247819 */ /* 0x000fe200000006ff */
[----:B------:R-:W-:Y:S01]  /*1440*/  FFMA.FTZ R38, R86, R39, R87 ;  /* 0x0000002756267223 */ /* 0x000fe20000010057 */
[----:B------:R-:W-:Y:S02]  /*1450*/  PRMT R6, R6, 0x7632, R6 ;  /* 0x0000763206067816 */ /* 0x000fe40000000006 */
[C---:B------:R-:W-:Y:S01]  /*1460*/  PRMT R4, R43.reuse, 0x7632, R4 ;  /* 0x000076322b047816 */ /* 0x040fe20000000004 */
[----:B------:R-:W-:Y:S01]  /*1470*/  FFMA.FTZ R5, R40, R5, R37 ;  /* 0x0000000528057223 */ /* 0x000fe20000010025 */
[----:B------:R-:W-:Y:S01]  /*1480*/  SHF.L.U32 R43, R43, 0x10, RZ ;  /* 0x000000102b2b7819 */ /* 0x000fe200000006ff */
[----:B------:R-:W-:Y:S01]  /*1490*/  FFMA.FTZ R91, R85, R36, R38 ;  /* 0x00000024555b7223 */ /* 0x000fe20000010026 */
[----:B------:R-:W-:Y:S01]  /*14a0*/  IMAD.U32 R87, R6, 0x10000, RZ ;  /* 0x0001000006577824 */ /* 0x000fe200078e00ff */
[C---:B------:R-:W-:Y:S01]  /*14b0*/  PRMT R93, R8.reuse, 0x7632, R93 ;  /* 0x00007632085d7816 */ /* 0x040fe2000000005d */
[----:B------:R-:W5:Y:S01]  /*14c0*/  LDG.E.128 R36, desc[UR6][R2.64+0x6000] ;  /* 0x0060000602247981 */ /* 0x000f62000c1e1d00 */
[----:B------:R-:W-:Y:S01]  /*14d0*/  SHF.L.U32 R8, R8, 0x10, RZ ;  /* 0x0000001008087819 */ /* 0x000fe200000006ff */
[----:B------:R-:W-:Y:S01]  /*14e0*/  FFMA.FTZ R6, R90, R43, R5 ;  /* 0x0000002b5a067223 */ /* 0x000fe20000010005 */
[----:B------:R-:W-:Y:S01]  /*14f0*/  SHF.L.U32 R5, R7, 0x10, RZ ;  /* 0x0000001007057819 */ /* 0x000fe200000006ff */
[----:B------:R-:W-:Y:S01]  /*1500*/  FFMA.FTZ R87, R40, R87, R91 ;  /* 0x0000005728577223 */ /* 0x000fe2000001005b */
[----:B------:R-:W-:Y:S01]  /*1510*/  SHF.L.U32 R93, R93, 0x10, RZ ;  /* 0x000000105d5d7819 */ /* 0x000fe200000006ff */
[----:B------:R-:W-:-:S02]  /*1520*/  FFMA.FTZ R43, R89, R8, R0 ;  /* 0x00000008592b7223 */ /* 0x000fc40000010000 */
[----:B------:R-:W-:Y:S01]  /*1530*/  FFMA.FTZ R87, R90, R5, R87 ;  /* 0x000000055a577223 */ /* 0x000fe20000010057 */
[C---:B------:R-:W-:Y:S01]  /*1540*/  IMAD.U32 R5, R9.reuse, 0x10000, RZ ;  /* 0x0001000009057824 */ /* 0x040fe200078e00ff */
[----:B------:R-:W-:Y:S01]  /*1550*/  PRMT R9, R9, 0x7632, R9 ;  /* 0x0000763209097816 */ /* 0x000fe20000000009 */
[----:B------:R-:W-:Y:S01]  /*1560*/  FFMA.FTZ R43, R88, R93, R43 ;  /* 0x0000005d582b7223 */ /* 0x000fe2000001002b */
[----:B------:R-:W-:Y:S02]  /*1570*/  PRMT R7, R7, 0x7632, R7 ;  /* 0x0000763207077816 */ /* 0x000fe40000000007 */
[----:B------:R-:W-:Y:S01]  /*1580*/  SHF.L.U32 R9, R9, 0x10, RZ ;  /* 0x0000001009097819 */ /* 0x000fe200000006ff */
[----:B------:R-:W-:Y:S01]  /*1590*/  FFMA.FTZ R5, R84, R5, R43 ;  /* 0x0000000554057223 */ /* 0x000fe2000001002b */
[----:B------:R-:W-:Y:S02]  /*15a0*/  SHF.L.U32 R0, R4, 0x10, RZ ;  /* 0x0000001004007819 */ /* 0x000fe400000006ff */
[----:B--2---:R-:W-:-:S02]  /*15b0*/  PRMT R8, R12, 0x7632, R8 ;  /* 0x000076320c087816 */ /* 0x004fc40000000008 */
[----:B------:R-:W-:Y:S01]  /*15c0*/  SHF.L.U32 R4, R7, 0x10, RZ ;  /* 0x0000001007047819 */ /* 0x000fe200000006ff */
[----:B------:R-:W-:Y:S02]  /*15d0*/  IMAD.U32 R7, R12, 0x10000, RZ ;  /* 0x000100000c077824 */ /* 0x000fe400078e00ff */
[----:B------:R-:W-:Y:S01]  /*15e0*/  FFMA.FTZ R12, R86, R9, R5 ;  /* 0x00000009560c7223 */ /* 0x000fe20000010005 */
[----:B------:R-:W-:Y:S02]  /*15f0*/  SHF.L.U32 R9, R8, 0x10, RZ ;  /* 0x0000001008097819 */ /* 0x000fe400000006ff */
[C---:B------:R-:W-:Y:S01]  /*1600*/  SHF.L.U32 R8, R10.reuse, 0x10, RZ ;  /* 0x000000100a087819 */ /* 0x040fe200000006ff */
[----:B------:R-:W-:Y:S01]  /*1610*/  FFMA.FTZ R91, R89, R7, R92 ;  /* 0x00000007595b7223 */ /* 0x000fe2000001005c */
[----:B------:R-:W-:Y:S01]  /*1620*/  PRMT R10, R10, 0x7632, R10 ;  /* 0x000076320a0a7816 */ /* 0x000fe2000000000a */
[C---:B------:R-:W-:Y:S01]  /*1630*/  FFMA.FTZ R0, R41.reuse, R0, R6 ;  /* 0x0000000029007223 */ /* 0x040fe20000010006 */
[----:B------:R-:W-:Y:S01]  /*1640*/  FFMA.FTZ R87, R41, R4, R87 ;  /* 0x0000000429577223 */ /* 0x000fe20000010057 */
[C---:B------:R-:W-:Y:S01]  /*1650*/  PRMT R43, R13.reuse, 0x7632, R43 ;  /* 0x000076320d2b7816 */ /* 0x040fe2000000002b */
[----:B------:R-:W2:Y:S01]  /*1660*/  LDG.E.128 R4, desc[UR6][R2.64+0x9800] ;  /* 0x0098000602047981 */ /* 0x000ea2000c1e1d00 */
[----:B------:R-:W-:Y:S01]  /*1670*/  SHF.L.U32 R89, R13, 0x10, RZ ;  /* 0x000000100d597819 */ /* 0x000fe200000006ff */
[----:B------:R-:W-:Y:S01]  /*1680*/  FFMA.FTZ R91, R88, R9, R91 ;  /* 0x00000009585b7223 */ /* 0x000fe2000001005b */
[----:B------:R-:W-:Y:S01]  /*1690*/  FFMA.FTZ R13, R85, R8, R12 ;  /* 0x00000008550d7223 */ /* 0x000fe2000001000c */
[----:B------:R-:W-:Y:S01]  /*16a0*/  IMAD.U32 R9, R10, 0x10000, RZ ;  /* 0x000100000a097824 */ /* 0x000fe200078e00ff */
[----:B------:R-:W-:Y:S01]  /*16b0*/  SHF.L.U32 R43, R43, 0x10, RZ ;  /* 0x000000102b2b7819 */ /* 0x000fe200000006ff */
[----:B------:R-:W-:-:S02]  /*16c0*/  FFMA.FTZ R89, R84, R89, R91 ;  /* 0x0000005954597223 */ /* 0x000fc4000001005b */
[--C-:B------:R-:W-:Y:S01]  /*16d0*/  FFMA.FTZ R9, R40, R9, R13.reuse ;  /* 0x0000000928097223 */ /* 0x100fe2000001000d */
[----:B------:R-:W-:Y:S01]  /*16e0*/  PRMT R13, R14, 0x7632, R13 ;  /* 0x000076320e0d7816 */ /* 0x000fe2000000000d */
[----:B------:R-:W-:Y:S01]  /*16f0*/  FFMA.FTZ R86, R86, R43, R89 ;  /* 0x0000002b56567223 */ /* 0x000fe20000010059 */
[C---:B------:R-:W-:Y:S02]  /*1700*/  PRMT R8, R11.reuse, 0x7632, R8 ;  /* 0x000076320b087816 */ /* 0x040fe40000000008 */
[----:B------:R-:W-:Y:S02]  /*1710*/  SHF.L.U32 R14, R14, 0x10, RZ ;  /* 0x000000100e0e7819 */ /* 0x000fe400000006ff */
[----:B------:R-:W-:Y:S02]  /*1720*/  SHF.L.U32 R11, R11, 0x10, RZ ;  /* 0x000000100b0b7819 */ /* 0x000fe400000006ff */
[----:B------:R-:W-:Y:S01]  /*1730*/  SHF.L.U32 R13, R13, 0x10, RZ ;  /* 0x000000100d0d7819 */ /* 0x000fe200000006ff */
[----:B------:R-:W-:Y:S01]  /*1740*/  FFMA.FTZ R85, R85, R14, R86 ;  /* 0x0000000e55557223 */ /* 0x000fe20000010056 */
[----:B------:R-:W-:-:S02]  /*1750*/  IMAD.U32 R84, R8, 0x10000, RZ ;  /* 0x0001000008547824 */ /* 0x000fc400078e00ff */
[----:B------:R-:W-:Y:S01]  /*1760*/  FFMA.FTZ R12, R90, R11, R9 ;  /* 0x0000000b5a0c7223 */ /* 0x000fe20000010009 */
[C---:B------:R-:W-:Y:S01]  /*1770*/  PRMT R43, R15.reuse, 0x7632, R43 ;  /* 0x000076320f2b7816 */ /* 0x040fe2000000002b */
[----:B------:R-:W2:Y:S01]  /*1780*/  LDG.E.128 R8, desc[UR6][R2.64+0xd000] ;  /* 0x00d0000602087981 */ /* 0x000ea2000c1e1d00 */
[----:B------:R-:W-:Y:S01]  /*1790*/  SHF.L.U32 R15, R15, 0x10, RZ ;  /* 0x000000100f0f7819 */ /* 0x000fe200000006ff */
[----:B------:R-:W-:Y:S01]  /*17a0*/  FFMA.FTZ R13, R40, R13, R85 ;  /* 0x0000000d280d7223 */ /* 0x000fe20000010055 */
[C---:B----4-:R-:W-:Y:S01]  /*17b0*/  PRMT R40, R16.reuse, 0x7632, R40 ;  /* 0x0000763210287816 */ /* 0x050fe20000000028 */
[----:B------:R-:W-:Y:S01]  /*17c0*/  FFMA.FTZ R84, R41, R84, R12 ;  /* 0x0000005429547223 */ /* 0x000fe2000001000c */
[----:B------:R-:W-:Y:S01]  /*17d0*/  SHF.L.U32 R16, R16, 0x10, RZ ;  /* 0x0000001010107819 */ /* 0x000fe200000006ff */
[----:B------:R-:W-:Y:S01]  /*17e0*/  FFMA.FTZ R90, R90, R15, R13 ;  /* 0x0000000f5a5a7223 */ /* 0x000fe2000001000d */
[C---:B---3--:R-:W-:Y:S01]  /*17f0*/  PRMT R86, R20.reuse, 0x7632, R86 ;  /* 0x0000763214567816 */ /* 0x048fe20000000056 */
[----:B------:R-:W-:Y:S01]  /*1800*/  IMAD.U32 R85, R20, 0x10000, RZ ;  /* 0x0001000014557824 */ /* 0x000fe200078e00ff */
[----:B------:R-:W3:Y:S01]  /*1810*/  LDG.E.128 R12, desc[UR6][R2.64+0x10800] ;  /* 0x01080006020c7981 */ /* 0x000ee2000c1e1d00 */
[----:B------:R-:W-:-:S02]  /*1820*/  SHF.L.U32 R91, R40, 0x10, RZ ;  /* 0x00000010285b7819 */ /* 0x000fc400000006ff */
[----:B------:R-:W-:Y:S01]  /*1830*/  SHF.L.U32 R86, R86, 0x10, RZ ;  /* 0x0000001056567819 */ /* 0x000fe200000006ff */
[----:B------:R-:W-:Y:S01]  /*1840*/  FFMA.FTZ R93, R85, R16, R42 ;  /* 0x00000010555d7223 */ /* 0x000fe2000001002a */
[----:B------:R-:W-:Y:S02]  /*1850*/  SHF.L.U32 R16, R17, 0x10, RZ ;  /* 0x0000001011107819 */ /* 0x000fe400000006ff */
[----:B------:R-:W-:Y:S01]  /*1860*/  SHF.L.U32 R89, R21, 0x10, RZ ;  /* 0x0000001015597819 */ /* 0x000fe200000006ff */
[----:B------:R-:W-:Y:S01]  /*1870*/  FFMA.FTZ R20, R86, R91, R93 ;  /* 0x0000005b56147223 */ /* 0x000fe2000001005d */
[----:B------:R-:W-:Y:S02]  /*1880*/  PRMT R17, R17, 0x7632, R17 ;  /* 0x0000763211117816 */ /* 0x000fe40000000011 */
[----:B------:R-:W-:Y:S02]  /*1890*/  PRMT R91, R21, 0x7632, R91 ;  /* 0x00007632155b7816 */ /* 0x000fe4000000005b */
[C---:B-----5:R-:W-:Y:S01]  /*18a0*/  PRMT R94, R32.reuse, 0x7632, R94 ;  /* 0x00007632205e7816 */ /* 0x060fe2000000005e */
[----:B------:R-:W-:Y:S01]  /*18b0*/  FFMA.FTZ R40, R89, R16, R20 ;  /* 0x0000001059287223 */ /* 0x000fe20000010014 */
[----:B------:R-:W-:Y:S01]  /*18c0*/  SHF.L.U32 R32, R32, 0x10, RZ ;  /* 0x0000001020207819 */ /* 0x000fe200000006ff */
[----:B------:R-:W-:Y:S01]  /*18d0*/  IMAD.U32 R92, R43, 0x10000, RZ ;  /* 0x000100002b5c7824 */ /* 0x000fe200078e00ff */
[----:B------:R-:W-:-:S02]  /*18e0*/  SHF.L.U32 R20, R17, 0x10, RZ ;  /* 0x0000001011147819 */ /* 0x000fc400000006ff */
[----:B------:R-:W-:Y:S01]  /*18f0*/  SHF.L.U32 R91, R91, 0x10, RZ ;  /* 0x000000105b5b7819 */ /* 0x000fe200000006ff */
[----:B------:R-:W-:Y:S01]  /*1900*/  FFMA.FTZ R101, R85, R32, R0 ;  /* 0x0000002055657223 */ /* 0x000fe20000010000 */
[----:B------:R-:W-:Y:S01]  /*1910*/  SHF.L.U32 R99, R94, 0x10, RZ ;  /* 0x000000105e637819 */ /* 0x000fe200000006ff */
[----:B------:R-:W-:Y:S01]  /*1920*/  FFMA.FTZ R92, R41, R92, R90 ;  /* 0x0000005c295c7223 */ /* 0x000fe2000001005a */
[C---:B------:R-:W-:Y:S01]  /*1930*/  PRMT R17, R22.reuse, 0x7632, R17 ;  /* 0x0000763216117816 */ /* 0x040fe20000000011 */
[----:B------:R-:W-:Y:S01]  /*1940*/  FFMA.FTZ R97, R91, R20, R40 ;  /* 0x000000145b617223 */ /* 0x000fe20000010028 */
[----:B------:R-:W-:Y:S01]  /*1950*/  IMAD.U32 R90, R22, 0x10000, RZ ;  /* 0x00010000165a7824 */ /* 0x000fe200078e00ff */
[C---:B------:R-:W-:Y:S01]  /*1960*/  PRMT R16, R23.reuse, 0x7632, R16 ;  /* 0x0000763217107816 */ /* 0x040fe20000000010 */
[----:B------:R0:W4:Y:S01]  /*1970*/  LDG.E.128 R40, desc[UR6][R44.64+0x3000] ;  /* 0x003000062c287981 */ /* 0x000122000c1e1d00 */
[----:B------:R-:W-:Y:S01]  /*1980*/  SHF.L.U32 R88, R23, 0x10, RZ ;  /* 0x0000001017587819 */ /* 0x000fe200000006ff */
[----:B------:R-:W-:Y:S01]  /*1990*/  FFMA.FTZ R96, R86, R99, R101 ;  /* 0x0000006356607223 */ /* 0x000fe20000010065 */
[C---:B------:R-:W-:Y:S01]  /*19a0*/  PRMT R32, R33.reuse, 0x7632, R32 ;  /* 0x0000763221207816 */ /* 0x040fe20000000020 */
[----:B------:R-:W5:Y:S01]  /*19b0*/  LDG.E.128 R20, desc[UR6][R2.64+0x3000] ;  /* 0x0030000602147981 */ /* 0x000f62000c1e1d00 */
[----:B------:R-:W-:-:S02]  /*19c0*/  SHF.L.U32 R94, R33, 0x10, RZ ;  /* 0x00000010215e7819 */ /* 0x000fc400000006ff */
[----:B------:R-:W-:Y:S01]  /*19d0*/  SHF.L.U32 R32, R32, 0x10, RZ ;  /* 0x0000001020207819 */ /* 0x000fe200000006ff */
[----:B------:R-:W-:Y:S02]  /*19e0*/  IMAD.U32 R0, R17, 0x10000, RZ ;  /* 0x0001000011007824 */ /* 0x000fe400078e00ff */
[----:B------:R-:W-:Y:S01]  /*19f0*/  FFMA.FTZ R94, R89, R94, R96 ;  /* 0x0000005e595e7223 */ /* 0x000fe20000010060 */
[----:B0-----:R-:W-:Y:S02]  /*1a00*/  PRMT R44, R28, 0x7632, R44 ;  /* 0x000076321c2c7816 */ /* 0x001fe4000000002c */
        /* <DEDUP_REMOVED lines=8> */
[----:B------:R-:W-:Y:S02]  /*1a90*/  IMAD.U32 R45, R44, 0x10000, RZ ;  /* 0x000100002c2d7824 */ /* 0x000fe400078e00ff */
[----:B------:R-:W-:Y:S01]  /*1aa0*/  FFMA.FTZ R87, R85, R28, R87 ;  /* 0x0000001c55577223 */ /* 0x000fe20000010057 */
        /* <DEDUP_REMOVED lines=18> */
[----:B------:R-:W-:Y:S01]  /*1bd0*/  FFMA.FTZ R33, R88, R17, R33 ;  /* 0x0000001158217223 */ /* 0x000fe20000010021 */
[----:B------:R-:W-:Y:S01]  /*1be0*/  SHF.L.U32 R24, R24, 0x10, RZ ;  /* 0x0000001018187819 */ /* 0x000fe200000006ff */
[----:B------:R-:W5:Y:S01]  /*1bf0*/  LDG.E.128 R16, desc[UR6][R2.64+0x6800] ;  /* 0x0068000602107981 */ /* 0x000f62000c1e1d00 */
[C---:B------:R-:W-:Y:S02]  /*1c00*/  SHF.L.U32 R29, R30.reuse, 0x10, RZ ;  /* 0x000000101e1d7819 */ /* 0x040fe400000006ff */
[----:B------:R-:W-:Y:S01]  /*1c10*/  PRMT R30, R30, 0x7632, R30 ;  /* 0x000076321e1e7816 */ /* 0x000fe2000000001e */
[----:B------:R-:W-:Y:S01]  /*1c20*/  FFMA.FTZ R95, R85, R24, R84 ;  /* 0x00000018555f7223 */ /* 0x000fe20000010054 */
[----:B------:R-:W-:Y:S01]  /*1c30*/  PRMT R35, R35, 0x7632, R35 ;  /* 0x0000763223237816 */ /* 0x000fe20000000023 */
[----:B------:R-:W-:Y:S01]  /*1c40*/  FFMA.FTZ R87, R90, R29, R87 ;  /* 0x0000001d5a577223 */ /* 0x000fe20000010057 */
[----:B------:R-:W-:-:S02]  /*1c50*/  SHF.L.U32 R93, R28, 0x10, RZ ;  /* 0x000000101c5d7819 */ /* 0x000fc400000006ff */
[----:B------:R-:W-:Y:S01]  /*1c60*/  SHF.L.U32 R29, R30, 0x10, RZ ;  /* 0x000000101e1d7819 */ /* 0x000fe200000006ff */
[C---:B------:R-:W-:Y:S01]  /*1c70*/  IMAD.U32 R30, R25.reuse, 0x10000, RZ ;  /* 0x00010000191e7824 */ /* 0x040fe200078e00ff */
        /* <DEDUP_REMOVED lines=9> */
[----:B------:R-:W-:Y:S01]  /*1d10*/  FFMA.FTZ R30, R89, R30, R32 ;  /* 0x0000001e591e7223 */ /* 0x000fe20000010020 */
[----:B------:R-:W-:Y:S01]  /*1d20*/  SHF.L.U32 R25, R52, 0x10, RZ ;  /* 0x0000001034197819 */ /* 0x000fe200000006ff */
[----:B------:R-:W5:Y:S02]  /*1d30*/  LDG.E.128 R32, desc[UR6][R2.64+0xa000] ;  /* 0x00a0000602207981 */ /* 0x000f64000c1e1d00 */
        /* <DEDUP_REMOVED lines=12> */
[----:B------:R-:W5:Y:S01]  /*1e00*/  LDG.E.128 R28, desc[UR6][R2.64+0xd800] ;  /* 0x00d80006021c7981 */ /* 0x000f62000c1e1d00 */
[----:B------:R-:W-:-:S02]  /*1e10*/  PRMT R52, R60, 0x7632, R52 ;  /* 0x000076323c347816 */ /* 0x000fc40000000034 */
        /* <DEDUP_REMOVED lines=8> */
[----:B------:R-:W-:Y:S02]  /*1ea0*/  SHF.L.U32 R84, R84, 0x10, RZ ;  /* 0x0000001054547819 */ /* 0x000fe400000006ff */
[----:B------:R-:W-:Y:S01]  /*1eb0*/  SHF.L.U32 R25, R52, 0x10, RZ ;  /* 0x0000001034197819 */ /* 0x000fe200000006ff */
[----:B------:R-:W-:Y:S01]  /*1ec0*/  FFMA.FTZ R91, R90, R91, R93 ;  /* 0x0000005b5a5b7223 */ /* 0x000fe2000001005d */
[----:B------:R-:W-:Y:S01]  /*1ed0*/  FFMA.FTZ R45, R44, R53, R87 ;  /* 0x000000352c2d7223 */ /* 0x000fe20000010057 */
[----:B------:R-:W-:-:S02]  /*1ee0*/  FFMA.FTZ R89, R0, R85, R89 ;  /* 0x0000005500597223 */ /* 0x000fc40000010059 */
[----:B------:R-:W-:Y:S02]  /*1ef0*/  FFMA.FTZ R90, R25, R84, R64 ;  /* 0x00000054195a7223 */ /* 0x000fe40000010040 */
[----:B------:R0:W5:Y:S01]  /*1f00*/  LDG.E.128 R84, desc[UR6][R2.64+0x11000] ;  /* 0x0110000602547981 */ /* 0x000162000c1e1d00 */
[----:B------:R-:W-:Y:S02]  /*1f10*/  PRMT R54, R54, 0x7632, R54 ;  /* 0x0000763236367816 */ /* 0x000fe40000000036 */
[C---:B------:R-:W-:Y:S02]  /*1f20*/  PRMT R52, R65.reuse, 0x7632, R52 ;  /* 0x0000763241347816 */ /* 0x040fe40000000034 */
[----:B------:R-:W-:Y:S02]  /*1f30*/  SHF.L.U32 R64, R65, 0x10, RZ ;  /* 0x0000001041407819 */ /* 0x000fe400000006ff */
[C---:B------:R-:W-:Y:S01]  /*1f40*/  PRMT R26, R61.reuse, 0x7632, R26 ;  /* 0x000076323d1a7816 */ /* 0x040fe2000000001a */
[----:B------:R-:W-:Y:S01]  /*1f50*/  IMAD.U32 R61, R61, 0x10000, RZ ;  /* 0x000100003d3d7824 */ /* 0x000fe200078e00ff */
[----:B------:R-:W-:-:S02]  /*1f60*/  SHF.L.U32 R65, R54, 0x10, RZ ;  /* 0x0000001036417819 */ /* 0x000fc400000006ff */
[----:B------:R-:W-:Y:S01]  /*1f70*/  SHF.L.U32 R53, R27, 0x10, RZ ;  /* 0x000000101b357819 */ /* 0x000fe200000006ff */
[----:B------:R-:W-:Y:S01]  /*1f80*/  IMAD.U32 R26, R26, 0x10000, RZ ;  /* 0x000100001a1a7824 */ /* 0x000fe200078e00ff */
[----:B------:R-:W-:Y:S01]  /*1f90*/  SHF.L.U32 R93, R52, 0x10, RZ ;  /* 0x00000010345d7819 */ /* 0x000fe200000006ff */
[----:B------:R-:W-:Y:S01]  /*1fa0*/  FFMA.FTZ R95, R61, R64, R90 ;  /* 0x000000403d5f7223 */ /* 0x000fe2000001005a */
[----:B------:R-:W-:Y:S01]  /*1fb0*/  FFMA.FTZ R65, R0, R65, R91 ;  /* 0x0000004100417223 */ /* 0x000fe2000001005b */
[----:B------:R-:W-:Y:S01]  /*1fc0*/  FFMA.FTZ R53, R88, R53, R89 ;  /* 0x0000003558357223 */ /* 0x000fe20000010059 */
[----:B------:R-:W-:Y:S01]  /*1fd0*/  PRMT R0, R62, 0x7632, R0 ;  /* 0x000076323e007816 */ /* 0x000fe20000000000 */
[----:B------:R-:W-:Y:S01]  /*1fe0*/  FFMA.FTZ R93, R26, R93, R95 ;  /* 0x0000005d1a5d7223 */ /* 0x000fe2000001005f */
[----:B------:R-:W-:Y:S02]  /*1ff0*/  PRMT R27, R27, 0x7632, R27 ;  /* 0x000076321b1b7816 */ /* 0x000fe4000000001b */
[----:B0-----:R-:W-:-:S02]  /*2000*/  PRMT R2, R66, 0x7632, R2 ;  /* 0x0000763242027816 */ /* 0x001fc40000000002 */
[----:B------:R-:W-:Y:S02]  /*2010*/  SHF.L.U32 R89, R66, 0x10, RZ ;  /* 0x0000001042597819 */ /* 0x000fe400000006ff */
[----:B------:R-:W-:Y:S02]  /*2020*/  SHF.L.U32 R62, R62, 0x10, RZ ;  /* 0x000000103e3e7819 */ /* 0x000fe400000006ff */
[----:B------:R-:W-:Y:S02]  /*2030*/  SHF.L.U32 R27, R27, 0x10, RZ ;  /* 0x000000101b1b7819 */ /* 0x000fe400000006ff */
        /* <DEDUP_REMOVED lines=8> */
[----:B------:R-:W-:Y:S01]  /*20c0*/  SHF.L.U32 R91, R68, 0x10, RZ ;  /* 0x00000010445b7819 */ /* 0x000fe200000006ff */
[C---:B------:R-:W-:Y:S01]  /*20d0*/  IMAD.U32 R2, R63.reuse, 0x10000, RZ ;  /* 0x000100003f027824 */ /* 0x040fe200078e00ff */
[----:B------:R-:W-:-:S02]  /*20e0*/  PRMT R3, R63, 0x7632, R3 ;  /* 0x000076323f037816 */ /* 0x000fc40000000003 */
[----:B------:R-:W-:Y:S02]  /*20f0*/  PRMT R67, R67, 0x7632, R67 ;  /* 0x0000763243437816 */ /* 0x000fe40000000043 */
[----:B------:R-:W-:Y:S01]  /*2100*/  PRMT R68, R68, 0x7632, R68 ;  /* 0x0000763244447816 */ /* 0x000fe20000000044 */
[----:B------:R-:W-:Y:S01]  /*2110*/  FFMA.FTZ R64, R60, R91, R24 ;  /* 0x0000005b3c407223 */ /* 0x000fe20000010018 */
[----:B------:R-:W-:Y:S01]  /*2120*/  PRMT R55, R55, 0x7632, R55 ;  /* 0x0000763237377816 */ /* 0x000fe20000000037 */
[----:B------:R-:W-:Y:S01]  /*2130*/  FFMA.FTZ R52, R2, R53, R89 ;  /* 0x0000003502347223 */ /* 0x000fe20000010059 */
[----:B------:R-:W-:Y:S01]  /*2140*/  SHF.L.U32 R3, R3, 0x10, RZ ;  /* 0x0000001003037819 */ /* 0x000fe200000006ff */
[----:B------:R-:W-:Y:S01]  /*2150*/  IMAD.U32 R24, R67, 0x10000, RZ ;  /* 0x0001000043187824 */ /* 0x000fe200078e00ff */
[----:B------:R-:W-:Y:S02]  /*2160*/  SHF.L.U32 R68, R68, 0x10, RZ ;  /* 0x0000001044447819 */ /* 0x000fe400000006ff */
[----:B------:R-:W-:Y:S01]  /*2170*/  SHF.L.U32 R55, R55, 0x10, RZ ;  /* 0x0000001037377819 */ /* 0x000fe200000006ff */
[----:B------:R-:W-:Y:S01]  /*2180*/  FFMA.FTZ R24, R3, R24, R52 ;  /* 0x0000001803187223 */ /* 0x000fe20000010034 */
[----:B------:R-:W-:Y:S01]  /*2190*/  SHF.L.U32 R54, R69, 0x10, RZ ;  /* 0x0000001045367819 */ /* 0x000fe200000006ff */
[----:B------:R-:W-:Y:S01]  /*21a0*/  FFMA.FTZ R64, R25, R68, R64 ;  /* 0x0000004419407223 */ /* 0x000fe20000010040 */
[----:B------:R-:W-:-:S02]  /*21b0*/  PRMT R69, R69, 0x7632, R69 ;  /* 0x0000763245457816 */ /* 0x000fc40000000045 */
[C---:B------:R-:W-:Y:S01]  /*21c0*/  PRMT R52, R72.reuse, 0x7632, R52 ;  /* 0x0000763248347816 */ /* 0x040fe20000000034 */
[----:B------:R-:W-:Y:S02]  /*21d0*/  IMAD.U32 R72, R72, 0x10000, RZ ;  /* 0x0001000048487824 */ /* 0x000fe400078e00ff */
        /* <DEDUP_REMOVED lines=11> */
[----:B------:R-:W-:-:S03]  /*2290*/  FFMA.FTZ R53, R62, R53, R63 ;  /* 0x000000353e357223 */ /* 0x000fc6000001003f */
[----:B------:R-:W-:Y:S01]  /*22a0*/  FFMA.FTZ R63, R61, R44, R52 ;  /* 0x0000002c3d3f7223 */ /* 0x000fe20000010034 */
[C---:B------:R-:W-:Y:S02]  /*22b0*/  SHF.L.U32 R44, R56.reuse, 0x10, RZ ;  /* 0x00000010382c7819 */ /* 0x040fe400000006ff */
[----:B------:R-:W-:Y:S02]  /*22c0*/  PRMT R56, R56, 0x7632, R56 ;  /* 0x0000763238387816 */ /* 0x000fe40000000038 */
[----:B------:R-:W-:Y:S01]  /*22d0*/  PRMT R73, R73, 0x7632, R73 ;  /* 0x0000763249497816 */ /* 0x000fe20000000049 */
[----:B------:R-:W-:Y:S01]  /*22e0*/  FFMA.FTZ R44, R60, R44, R27 ;  /* 0x0000002c3c2c7223 */ /* 0x000fe2000001001b */
[----:B------:R-:W-:Y:S01]  /*22f0*/  SHF.L.U32 R56, R56, 0x10, RZ ;  /* 0x0000001038387819 */ /* 0x000fe200000006ff */
[----:B------:R-:W-:Y:S01]  /*2300*/  FFMA.FTZ R53, R0, R45, R53 ;  /* 0x0000002d00357223 */ /* 0x000fe20000010035 */
[C---:B------:R-:W-:Y:S02]  /*2310*/  PRMT R64, R76.reuse, 0x7632, R64 ;  /* 0x000076324c407816 */ /* 0x040fe40000000040 */
        /* <DEDUP_REMOVED lines=8> */
[----:B------:R-:W-:Y:S02]  /*23a0*/  IMAD.U32 R27, R74, 0x10000, RZ ;  /* 0x000100004a1b7824 */ /* 0x000fe400078e00ff */
[----:B------:R-:W-:Y:S01]  /*23b0*/  FFMA.FTZ R76, R60, R76, R55 ;  /* 0x0000004c3c4c7223 */ /* 0x000fe20000010037 */
[----:B------:R-:W-:Y:S01]  /*23c0*/  FFMA.FTZ R63, R26, R73, R63 ;  /* 0x000000491a3f7223 */ /* 0x000fe2000001003f */
[----:B------:R-:W-:Y:S01]  /*23d0*/  PRMT R74, R74, 0x7632, R74 ;  /* 0x000076324a4a7816 */ /* 0x000fe2000000004a */
[----:B------:R-:W-:Y:S01]  /*23e0*/  FFMA.FTZ R57, R61, R54, R56 ;  /* 0x000000363d397223 */ /* 0x000fe20000010038 */
[----:B------:R-:W-:-:S02]  /*23f0*/  SHF.L.U32 R53, R44, 0x10, RZ ;  /* 0x000000102c357819 */ /* 0x000fc400000006ff */
[----:B------:R-:W-:Y:S01]  /*2400*/  SHF.L.U32 R44, R77, 0x10, RZ ;  /* 0x000000104d2c7819 */ /* 0x000fe200000006ff */
[----:B------:R-:W-:Y:S01]  /*2410*/  FFMA.FTZ R64, R25, R64, R76 ;  /* 0x0000004019407223 */ /* 0x000fe2000001004c */
[----:B------:R-:W-:Y:S01]  /*2420*/  PRMT R77, R77, 0x7632, R77 ;  /* 0x000076324d4d7816 */ /* 0x000fe2000000004d */
[----:B------:R-:W-:Y:S01]  /*2430*/  FFMA.FTZ R63, R62, R27, R63 ;  /* 0x0000001b3e3f7223 */ /* 0x000fe2000001003f */
[----:B------:R-:W-:Y:S01]  /*2440*/  PRMT R71, R71, 0x7632, R71 ;  /* 0x0000763247477816 */ /* 0x000fe20000000047 */
[----:B------:R-:W-:Y:S01]  /*2450*/  IMAD.U32 R27, R74, 0x10000, RZ ;  /* 0x000100004a1b7824 */ /* 0x000fe200078e00ff */
[----:B------:R-:W-:Y:S01]  /*2460*/  PRMT R45, R75, 0x7632, R45 ;  /* 0x000076324b2d7816 */ /* 0x000fe2000000002d */
[----:B------:R-:W-:Y:S01]  /*2470*/  FFMA.FTZ R57, R26, R53, R57 ;  /* 0x000000351a397223 */ /* 0x000fe20000010039 */
[C---:B------:R-:W-:Y:S01]  /*2480*/  IMAD.U32 R53, R58.reuse, 0x10000, RZ ;  /* 0x000100003a357824 */ /* 0x040fe200078e00ff */
        /* <DEDUP_REMOVED lines=17> */
[----:B------:R-:W-:-:S02]  /*25a0*/  SHF.L.U32 R57, R48, 0x10, RZ ;  /* 0x0000001030397819 */ /* 0x000fc400000006ff */
[C---:B------:R-:W-:Y:S01]  /*25b0*/  PRMT R26, R80.reuse, 0x7632, R26 ;  /* 0x00007632501a7816 */ /* 0x040fe2000000001a */
[----:B------:R-:W-:Y:S01]  /*25c0*/  IMAD.U32 R80, R80, 0x10000, RZ ;  /* 0x0001000050507824 */ /* 0x000fe200078e00ff */
[----:B------:R-:W-:Y:S02]  /*25d0*/  SHF.L.U32 R55, R78, 0x10, RZ ;  /* 0x000000104e377819 */ /* 0x000fe400000006ff */
[C---:B------:R-:W-:Y:S01]  /*25e0*/  SHF.L.U32 R45, R59.reuse, 0x10, RZ ;  /* 0x000000103b2d7819 */ /* 0x040fe200000006ff */
[----:B------:R-:W-:Y:S01]  /*25f0*/  IMAD.U32 R26, R26, 0x10000, RZ ;  /* 0x000100001a1a7824 */ /* 0x000fe200078e00ff */
[----:B------:R-:W-:Y:S01]  /*2600*/  SHF.L.U32 R63, R44, 0x10, RZ ;  /* 0x000000102c3f7819 */ /* 0x000fe200000006ff */
[----:B------:R-:W-:Y:S01]  /*2610*/  FFMA.FTZ R57, R80, R57, R24 ;  /* 0x0000003950397223 */ /* 0x000fe20000010018 */
[----:B------:R-:W-:Y:S01]  /*2620*/  PRMT R59, R59, 0x7632, R59 ;  /* 0x000076323b3b7816 */ /* 0x000fe2000000003b */
[----:B------:R-:W-:Y:S01]  /*2630*/  FFMA.FTZ R55, R0, R55, R61 ;  /* 0x0000003700377223 */ /* 0x000fe2000001003d */
[----:B------:R-:W-:Y:S01]  /*2640*/  FFMA.FTZ R44, R2, R45, R53 ;  /* 0x0000002d022c7223 */ /* 0x000fe20000010035 */
[----:B------:R-:W-:Y:S01]  /*2650*/  PRMT R0, R81, 0x7632, R0 ;  /* 0x0000763251007816 */ /* 0x000fe20000000000 */
[----:B------:R-:W-:Y:S01]  /*2660*/  FFMA.FTZ R52, R26, R63, R57 ;  /* 0x0000003f1a347223 */ /* 0x000fe20000010039 */
[----:B------:R-:W-:-:S02]  /*2670*/  PRMT R45, R49, 0x7632, R45 ;  /* 0x00007632312d7816 */ /* 0x000fc4000000002d */
        /* <DEDUP_REMOVED lines=15> */
[----:B------:R-:W-:Y:S02]  /*2770*/  SHF.L.U32 R24, R79, 0x10, RZ ;  /* 0x000000104f187819 */ /* 0x000fe400000006ff */
[C---:B------:R-:W-:Y:S02]  /*2780*/  PRMT R50, R36.reuse, 0x7632, R50 ;  /* 0x0000763224327816 */ /* 0x040fe40000000032 */
[----:B------:R-:W-:Y:S01]  /*2790*/  SHF.L.U32 R36, R36, 0x10, RZ ;  /* 0x0000001024247819 */ /* 0x000fe200000006ff */
[----:B------:R-:W-:Y:S01]  /*27a0*/  FFMA.FTZ R57, R82, R49, R57 ;  /* 0x0000003152397223 */ /* 0x000fe20000010039 */
[C---:B------:R-:W-:Y:S01]  /*27b0*/  FFMA.FTZ R25, R3.reuse, R54, R25 ;  /* 0x0000003603197223 */ /* 0x040fe20000010019 */
[----:B------:R-:W-:Y:S01]  /*27c0*/  FFMA.FTZ R49, R3, R24, R44 ;  /* 0x0000001803317223 */ /* 0x000fe2000001002c */
[----:B------:R-:W-:Y:S01]  /*27d0*/  SHF.L.U32 R3, R50, 0x10, RZ ;  /* 0x0000001032037819 */ /* 0x000fe200000006ff */
[----:B------:R-:W-:Y:S01]  /*27e0*/  FFMA.FTZ R27, R80, R36, R27 ;  /* 0x00000024501b7223 */ /* 0x000fe2000001001b */
[----:B------:R-:W-:Y:S01]  /*27f0*/  SHF.L.U32 R53, R48, 0x10, RZ ;  /* 0x0000001030357819 */ /* 0x000fe200000006ff */
[----:B------:R-:W-:Y:S01]  /*2800*/  IMAD.U32 R2, R2, 0x10000, RZ ;  /* 0x0001000002027824 */ /* 0x000fe200078e00ff */
[C---:B------:R-:W-:Y:S01]  /*2810*/  PRMT R24, R37.reuse, 0x7632, R24 ;  /* 0x0000763225187816 */ /* 0x040fe20000000018 */
        /* <DEDUP_REMOVED lines=10> */
[----:B------:R-:W-:Y:S01]  /*28c0*/  FFMA.FTZ R55, R0, R37, R53 ;  /* 0x0000002500377223 */ /* 0x000fe20000010035 */
[----:B------:R-:W-:Y:S01]  /*28d0*/  PRMT R36, R38, 0x7632, R36 ;  /* 0x0000763226247816 */ /* 0x000fe20000000024 */
[----:B------:R-:W-:Y:S01]  /*28e0*/  IMAD.U32 R24, R24, 0x10000, RZ ;  /* 0x0001000018187824 */ /* 0x000fe200078e00ff */
[----:B------:R-:W-:Y:S02]  /*28f0*/  SHF.L.U32 R37, R38, 0x10, RZ ;  /* 0x0000001026257819 */ /* 0x000fe400000006ff */
[----:B------:R-:W-:Y:S02]  /*2900*/  SHF.L.U32 R51, R51, 0x10, RZ ;  /* 0x0000001033337819 */ /* 0x000fe400000006ff */
[C---:B--2---:R-:W-:Y:S02]  /*2910*/  PRMT R38, R4.reuse, 0x7632, R38 ;  /* 0x0000763204267816 */ /* 0x044fe40000000026 */
[----:B------:R-:W-:Y:S01]  /*2920*/  SHF.L.U32 R4, R4, 0x10, RZ ;  /* 0x0000001004047819 */ /* 0x000fe200000006ff */
[----:B------:R-:W-:Y:S01]  /*2930*/  FFMA.FTZ R27, R24, R51, R27 ;  /* 0x00000033181b7223 */ /* 0x000fe2000001001b */
[----:B------:R-:W-:Y:S01]  /*2940*/  SHF.L.U32 R51, R38, 0x10, RZ ;  /* 0x0000001026337819 */ /* 0x000fe200000006ff */
[----:B------:R-:W-:Y:S01]  /*2950*/  FFMA.FTZ R37, R82, R37, R55 ;  /* 0x0000002552257223 */ /* 0x000fe20000010037 */
[----:B------:R-:W-:Y:S01]  /*2960*/  SHF.L.U32 R53, R36, 0x10, RZ ;  /* 0x0000001024357819 */ /* 0x000fe200000006ff */
[----:B------:R-:W-:Y:S01]  /*2970*/  FFMA.FTZ R25, R80, R4, R25 ;  /* 0x0000000450197223 */ /* 0x000fe20000010019 */
[----:B------:R-:W-:Y:S01]  /*2980*/  IMAD.U32 R4, R39, 0x10000, RZ ;  /* 0x0001000027047824 */ /* 0x000fe200078e00ff */
[----:B------:R-:W-:-:S02]  /*2990*/  SHF.L.U32 R38, R5, 0x10, RZ ;  /* 0x0000001005267819 */ /* 0x000fc400000006ff */
[----:B------:R-:W-:Y:S01]  /*29a0*/  FFMA.FTZ R44, R26, R51, R25 ;  /* 0x000000331a2c7223 */ /* 0x000fe20000010019 */
[----:B------:R-:W-:Y:S01]  /*29b0*/  FFMA.FTZ R36, R2, R53, R37 ;  /* 0x0000003502247223 */ /* 0x000fe20000010025 */
[----:B------:R-:W-:Y:S02]  /*29c0*/  PRMT R25, R5, 0x7632, R25 ;  /* 0x0000763205197816 */ /* 0x000fe40000000019 */
[----:B------:R-:W-:Y:S01]  /*29d0*/  FFMA.FTZ R51, R81, R38, R44 ;  /* 0x0000002651337223 */ /* 0x000fe2000001002c */
[----:B------:R-:W-:Y:S01]  /*29e0*/  FFMA.FTZ R5, R3, R4, R36 ;  /* 0x0000000403057223 */ /* 0x000fe20000010024 */
[----:B------:R-:W-:Y:S02]  /*29f0*/  SHF.L.U32 R25, R25, 0x10, RZ ;  /* 0x0000001019197819 */ /* 0x000fe400000006ff */
[C---:B------:R-:W-:Y:S02]  /*2a00*/  PRMT R4, R8.reuse, 0x7632, R4 ;  /* 0x0000763208047816 */ /* 0x040fe40000000004 */
[----:B------:R-:W-:-:S02]  /*2a10*/  SHF.L.U32 R8, R8, 0x10, RZ ;  /* 0x0000001008087819 */ /* 0x000fc400000006ff */
[----:B------:R-:W-:Y:S01]  /*2a20*/  SHF.L.U32 R37, R6, 0x10, RZ ;  /* 0x0000001006257819 */ /* 0x000fe200000006ff */
[----:B------:R-:W-:Y:S01]  /*2a30*/  FFMA.FTZ R25, R0, R25, R51 ;  /* 0x0000001900197223 */ /* 0x000fe20000010033 */
[----:B------:R-:W-:Y:S01]  /*2a40*/  PRMT R6, R6, 0x7632, R6 ;  /* 0x0000763206067816 */ /* 0x000fe20000000006 */
[----:B------:R-:W-:Y:S01]  /*2a50*/  FFMA.FTZ R45, R80, R8, R45 ;  /* 0x00000008502d7223 */ /* 0x000fe2000001002d */
[----:B------:R-:W-:Y:S02]  /*2a60*/  PRMT R39, R39, 0x7632, R39 ;  /* 0x0000763227277816 */ /* 0x000fe40000000027 */
[----:B------:R-:W-:Y:S01]  /*2a70*/  SHF.L.U32 R51, R4, 0x10, RZ ;  /* 0x0000001004337819 */ /* 0x000fe200000006ff */
[----:B------:R-:W-:Y:S01]  /*2a80*/  FFMA.FTZ R25, R82, R37, R25 ;  /* 0x0000002552197223 */ /* 0x000fe20000010019 */
[C---:B------:R-:W-:Y:S02]  /*2a90*/  PRMT R4, R9.reuse, 0x7632, R4 ;  /* 0x0000763209047816 */ /* 0x040fe40000000004 */
[----:B------:R-:W-:Y:S01]  /*2aa0*/  SHF.L.U32 R8, R9, 0x10, RZ ;  /* 0x0000001009087819 */ /* 0x000fe200000006ff */
[----:B------:R-:W-:Y:S01]  /*2ab0*/  IMAD.U32 R9, R6, 0x10000, RZ ;  /* 0x0001000006097824 */ /* 0x000fe200078e00ff */
[----:B---3--:R-:W-:-:S02]  /*2ac0*/  PRMT R38, R12, 0x7632, R38 ;  /* 0x000076320c267816 */ /* 0x008fc40000000026 */
[----:B------:R-:W-:Y:S01]  /*2ad0*/  SHF.L.U32 R12, R12, 0x10, RZ ;  /* 0x000000100c0c7819 */ /* 0x000fe200000006ff */
[----:B------:R-:W-:Y:S02]  /*2ae0*/  IMAD.U32 R39, R39, 0x10000, RZ ;  /* 0x0001000027277824 */ /* 0x000fe400078e00ff */
[----:B------:R-:W-:Y:S01]  /*2af0*/  FFMA.FTZ R36, R26, R51, R45 ;  /* 0x000000331a247223 */ /* 0x000fe2000001002d */
        /* <DEDUP_REMOVED lines=8> */
[----:B------:R-:W-:Y:S02]  /*2b80*/  SHF.L.U32 R37, R4, 0x10, RZ ;  /* 0x0000001004257819 */ /* 0x000fe400000006ff */
        /* <DEDUP_REMOVED lines=8> */
[----:B----4-:R-:W-:-:S02]  /*2c10*/  PRMT R0, R40, 0x7632, R0 ;  /* 0x0000763228007816 */ /* 0x010fc40000000000 */
[----:B------:R-:W-:Y:S02]  /*2c20*/  PRMT R10, R10, 0x7632, R10 ;  /* 0x000076320a0a7816 */ /* 0x000fe4000000000a */
[C---:B-----5:R-:W-:Y:S01]  /*2c30*/  PRMT R4, R20.reuse, 0x7632, R4 ;  /* 0x0000763214047816 */ /* 0x060fe20000000004 */
[----:B------:R-:W-:Y:S01]  /*2c40*/  IMAD.U32 R20, R20, 0x10000, RZ ;  /* 0x0001000014147824 */ /* 0x000fe200078e00ff */
        /* <DEDUP_REMOVED lines=11> */
[C---:B------:R-:W-:Y:S01]  /*2d00*/  PRMT R9, R21.reuse, 0x7632, R9 ;  /* 0x0000763215097816 */ /* 0x040fe20000000009 */
[----:B------:R-:W-:Y:S01]  /*2d10*/  FFMA.FTZ R12, R0, R39, R27 ;  /* 0x00000027000c7223 */ /* 0x000fe2000001001b */
[----:B------:R-:W-:-:S02]  /*2d20*/  SHF.L.U32 R10, R21, 0x10, RZ ;  /* 0x00000010150a7819 */ /* 0x000fc400000006ff */
        /* <DEDUP_REMOVED lines=8> */
[----:B------:R-:W-:Y:S01]  /*2db0*/  PRMT R11, R11, 0x7632, R11 ;  /* 0x000076320b0b7816 */ /* 0x000fe2000000000b */
[--C-:B------:R-:W-:Y:S01]  /*2dc0*/  FFMA.FTZ R9, R3, R6, R8.reuse ;  /* 0x0000000603097223 */ /* 0x100fe20000010008 */
        /* <DEDUP_REMOVED lines=16> */
[C---:B------:R-:W-:Y:S02]  /*2ed0*/  SHF.L.U32 R6, R16.reuse, 0x10, RZ ;  /* 0x0000001010067819 */ /* 0x040fe400000006ff */
[----:B------:R-:W-:Y:S01]  /*2ee0*/  PRMT R16, R16, 0x7632, R16 ;  /* 0x0000763210107816 */ /* 0x000fe20000000010 */
[----:B------:R-:W-:Y:S01]  /*2ef0*/  FFMA.FTZ R10, R2, R11, R13 ;  /* 0x0000000b020a7223 */ /* 0x000fe2000001000d */
[----:B------:R-:W-:Y:S01]  /*2f00*/  PRMT R43, R43, 0x7632, R43 ;  /* 0x000076322b2b7816 */ /* 0x000fe2000000002b */
[----:B------:R-:W-:Y:S01]  /*2f10*/  FFMA.FTZ R11, R40, R6, R5 ;  /* 0x00000006280b7223 */ /* 0x000fe20000010005 */
[----:B------:R-:W-:Y:S02]  /*2f20*/  PRMT R23, R23, 0x7632, R23 ;  /* 0x0000763217177816 */ /* 0x000fe40000000017 */
[----:B------:R-:W-:Y:S02]  /*2f30*/  SHF.L.U32 R5, R16, 0x10, RZ ;  /* 0x0000001010057819 */ /* 0x000fe400000006ff */
[----:B------:R-:W-:Y:S01]  /*2f40*/  PRMT R15, R15, 0x7632, R15 ;  /* 0x000076320f0f7816 */ /* 0x000fe2000000000f */
[----:B------:R-:W-:Y:S01]  /*2f50*/  IMAD.U32 R6, R23, 0x10000, RZ ;  /* 0x0001000017067824 */ /* 0x000fe200078e00ff */
[----:B------:R-:W-:-:S02]  /*2f60*/  SHF.L.U32 R43, R43, 0x10, RZ ;  /* 0x000000102b2b7819 */ /* 0x000fc400000006ff */
        /* <DEDUP_REMOVED lines=8> */
[----:B------:R-:W-:Y:S02]  /*2ff0*/  IMAD.U32 R32, R32, 0x10000, RZ ;  /* 0x0001000020207824 */ /* 0x000fe400078e00ff */
        /* <DEDUP_REMOVED lines=8> */
[----:B------:R-:W-:Y:S02]  /*3080*/  IMAD.U32 R10, R33, 0x10000, RZ ;  /* 0x00010000210a7824 */ /* 0x000fe400078e00ff */
[----:B------:R-:W-:Y:S01]  /*3090*/  FFMA.FTZ R12, R0, R15, R7 ;  /* 0x0000000f000c7223 */ /* 0x000fe20000010007 */
[----:B------:R-:W-:Y:S01]  /*30a0*/  FFMA.FTZ R11, R8, R5, R11 ;  /* 0x00000005080b7223 */ /* 0x000fe2000001000b */
[----:B------:R-:W-:Y:S02]  /*30b0*/  SHF.L.U32 R5, R19, 0x10, RZ ;  /* 0x0000001013057819 */ /* 0x000fe400000006ff */
[----:B------:R-:W-:Y:S01]  /*30c0*/  FFMA.FTZ R7, R41, R10, R12 ;  /* 0x0000000a29077223 */ /* 0x000fe2000001000c */
[C---:B------:R-:W-:Y:S02]  /*30d0*/  SHF.L.U32 R12, R28.reuse, 0x10, RZ ;  /* 0x000000101c0c7819 */ /* 0x040fe400000006ff */
[----:B------:R-:W-:Y:S01]  /*30e0*/  PRMT R28, R28, 0x7632, R28 ;  /* 0x000076321c1c7816 */ /* 0x000fe2000000001c */
[----:B------:R-:W-:-:S02]  /*30f0*/  FFMA.FTZ R10, R2, R5, R11 ;  /* 0x00000005020a7223 */ /* 0x000fc4000001000b */
[----:B------:R-:W-:Y:S01]  /*3100*/  FFMA.FTZ R11, R40, R12, R9 ;  /* 0x0000000c280b7223 */ /* 0x000fe20000010009 */
[----:B------:R-:W-:Y:S02]  /*3110*/  SHF.L.U32 R9, R28, 0x10, RZ ;  /* 0x000000101c097819 */ /* 0x000fe400000006ff */
[----:B------:R-:W-:Y:S02]  /*3120*/  PRMT R13, R84, 0x7632, R13 ;  /* 0x00007632540d7816 */ /* 0x000fe4000000000d */
[C---:B------:R-:W-:Y:S01]  /*3130*/  SHF.L.U32 R12, R29.reuse, 0x10, RZ ;  /* 0x000000101d0c7819 */ /* 0x040fe200000006ff */
[----:B------:R-:W-:Y:S01]  /*3140*/  FFMA.FTZ R14, R0, R9, R11 ;  /* 0x00000009000e7223 */ /* 0x000fe2000001000b */
[----:B------:R-:W-:Y:S02]  /*3150*/  PRMT R9, R29, 0x7632, R9 ;  /* 0x000076321d097816 */ /* 0x000fe40000000009 */
[----:B------:R-:W-:Y:S01]  /*3160*/  SHF.L.U32 R84, R84, 0x10, RZ ;  /* 0x0000001054547819 */ /* 0x000fe200000006ff */
[----:B------:R-:W-:Y:S01]  /*3170*/  FFMA.FTZ R11, R41, R12, R14 ;  /* 0x0000000c290b7223 */ /* 0x000fe2000001000e */
[----:B------:R-:W-:-:S02]  /*3180*/  SHF.L.U32 R9, R9, 0x10, RZ ;  /* 0x0000001009097819 */ /* 0x000fc400000006ff */
[----:B------:R-:W-:Y:S01]  /*3190*/  SHF.L.U32 R13, R13, 0x10, RZ ;  /* 0x000000100d0d7819 */ /* 0x000fe200000006ff */
[----:B------:R-:W-:Y:S01]  /*31a0*/  FFMA.FTZ R3, R40, R84, R3 ;  /* 0x0000005428037223 */ /* 0x000fe20000010003 */
[----:B------:R-:W-:Y:S01]  /*31b0*/  PRMT R33, R33, 0x7632, R33 ;  /* 0x0000763221217816 */ /* 0x000fe20000000021 */
[--C-:B------:R-:W-:Y:S01]  /*31c0*/  FFMA.FTZ R9, R4, R9, R11.reuse ;  /* 0x0000000904097223 */ /* 0x100fe2000001000b */
[C---:B------:R-:W-:Y:S01]  /*31d0*/  PRMT R11, R85.reuse, 0x7632, R11 ;  /* 0x00007632550b7816 */ /* 0x040fe2000000000b */
[----:B------:R-:W-:Y:S01]  /*31e0*/  FFMA.FTZ R0, R0, R13, R3 ;  /* 0x0000000d00007223 */ /* 0x000fe20000010003 */
[C---:B------:R-:W-:Y:S01]  /*31f0*/  SHF.L.U32 R3, R30.reuse, 0x10, RZ ;  /* 0x000000101e037819 */ /* 0x040fe200000006ff */
        /* <DEDUP_REMOVED lines=11> */
[C---:B------:R-:W-:Y:S01]  /*32b0*/  PRMT R0, R86.reuse, 0x7632, R0 ;  /* 0x0000763256007816 */ /* 0x040fe20000000000 */
[----:B------:R-:W-:Y:S01]  /*32c0*/  IMAD.U32 R13, R86, 0x10000, RZ ;  /* 0x00010000560d7824 */ /* 0x000fe200078e00ff */
[----:B------:R-:W-:Y:S01]  /*32d0*/  SHF.L.U32 R9, R31, 0x10, RZ ;  /* 0x000000101f097819 */ /* 0x000fe200000006ff */
[----:B------:R-:W-:Y:S01]  /*32e0*/  FFMA.FTZ R3, R8, R3, R11 ;  /* 0x0000000308037223 */ /* 0x000fe2000001000b */
[----:B------:R-:W-:Y:S01]  /*32f0*/  FFMA.FTZ R33, R42, R5, R33 ;  /* 0x000000052a217223 */ /* 0x000fe20000010021 */
[----:B------:R-:W-:Y:S01]  /*3300*/  IMAD.U32 R5, R34, 0x10000, RZ ;  /* 0x0001000022057824 */ /* 0x000fe200078e00ff */
[----:B------:R-:W-:Y:S01]  /*3310*/  SHF.L.U32 R11, R0, 0x10, RZ ;  /* 0x00000010000b7819 */ /* 0x000fe200000006ff */
[----:B------:R-:W-:Y:S01]  /*3320*/  FFMA.FTZ R13, R42, R13, R41 ;  /* 0x0000000d2a0d7223 */ /* 0x000fe20000010029 */
[C---:B------:R-:W-:Y:S01]  /*3330*/  PRMT R7, R35.reuse, 0x7632, R7 ;  /* 0x0000763223077816 */ /* 0x040fe20000000007 */
[----:B------:R-:W-:Y:S01]  /*3340*/  FFMA.FTZ R3, R2, R9, R3 ;  /* 0x0000000902037223 */ /* 0x000fe20000010003 */
[----:B------:R-:W-:Y:S01]  /*3350*/  SHF.L.U32 R35, R35, 0x10, RZ ;  /* 0x0000001023237819 */ /* 0x000fe200000006ff */
[C---:B------:R-:W-:Y:S01]  /*3360*/  FFMA.FTZ R5, R8.reuse, R5, R33 ;  /* 0x0000000508057223 */ /* 0x040fe20000010021 */
[----:B------:R-:W-:Y:S01]  /*3370*/  PRMT R9, R87, 0x7632, R9 ;  /* 0x0000763257097816 */ /* 0x000fe20000000009 */
[----:B------:R-:W-:Y:S01]  /*3380*/  FFMA.FTZ R11, R8, R11, R13 ;  /* 0x0000000b080b7223 */ /* 0x000fe2000001000d */
[----:B------:R-:W-:-:S02]  /*3390*/  PRMT R31, R31, 0x7632, R31 ;  /* 0x000076321f1f7816 */ /* 0x000fc4000000001f */
[----:B------:R-:W-:Y:S01]  /*33a0*/  SHF.L.U32 R87, R87, 0x10, RZ ;  /* 0x0000001057577819 */ /* 0x000fe200000006ff */
[C---:B------:R-:W-:Y:S01]  /*33b0*/  FFMA.FTZ R5, R2.reuse, R35, R5 ;  /* 0x0000002302057223 */ /* 0x040fe20000010005 */
[----:B------:R-:W-:Y:S02]  /*33c0*/  SHF.L.U32 R4, R7, 0x10, RZ ;  /* 0x0000001007047819 */ /* 0x000fe400000006ff */
[----:B------:R-:W-:Y:S01]  /*33d0*/  SHF.L.U32 R8, R31, 0x10, RZ ;  /* 0x000000101f087819 */ /* 0x000fe200000006ff */
[----:B------:R-:W-:Y:S01]  /*33e0*/  FFMA.FTZ R11, R2, R87, R11 ;  /* 0x00000057020b7223 */ /* 0x000fe2000001000b */
[----:B------:R-:W-:Y:S01]  /*33f0*/  SHF.L.U32 R12, R9, 0x10, RZ ;  /* 0x00000010090c7819 */ /* 0x000fe200000006ff */
[----:B------:R-:W-:Y:S01]  /*3400*/  FFMA.FTZ R4, R43, R4, R5 ;  /* 0x000000042b047223 */ /* 0x000fe20000010005 */
[----:B------:R-:W-:Y:S01]  /*3410*/  PRMT R19, R19, 0x7632, R19 ;  /* 0x0000763213137816 */ /* 0x000fe20000000013 */
[C---:B------:R-:W-:Y:S01]  /*3420*/  FFMA.FTZ R3, R43.reuse, R8, R3 ;  /* 0x000000082b037223 */ /* 0x040fe20000010003 */
[----:B------:R-:W0:Y:S01]  /*3430*/  SHFL.BFLY PT, R5, R6, 0x10, 0x1f ;  /* 0x0e001f0006057f89 */ /* 0x000e2200000e0000 */
[----:B------:R-:W-:-:S02]  /*3440*/  FFMA.FTZ R11, R43, R12, R11 ;  /* 0x0000000c2b0b7223 */ /* 0x000fc4000001000b */
[----:B------:R-:W-:Y:S01]  /*3450*/  IMAD.U32 R0, R19, 0x10000, RZ ;  /* 0x0001000013007824 */ /* 0x000fe200078e00ff */
[----:B------:R-:W1:Y:S04]  /*3460*/  SHFL.BFLY PT, R2, R3, 0x10, 0x1f ;  /* 0x0e001f0003027f89 */ /* 0x000e6800000e0000 */
[----:B------:R-:W2:Y:S01]  /*3470*/  SHFL.BFLY PT, R8, R11, 0x10, 0x1f ;  /* 0x0e001f000b087f89 */ /* 0x000ea200000e0000 */
[----:B------:R-:W-:-:S03]  /*3480*/  FFMA.FTZ R0, R43, R0, R10 ;  /* 0x000000002b007223 */ /* 0x000fc6000001000a */
[----:B------:R-:W3:Y:S04]  /*3490*/  SHFL.BFLY PT, R9, R4, 0x10, 0x1f ;  /* 0x0e001f0004097f89 */ /* 0x000ee800000e0000 */
[----:B------:R-:W4:Y:S01]  /*34a0*/  SHFL.BFLY PT, R7, R0, 0x10, 0x1f ;  /* 0x0e001f0000077f89 */ /* 0x000f2200000e0000 */
[----:B0-----:R-:W-:Y:S01]  /*34b0*/  FADD.FTZ R5, R6, R5 ;  /* 0x0000000506057221 */ /* 0x001fe20000010000 */
[----:B-1----:R-:W-:-:S04]  /*34c0*/  FADD.FTZ R10, R3, R2 ;  /* 0x00000002030a7221 */ /* 0x002fc80000010000 */
[----:B------:R-:W0:Y:S01]  /*34d0*/  SHFL.BFLY PT, R2, R5, 0x8, 0x1f ;  /* 0x0d001f0005027f89 */ /* 0x000e2200000e0000 */
[----:B--2---:R-:W-:-:S03]  /*34e0*/  FADD.FTZ R12, R11, R8 ;  /* 0x000000080b0c7221 */ /* 0x004fc60000010000 */
[----:B------:R-:W1:Y:S01]  /*34f0*/  SHFL.BFLY PT, R13, R10, 0x8, 0x1f ;  /* 0x0d001f000a0d7f89 */ /* 0x000e6200000e0000 */
[----:B---3--:R-:W-:-:S03]  /*3500*/  FADD.FTZ R9, R4, R9 ;  /* 0x0000000904097221 */ /* 0x008fc60000010000 */
[----:B------:R-:W2:Y:S01]  /*3510*/  SHFL.BFLY PT, R3, R12, 0x8, 0x1f ;  /* 0x0d001f000c037f89 */ /* 0x000ea200000e0000 */
[----:B----4-:R-:W-:-:S03]  /*3520*/  FADD.FTZ R7, R0, R7 ;  /* 0x0000000700077221 */ /* 0x010fc60000010000 */
[----:B------:R-:W3:Y:S04]  /*3530*/  SHFL.BFLY PT, R0, R9, 0x8, 0x1f ;  /* 0x0d001f0009007f89 */ /* 0x000ee800000e0000 */
[----:B------:R-:W4:Y:S01]  /*3540*/  SHFL.BFLY PT, R6, R7, 0x8, 0x1f ;  /* 0x0d001f0007067f89 */ /* 0x000f2200000e0000 */
[----:B0-----:R-:W-:Y:S01]  /*3550*/  FADD.FTZ R2, R5, R2 ;  /* 0x0000000205027221 */ /* 0x001fe20000010000 */
[----:B-1----:R-:W-:Y:S01]  /*3560*/  FADD.FTZ R13, R10, R13 ;  /* 0x0000000d0a0d7221 */ /* 0x002fe20000010000 */
[----:B--2---:R-:W-:-:S03]  /*3570*/  FADD.FTZ R11, R12, R3 ;  /* 0x000000030c0b7221 */ /* 0x004fc60000010000 */
[----:B------:R-:W0:Y:S01]  /*3580*/  SHFL.BFLY PT, R3, R2, 0x4, 0x1f ;  /* 0x0c801f0002037f89 */ /* 0x000e2200000e0000 */
[----:B---3--:R-:W-:-:S03]  /*3590*/  FADD.FTZ R8, R9, R0 ;  /* 0x0000000009087221 */ /* 0x008fc60000010000 */
[----:B------:R-:W1:Y:S01]  /*35a0*/  SHFL.BFLY PT, R0, R13, 0x4, 0x1f ;  /* 0x0c801f000d007f89 */ /* 0x000e6200000e0000 */
[----:B----4-:R-:W-:-:S03]  /*35b0*/  FADD.FTZ R6, R7, R6 ;  /* 0x0000000607067221 */ /* 0x010fc60000010000 */
[----:B------:R-:W2:Y:S04]  /*35c0*/  SHFL.BFLY PT, R7, R8, 0x4, 0x1f ;  /* 0x0c801f0008077f89 */ /* 0x000ea800000e0000 */
[----:B------:R-:W3:Y:S04]  /*35d0*/  SHFL.BFLY PT, R5, R6, 0x4, 0x1f ;  /* 0x0c801f0006057f89 */ /* 0x000ee800000e0000 */
[----:B------:R-:W4:Y:S01]  /*35e0*/  SHFL.BFLY PT, R4, R11, 0x4, 0x1f ;  /* 0x0c801f000b047f89 */ /* 0x000f2200000e0000 */
[----:B0-----:R-:W-:Y:S01]  /*35f0*/  FADD.FTZ R3, R2, R3 ;  /* 0x0000000302037221 */ /* 0x001fe20000010000 */
[----:B-1----:R-:W-:-:S04]  /*3600*/  FADD.FTZ R9, R13, R0 ;  /* 0x000000000d097221 */ /* 0x002fc80000010000 */
[----:B------:R-:W0:Y:S01]  /*3610*/  SHFL.BFLY PT, R0, R3, 0x2, 0x1f ;  /* 0x0c401f0003007f89 */ /* 0x000e2200000e0000 */
[----:B--2---:R-:W-:Y:S01]  /*3620*/  FADD.FTZ R7, R8, R7 ;  /* 0x0000000708077221 */ /* 0x004fe20000010000 */
[----:B---3--:R-:W-:Y:S01]  /*3630*/  FADD.FTZ R5, R6, R5 ;  /* 0x0000000506057221 */ /* 0x008fe20000010000 */
[----:B----4-:R-:W-:-:S03]  /*3640*/  FADD.FTZ R10, R11, R4 ;  /* 0x000000040b0a7221 */ /* 0x010fc60000010000 */
[----:B------:R-:W1:Y:S04]  /*3650*/  SHFL.BFLY PT, R6, R7, 0x2, 0x1f ;  /* 0x0c401f0007067f89 */ /* 0x000e6800000e0000 */
[----:B------:R-:W2:Y:S04]  /*3660*/  SHFL.BFLY PT, R4, R5, 0x2, 0x1f ;  /* 0x0c401f0005047f89 */ /* 0x000ea800000e0000 */
[----:B------:R-:W3:Y:S04]  /*3670*/  SHFL.BFLY PT, R8, R9, 0x2, 0x1f ;  /* 0x0c401f0009087f89 */ /* 0x000ee800000e0000 */
[----:B------:R-:W4:Y:S01]  /*3680*/  SHFL.BFLY PT, R13, R10, 0x2, 0x1f ;  /* 0x0c401f000a0d7f89 */ /* 0x000f2200000e0000 */
[----:B0-----:R-:W-:Y:S01]  /*3690*/  FADD.FTZ R2, R3, R0 ;  /* 0x0000000003027221 */ /* 0x001fe20000010000 */
[----:B------:R-:W0:Y:S04]  /*36a0*/  S2UR UR5, SR_CgaCtaId ;  /* 0x00000000000579c3 */ /* 0x000e280000008800 */
[----:B------:R-:W5:Y:S01]  /*36b0*/  SHFL.BFLY PT, R3, R2, 0x1, 0x1f ;  /* 0x0c201f0002037f89 */ /* 0x000f6200000e0000 */
[----:B-1----:R-:W-:Y:S01]  /*36c0*/  FADD.FTZ R6, R7, R6 ;  /* 0x0000000607067221 */ /* 0x002fe20000010000 */
[----:B--2---:R-:W-:Y:S01]  /*36d0*/  FADD.FTZ R4, R5, R4 ;  /* 0x0000000405047221 */ /* 0x004fe20000010000 */
[----:B---3--:R-:W-:Y:S01]  /*36e0*/  FADD.FTZ R8, R9, R8 ;  /* 0x0000000809087221 */ /* 0x008fe20000010000 */
[----:B----4-:R-:W-:-:S03]  /*36f0*/  FADD.FTZ R13, R10, R13 ;  /* 0x0000000d0a0d7221 */ /* 0x010fc60000010000 */
[----:B------:R-:W1:Y:S01]  /*3700*/  SHFL.BFLY PT, R5, R4, 0x1, 0x1f ;  /* 0x0c201f0004057f89 */ /* 0x000e6200000e0000 */
[----:B------:R-:W-:-:S03]  /*3710*/  LOP3.LUT P0, R0, R47, 0x1f, RZ, 0xc0, !PT ;  /* 0x0000001f2f007812 */ /* 0x000fc6000780c0ff */
[----:B------:R-:W2:Y:S04]  /*3720*/  SHFL.BFLY PT, R7, R6, 0x1, 0x1f ;  /* 0x0c201f0006077f89 */ /* 0x000ea800000e0000 */
[----:B------:R-:W3:Y:S04]  /*3730*/  SHFL.BFLY PT, R9, R8, 0x1, 0x1f ;  /* 0x0c201f0008097f89 */ /* 0x000ee800000e0000 */
[----:B------:R-:W4:Y:S01]  /*3740*/  SHFL.BFLY PT, R10, R13, 0x1, 0x1f ;  /* 0x0c201f000d0a7f89 */ /* 0x000f2200000e0000 */
[----:B------:R-:W-:Y:S01]  /*3750*/  UMOV UR4, 0x400 ;  /* 0x0000040000047882 */ /* 0x000fe20000000000 */
[----:B------:R-:W-:Y:S01]  /*3760*/  ISETP.NE.AND P1, PT, R0, RZ, PT ;  /* 0x000000ff0000720c */ /* 0x000fe20003f25270 */
[----:B0-----:R-:W-:Y:S01]  /*3770*/  ULEA UR4, UR5, UR4, 0x18 ;  /* 0x0000000405047291 */ /* 0x001fe2000f8ec0ff */
[----:B------:R-:W-:Y:S01]  /*3780*/  SHF.R.U32.HI R0, RZ, 0x3, R47 ;  /* 0x00000003ff007819 */ /* 0x000fe2000001162f */
[----:B-----5:R-:W-:-:S03]  /*3790*/  FADD.FTZ R3, R2, R3 ;  /* 0x0000000302037221 */ /* 0x020fc60000010000 */
[----:B------:R-:W-:-:S05]  /*37a0*/  LOP3.LUT R0, R0, 0xc, RZ, 0xc0, !PT ;  /* 0x0000000c00007812 */ /* 0x000fca00078ec0ff */
[----:B------:R0:W-:Y:S01]  /*37b0*/  @!P0 STS [R0+UR4], R3 ;  /* 0x0000000300008988 */ /* 0x0001e20008000804 */
[----:B------:R-:W-:Y:S01]  /*37c0*/  ISETP.NE.AND P0, PT, R47, RZ, PT ;  /* 0x000000ff2f00720c */ /* 0x000fe20003f05270 */
[----:B-1----:R-:W-:Y:S01]  /*37d0*/  FADD.FTZ R5, R4, R5 ;  /* 0x0000000504057221 */ /* 0x002fe20000010000 */
[----:B--2---:R-:W-:Y:S01]  /*37e0*/  FADD.FTZ R7, R6, R7 ;  /* 0x0000000706077221 */ /* 0x004fe20000010000 */
[----:B---3--:R-:W-:Y:S01]  /*37f0*/  FADD.FTZ R9, R8, R9 ;  /* 0x0000000908097221 */ /* 0x008fe20000010000 */
[----:B----4-:R-:W-:Y:S02]  /*3800*/  FADD.FTZ R13, R13, R10 ;  /* 0x0000000a0d0d7221 */ /* 0x010fe40000010000 */
[----:B------:R0:W-:Y:S01]  /*3810*/  @!P1 STS [R0+UR4+0x10], R5 ;  /* 0x0000100500009988 */ /* 0x0001e20008000804 */
[----:B------:R-:W-:Y:S03]  /*3820*/  BSSY.RECONVERGENT B0, `(.L_x_41) ;  /* 0x000002b000007945 */ /* 0x000fe60003800200 */
        /* <DEDUP_REMOVED lines=9> */
[----:B------:R-:W4:Y:S04]  /*38c0*/  LDS.128 R4, [UR4] ;  /* 0x00000004ff047984 */ /* 0x000f280008000c00 */
[----:B------:R-:W5:Y:S01]  /*38d0*/  LDS.128 R20, [UR4+0x40] ;  /* 0x00004004ff147984 */ /* 0x000f620008000c00 */
[----:B-1----:R-:W-:-:S04]  /*38e0*/  IMAD.WIDE.U32 R46, R46, 0x2, R2 ;  /* 0x000000022e2e7825 */ /* 0x002fc800078e0002 */
        /* <DEDUP_REMOVED lines=26> */
[----:B------:R1:W-:Y:S04]  /*3a90*/  STG.E.U16 desc[UR6][R46.64+0x600], R14 ;  /* 0x0006000e2e007986 */ /* 0x0003e8000c101506 */
[----:B------:R1:W-:Y:S04]  /*3aa0*/  STG.E.U16 desc[UR6][R46.64+0x900], R18 ;  /* 0x000900122e007986 */ /* 0x0003e8000c101506 */
[----:B------:R1:W-:Y:S04]  /*3ab0*/  STG.E.U16 desc[UR6][R46.64], R6 ;  /* 0x000000062e007986 */ /* 0x0003e8000c101506 */
[----:B------:R1:W-:Y:S02]  /*3ac0*/  STG.E.U16 desc[UR6][R46.64+0xc00], R22 ;  /* 0x000c00162e007986 */ /* 0x0003e4000c101506 */
.L_x_42:
[----:B------:R-:W-:Y:S05]  /*3ad0*/  BSYNC.RECONVERGENT B0 ;  /* 0x0000000000007941 */ /* 0x000fea0003800200 */
.L_x_41:
[----:B------:R-:W-:Y:S01]  /*3ae0*/  PREEXIT ;  /* 0x000000000000782d */ /* 0x000fe20000000000 */
[----:B------:R-:W-:Y:S05]  /*3af0*/  EXIT ;  /* 0x000000000000794d */ /* 0x000fea0003800000 */
.L_x_43:
        /* <DEDUP_REMOVED lines=16> */
.L_x_123:


//--------------------- .text._Z30router_gemm_kernel_bf16_outputI13__nv_bfloat16Li128ELi8ELi4ELi384ELi7168EEvPS0_PKT_S4_ --------------------------
	.section	.text._Z30router_gemm_kernel_bf16_outputI13__nv_bfloat16Li128ELi8ELi4ELi384ELi7168EEvPS0_PKT_S4_,"ax",@progbits
	.align	128
        .global         _Z30router_gemm_kernel_bf16_outputI13__nv_bfloat16Li128ELi8ELi4ELi384ELi7168EEvPS0_PKT_S4_
        .type           _Z30router_gemm_kernel_bf16_outputI13__nv_bfloat16Li128ELi8ELi4ELi384ELi7168EEvPS0_PKT_S4_,@function
        .size           _Z30router_gemm_kernel_bf16_outputI13__nv_bfloat16Li128ELi8ELi4ELi384ELi7168EEvPS0_PKT_S4_,(.L_x_124 - _Z30router_gemm_kernel_bf16_outputI13__nv_bfloat16Li128ELi8ELi4ELi384ELi7168EEvPS0_PKT_S4_)
        .other          _Z30router_gemm_kernel_bf16_outputI13__nv_bfloat16Li128ELi8ELi4ELi384ELi7168EEvPS0_PKT_S4_,@"STO_CUDA_ENTRY STV_DEFAULT"
_Z30router_gemm_kernel_bf16_outputI13__nv_bfloat16Li128ELi8ELi4ELi384ELi7168EEvPS0_PKT_S4_:
.text._Z30router_gemm_kernel_bf16_outputI13__nv_bfloat16Li128ELi8ELi4ELi384ELi7168EEvPS0_PKT_S4_:
        /* <DEDUP_REMOVED lines=37> */
[----:B----4-:R-:W-:-:S03]  /*0250*/  PRMT R69, R8, 0x7632, R69 ;  /* 0x0000763208457816 */ /* 0x010fc60000000045 */
[----:B------:R-:W-:Y:S01]  /*0260*/  FFMA.FTZ R72, R3, R68, R70 ;  /* 0x0000004403487223 */ /* 0x000fe20000010046 */
[----:B------:R-:W-:Y:S02]  /*0270*/  PRMT R68, R13, 0x7632, R68 ;  /* 0x000076320d447816 */ /* 0x000fe40000000044 */
[----:B------:R-:W-:Y:S02]  /*0280*/  SHF.L.U32 R71, R8, 0x10, RZ ;  /* 0x0000001008477819 */ /* 0x000fe400000006ff */
[----:B------:R-:W-:Y:S01]  /*0290*/  PRMT R86, R81, 0x7632, R86 ;  /* 0x0000763251567816 */ /* 0x000fe20000000056 */
[----:B------:R-:W-:Y:S01]  /*02a0*/  IMAD.U32 R70, R13, 0x10000, RZ ;  /* 0x000100000d467824 */ /* 0x000fe200078e00ff */
[----:B------:R-:W-:Y:S01]  /*02b0*/  SHF.L.U32 R81, R81, 0x10, RZ ;  /* 0x0000001051517819 */ /* 0x000fe200000006ff */
[----:B------:R-:W-:Y:S01]  /*02c0*/  IMAD.U32 R13, R68, 0x10000, RZ ;  /* 0x00010000440d7824 */ /* 0x000fe200078e00ff */
[----:B------:R-:W-:Y:S01]  /*02d0*/  SHF.L.U32 R8, R69, 0x10, RZ ;  /* 0x0000001045087819 */ /* 0x000fe200000006ff */
[----:B------:R-:W-:Y:S01]  /*02e0*/  FFMA.FTZ R68, R12, R71, RZ ;  /* 0x000000470c447223 */ /* 0x000fe200000100ff */
[----:B------:R-:W-:Y:S01]  /*02f0*/  SHF.L.U32 R86, R86, 0x10, RZ ;  /* 0x0000001056567819 */ /* 0x000fe200000006ff */
[----:B------:R-:W-:Y:S01]  /*0300*/  FFMA.FTZ R69, R81, R70, R72 ;  /* 0x0000004651457223 */ /* 0x000fe20000010048 */
[----:B------:R-:W-:-:S02]  /*0310*/  IMAD.U32 R70, R9, 0x10000, RZ ;  /* 0x0001000009467824 */ /* 0x000fc400078e00ff */
[----:B------:R-:W-:Y:S01]  /*0320*/  FFMA.FTZ R8, R3, R8, R68 ;  /* 0x0000000803087223 */ /* 0x000fe20000010044 */
[----:B------:R-:W-:Y:S01]  /*0330*/  PRMT R9, R9, 0x7632, R9 ;  /* 0x0000763209097816 */ /* 0x000fe20000000009 */
[----:B------:R-:W-:Y:S01]  /*0340*/  FFMA.FTZ R68, R86, R13, R69 ;  /* 0x0000000d56447223 */ /* 0x000fe20000010045 */
[----:B------:R-:W-:Y:S01]  /*0350*/  SHF.L.U32 R87, R82, 0x10, RZ ;  /* 0x0000001052577819 */ /* 0x000fe200000006ff */
[----:B------:R-:W-:Y:S01]  /*0360*/  FFMA.FTZ R69, R81, R70, R8 ;  /* 0x0000004651457223 */ /* 0x000fe20000010008 */
[----:B------:R-:W-:Y:S01]  /*0370*/  SHF.L.U32 R8, R14, 0x10, RZ ;  /* 0x000000100e087819 */ /* 0x000fe200000006ff */
[----:B------:R-:W-:Y:S01]  /*0380*/  IMAD.U32 R13, R9, 0x10000, RZ ;  /* 0x00010000090d7824 */ /* 0x000fe200078e00ff */
[----:B------:R-:W-:Y:S02]  /*0390*/  PRMT R80, R82, 0x7632, R80 ;  /* 0x0000763252507816 */ /* 0x000fe40000000050 */
[----:B------:R-:W-:Y:S01]  /*03a0*/  PRMT R14, R14, 0x7632, R14 ;  /* 0x000076320e0e7816 */ /* 0x000fe2000000000e */
[----:B------:R-:W-:Y:S01]  /*03b0*/  FFMA.FTZ R72, R86, R13, R69 ;  /* 0x0000000d56487223 */ /* 0x000fe20000010045 */
[----:B------:R-:W-:Y:S01]  /*03c0*/  FFMA.FTZ R9, R87, R8, R68 ;  /* 0x0000000857097223 */ /* 0x000fe20000010044 */
[C---:B------:R-:W-:Y:S01]  /*03d0*/  PRMT R13, R10.reuse, 0x7632, R13 ;  /* 0x000076320a0d7816 */ /* 0x040fe2000000000d */
[----:B------:R-:W2:Y:S01]  /*03e0*/  LDG.E.128 R68, desc[UR6][R88.64+0x8800] ;  /* 0x0088000658447981 */ /* 0x000ea2000c1e1d00 */
[----:B------:R-:W-:Y:S01]  /*03f0*/  SHF.L.U32 R10, R10, 0x10, RZ ;  /* 0x000000100a0a7819 */ /* 0x000fe200000006ff */
[----:B------:R-:W-:Y:S01]  /*0400*/  IMAD.U32 R14, R14, 0x10000, RZ ;  /* 0x000100000e0e7824 */ /* 0x000fe200078e00ff */
[----:B------:R-:W-:-:S02]  /*0410*/  SHF.L.U32 R80, R80, 0x10, RZ ;  /* 0x0000001050507819 */ /* 0x000fc400000006ff */
[----:B------:R-:W-:Y:S01]  /*0420*/  PRMT R84, R83, 0x7632, R84 ;  /* 0x0000763253547816 */ /* 0x000fe20000000054 */
[----:B------:R-:W-:Y:S01]  /*0430*/  FFMA.FTZ R10, R87, R10, R72 ;  /* 0x0000000a570a7223 */ /* 0x000fe20000010048 */
[----:B------:R-:W-:Y:S01]  /*0440*/  SHF.L.U32 R82, R83, 0x10, RZ ;  /* 0x0000001053527819 */ /* 0x000fe200000006ff */
[----:B------:R-:W3:Y:S01]  /*0450*/  LDG.E.128 R72, desc[UR6][R88.64+0xc000] ;  /* 0x00c0000658487981 */ /* 0x000ee2000c1e1d00 */
[----:B-----5:R-:W-:Y:S01]  /*0460*/  SHF.L.U32 R83, R4, 0x10, RZ ;  /* 0x0000001004537819 */ /* 0x020fe200000006ff */
[----:B------:R-:W-:Y:S02]  /*0470*/  IMAD.U32 R13, R13, 0x10000, RZ ;  /* 0x000100000d0d7824 */ /* 0x000fe400078e00ff */
[----:B------:R-:W-:Y:S01]  /*0480*/  FFMA.FTZ R9, R80, R14, R9 ;  /* 0x0000000e50097223 */ /* 0x000fe20000010009 */
[----:B------:R-:W-:Y:S02]  /*0490*/  PRMT R14, R4, 0x7632, R14 ;  /* 0x00007632040e7816 */ /* 0x000fe4000000000e */
[----:B------:R-:W-:Y:S01]  /*04a0*/  PRMT R8, R15, 0x7632, R8 ;  /* 0x000076320f087816 */ /* 0x000fe20000000008 */
[----:B------:R-:W-:Y:S01]  /*04b0*/  FFMA.FTZ R10, R80, R13, R10 ;  /* 0x0000000d500a7223 */ /* 0x000fe2000001000a */
[----:B------:R-:W-:Y:S01]  /*04c0*/  SHF.L.U32 R85, R11, 0x10, RZ ;  /* 0x000000100b557819 */ /* 0x000fe200000006ff */
[----:B------:R-:W-:Y:S01]  /*04d0*/  FFMA.FTZ R4, R12, R83, RZ ;  /* 0x000000530c047223 */ /* 0x000fe200000100ff */
[----:B------:R-:W-:Y:S01]  /*04e0*/  SHF.L.U32 R15, R15, 0x10, RZ ;  /* 0x000000100f0f7819 */ /* 0x000fe200000006ff */
[----:B------:R-:W-:Y:S01]  /*04f0*/  IMAD.U32 R14, R14, 0x10000, RZ ;  /* 0x000100000e0e7824 */ /* 0x000fe200078e00ff */
[C---:B------:R-:W-:Y:S01]  /*0500*/  PRMT R83, R76.reuse, 0x7632, R83 ;  /* 0x000076324c537816 */ /* 0x040fe20000000053 */
[----:B------:R-:W-:-:S02]  /*0510*/  IMAD.U32 R13, R76, 0x10000, RZ ;  /* 0x000100004c0d7824 */ /* 0x000fc400078e00ff */
[C---:B------:R-:W-:Y:S01]  /*0520*/  FFMA.FTZ R85, R82.reuse, R85, R10 ;  /* 0x0000005552557223 */ /* 0x040fe2000001000a */
[----:B------:R-:W-:Y:S01]  /*0530*/  FFMA.FTZ R15, R82, R15, R9 ;  /* 0x0000000f520f7223 */ /* 0x000fe20000010009 */
[----:B------:R-:W-:Y:S01]  /*0540*/  PRMT R11, R11, 0x7632, R11 ;  /* 0x000076320b0b7816 */ /* 0x000fe2000000000b */
[----:B------:R-:W-:Y:S01]  /*0550*/  FFMA.FTZ R14, R3, R14, R4 ;  /* 0x0000000e030e7223 */ /* 0x000fe20000010004 */
[----:B------:R-:W-:Y:S01]  /*0560*/  SHF.L.U32 R10, R5, 0x10, RZ ;  /* 0x00000010050a7819 */ /* 0x000fe200000006ff */
[----:B------:R-:W-:Y:S01]  /*0570*/  FFMA.FTZ R76, R12, R13, RZ ;  /* 0x0000000d0c4c7223 */ /* 0x000fe200000100ff */
[----:B------:R-:W-:Y:S02]  /*0580*/  SHF.L.U32 R83, R83, 0x10, RZ ;  /* 0x0000001053537819 */ /* 0x000fe400000006ff */
[----:B------:R-:W-:Y:S02]  /*0590*/  PRMT R9, R5, 0x7632, R9 ;  /* 0x0000763205097816 */ /* 0x000fe40000000009 */
[----:B------:R-:W-:-:S02]  /*05a0*/  PRMT R92, R6, 0x7632, R92 ;  /* 0x00007632065c7816 */ /* 0x000fc4000000005c */
[----:B------:R-:W-:Y:S01]  /*05b0*/  SHF.L.U32 R93, R6, 0x10, RZ ;  /* 0x00000010065d7819 */ /* 0x000fe200000006ff */
[----:B------:R-:W-:Y:S01]  /*05c0*/  IMAD.U32 R84, R84, 0x10000, RZ ;  /* 0x0001000054547824 */ /* 0x000fe200078e00ff */
[----:B------:R-:W-:Y:S01]  /*05d0*/  SHF.L.U32 R5, R8, 0x10, RZ ;  /* 0x0000001008057819 */ /* 0x000fe200000006ff */
[----:B------:R-:W-:Y:S01]  /*05e0*/  IMAD.U32 R94, R77, 0x10000, RZ ;  /* 0x000100004d5e7824 */ /* 0x000fe200078e00ff */
        /* <DEDUP_REMOVED lines=8> */
[----:B------:R-:W-:Y:S01]  /*0670*/  FFMA.FTZ R81, R81, R94, R76 ;  /* 0x0000005e51517223 */ /* 0x000fe2000001004c */
[----:B------:R-:W-:Y:S01]  /*0680*/  FFMA.FTZ R4, R86, R9, R11 ;  /* 0x0000000956047223 */ /* 0x000fe2000001000b */
[----:B------:R-:W4:Y:S01]  /*0690*/  LDG.E.128 R12, desc[UR6][R90.64+0x2000] ;  /* 0x002000065a0c7981 */ /* 0x000f22000c1e1d00 */
[----:B------:R-:W-:Y:S01]  /*06a0*/  SHF.L.U32 R77, R92, 0x10, RZ ;  /* 0x000000105c4d7819 */ /* 0x000fe200000006ff */
[----:B------:R-:W-:-:S02]  /*06b0*/  FFMA.FTZ R86, R86, R3, R81 ;  /* 0x0000000356567223 */ /* 0x000fc40000010051 */
[----:B------:R-:W5:Y:S01]  /*06c0*/  LDG.E.128 R8, desc[UR6][R88.64+0x2000] ;  /* 0x0020000658087981 */ /* 0x000f62000c1e1d00 */
[----:B------:R-:W-:Y:S01]  /*06d0*/  FFMA.FTZ R93, R87, R93, R4 ;  /* 0x0000005d575d7223 */ /* 0x000fe20000010004 */
[C---:B------:R-:W-:Y:S02]  /*06e0*/  PRMT R3, R78.reuse, 0x7632, R3 ;  /* 0x000076324e037816 */ /* 0x040fe40000000003 */
[----:B------:R-:W-:Y:S02]  /*06f0*/  SHF.L.U32 R78, R78, 0x10, RZ ;  /* 0x000000104e4e7819 */ /* 0x000fe400000006ff */
        /* <DEDUP_REMOVED lines=8> */
[----:B------:R-:W-:Y:S01]  /*0780*/  SHF.L.U32 R78, R3, 0x10, RZ ;  /* 0x00000010034e7819 */ /* 0x000fe200000006ff */
[----:B------:R-:W-:-:S02]  /*0790*/  IMAD.U32 R3, R6, 0x10000, RZ ;  /* 0x0001000006037824 */ /* 0x000fc400078e00ff */
[----:B------:R-:W-:Y:S01]  /*07a0*/  FFMA.FTZ R86, R20, R4, R5 ;  /* 0x0000000414567223 */ /* 0x000fe20000010005 */
[----:B------:R-:W-:Y:S01]  /*07b0*/  FFMA.FTZ R77, R82, R7, R77 ;  /* 0x00000007524d7223 */ /* 0x000fe2000001004d */
[----:B------:R-:W-:Y:S01]  /*07c0*/  SHF.L.U32 R16, R81, 0x10, RZ ;  /* 0x0000001051107819 */ /* 0x000fe200000006ff */
[----:B------:R-:W5:Y:S01]  /*07d0*/  LDG.E.128 R4, desc[UR6][R88.64+0x5800] ;  /* 0x0058000658047981 */ /* 0x000f62000c1e1d00 */
[----:B------:R-:W-:Y:S01]  /*07e0*/  FFMA.FTZ R87, R80, R78, R87 ;  /* 0x0000004e50577223 */ /* 0x000fe20000010057 */
[C---:B------:R-:W-:Y:S02]  /*07f0*/  PRMT R78, R17.reuse, 0x7632, R78 ;  /* 0x00007632114e7816 */ /* 0x040fe4000000004e */
[----:B------:R-:W-:Y:S01]  /*0800*/  SHF.L.U32 R83, R17, 0x10, RZ ;  /* 0x0000001011537819 */ /* 0x000fe200000006ff */
[----:B------:R-:W-:Y:S01]  /*0810*/  FFMA.FTZ R16, R3, R16, R86 ;  /* 0x0000001003107223 */ /* 0x000fe20000010056 */
[C---:B------:R-:W-:Y:S02]  /*0820*/  PRMT R80, R21.reuse, 0x7632, R80 ;  /* 0x0000763215507816 */ /* 0x040fe40000000050 */
[----:B------:R-:W-:-:S02]  /*0830*/  SHF.L.U32 R81, R21, 0x10, RZ ;  /* 0x0000001015517819 */ /* 0x000fc400000006ff */
[----:B------:R-:W-:Y:S01]  /*0840*/  SHF.L.U32 R17, R78, 0x10, RZ ;  /* 0x000000104e117819 */ /* 0x000fe200000006ff */
[----:B------:R-:W-:Y:S02]  /*0850*/  IMAD.U32 R80, R80, 0x10000, RZ ;  /* 0x0001000050507824 */ /* 0x000fe400078e00ff */
[--C-:B------:R-:W-:Y:S01]  /*0860*/  FFMA.FTZ R83, R81, R83, R16.reuse ;  /* 0x0000005351537223 */ /* 0x100fe20000010010 */
[----:B------:R-:W-:Y:S01]  /*0870*/  IMAD.U32 R21, R76, 0x10000, RZ ;  /* 0x000100004c157824 */ /* 0x000fe200078e00ff */
[C---:B------:R-:W-:Y:S02]  /*0880*/  SHF.L.U32 R76, R79.reuse, 0x10, RZ ;  /* 0x000000104f4c7819 */ /* 0x040fe400000006ff */
[----:B------:R-:W-:Y:S01]  /*0890*/  PRMT R16, R79, 0x7632, R16 ;  /* 0x000076324f107816 */ /* 0x000fe20000000010 */
[--C-:B------:R-:W-:Y:S01]  /*08a0*/  FFMA.FTZ R17, R80, R17, R83.reuse ;  /* 0x0000001150117223 */ /* 0x100fe20000010053 */
        /* <DEDUP_REMOVED lines=12> */
[----:B------:R-:W5:Y:S01]  /*0970*/  LDG.E.128 R76, desc[UR6][R88.64+0x9000] ;  /* 0x00900006584c7981 */ /* 0x000f62000c1e1d00 */
        /* <DEDUP_REMOVED lines=14> */
[C---:B------:R-:W-:Y:S01]  /*0a60*/  PRMT R24, R28.reuse, 0x7632, R24 ;  /* 0x000076321c187816 */ /* 0x040fe20000000018 */
        /* <DEDUP_REMOVED lines=10> */
[----:B------:R-:W5:Y:S01]  /*0b10*/  LDG.E.128 R16, desc[UR6][R88.64+0xc800] ;  /* 0x00c8000658107981 */ /* 0x000f62000c1e1d00 */
[----:B------:R-:W-:Y:S01]  /*0b20*/  FFMA.FTZ R22, R82, R25, R23 ;  /* 0x0000001952167223 */ /* 0x000fe20000010017 */
[----:B------:R-:W-:Y:S01]  /*0b30*/  FFMA.FTZ R86, R3, R24, R28 ;  /* 0x0000001803567223 */ /* 0x000fe2000001001c */
[C---:B------:R-:W-:Y:S01]  /*0b40*/  PRMT R24, R29.reuse, 0x7632, R24 ;  /* 0x000076321d187816 */ /* 0x040fe20000000018 */
[----:B------:R-:W-:Y:S01]  /*0b50*/  IMAD.U32 R28, R29, 0x10000, RZ ;  /* 0x000100001d1c7824 */ /* 0x000fe200078e00ff */
[----:B------:R-:W-:Y:S01]  /*0b60*/  SHF.L.U32 R21, R27, 0x10, RZ ;  /* 0x000000101b157819 */ /* 0x000fe200000006ff */
[----:B------:R-:W-:Y:S01]  /*0b70*/  FFMA.FTZ R23, R83, R26, R22 ;  /* 0x0000001a53177223 */ /* 0x000fe20000010016 */
[----:B------:R-:W-:Y:S01]  /*0b80*/  SHF.L.U32 R25, R24, 0x10, RZ ;  /* 0x0000001018197819 */ /* 0x000fe200000006ff */
[----:B------:R-:W-:-:S02]  /*0b90*/  FFMA.FTZ R29, R81, R28, R86 ;  /* 0x0000001c511d7223 */ /* 0x000fc40000010056 */
[----:B------:R-:W-:Y:S01]  /*0ba0*/  FFMA.FTZ R22, R84, R21, R23 ;  /* 0x0000001554167223 */ /* 0x000fe20000010017 */
[----:B------:R-:W-:Y:S01]  /*0bb0*/  SHF.L.U32 R21, R30, 0x10, RZ ;  /* 0x000000101e157819 */ /* 0x000fe200000006ff */
[--C-:B------:R-:W-:Y:S01]  /*0bc0*/  FFMA.FTZ R25, R80, R25, R29.reuse ;  /* 0x0000001950197223 */ /* 0x100fe2000001001d */
[----:B------:R-:W-:Y:S02]  /*0bd0*/  PRMT R30, R30, 0x7632, R30 ;  /* 0x000076321e1e7816 */ /* 0x000fe4000000001e */
[C---:B------:R-:W-:Y:S02]  /*0be0*/  SHF.L.U32 R23, R32.reuse, 0x10, RZ ;  /* 0x0000001020177819 */ /* 0x040fe400000006ff */
[----:B------:R-:W-:Y:S01]  /*0bf0*/  PRMT R29, R32, 0x7632, R29 ;  /* 0x00007632201d7816 */ /* 0x000fe2000000001d */
[----:B------:R-:W-:Y:S01]  /*0c00*/  FFMA.FTZ R28, R82, R21, R25 ;  /* 0x00000015521c7223 */ /* 0x000fe20000010019 */
[----:B------:R-:W-:Y:S01]  /*0c10*/  IMAD.U32 R32, R30, 0x10000, RZ ;  /* 0x000100001e207824 */ /* 0x000fe200078e00ff */
[----:B------:R-:W-:Y:S01]  /*0c20*/  PRMT R27, R27, 0x7632, R27 ;  /* 0x000076321b1b7816 */ /* 0x000fe2000000001b */
[----:B------:R-:W-:Y:S01]  /*0c30*/  FFMA.FTZ R30, R20, R23, R93 ;  /* 0x00000017141e7223 */ /* 0x000fe2000001005d */
[----:B------:R-:W-:Y:S01]  /*0c40*/  SHF.L.U32 R29, R29, 0x10, RZ ;  /* 0x000000101d1d7819 */ /* 0x000fe200000006ff */
[----:B------:R-:W-:Y:S01]  /*0c50*/  FFMA.FTZ R93, R83, R32, R28 ;  /* 0x00000020535d7223 */ /* 0x000fe2000001001c */
[----:B------:R-:W-:Y:S01]  /*0c60*/  SHF.L.U32 R32, R31, 0x10, RZ ;  /* 0x000000101f207819 */ /* 0x000fe200000006ff */
[----:B------:R-:W-:-:S02]  /*0c70*/  IMAD.U32 R86, R27, 0x10000, RZ ;  /* 0x000100001b567824 */ /* 0x000fc400078e00ff */
[----:B------:R-:W-:Y:S01]  /*0c80*/  FFMA.FTZ R30, R3, R29, R30 ;  /* 0x0000001d031e7223 */ /* 0x000fe2000001001e */
[C---:B------:R-:W-:Y:S01]  /*0c90*/  PRMT R3, R33.reuse, 0x7632, R3 ;  /* 0x0000763221037816 */ /* 0x040fe20000000003 */
[----:B------:R-:W-:Y:S02]  /*0ca0*/  IMAD.U32 R28, R33, 0x10000, RZ ;  /* 0x00010000211c7824 */ /* 0x000fe400078e00ff */
[----:B------:R-:W-:Y:S01]  /*0cb0*/  FFMA.FTZ R32, R84, R32, R93 ;  /* 0x0000002054207223 */ /* 0x000fe2000001005d */
[----:B------:R-:W-:Y:S01]  /*0cc0*/  FFMA.FTZ R86, R85, R86, R22 ;  /* 0x0000005655567223 */ /* 0x000fe20000010016 */
[----:B------:R-:W-:Y:S01]  /*0cd0*/  SHF.L.U32 R93, R3, 0x10, RZ ;  /* 0x00000010035d7819 */ /* 0x000fe200000006ff */
[----:B------:R-:W5:Y:S01]  /*0ce0*/  LDG.E.128 R20, desc[UR6][R88.64+0x2800] ;  /* 0x0028000658147981 */ /* 0x000f62000c1e1d00 */
[----:B------:R-:W-:-:S03]  /*0cf0*/  FFMA.FTZ R29, R81, R28, R30 ;  /* 0x0000001c511d7223 */ /* 0x000fc6000001001e */
[----:B------:R-:W5:Y:S01]  /*0d00*/  LDG.E.128 R24, desc[UR6][R90.64+0x2800] ;  /* 0x002800065a187981 */ /* 0x000f62000c1e1d00 */
[----:B------:R-:W-:Y:S01]  /*0d10*/  PRMT R3, R34, 0x7632, R3 ;  /* 0x0000763222037816 */ /* 0x000fe20000000003 */
[----:B------:R-:W-:Y:S01]  /*0d20*/  FFMA.FTZ R93, R80, R93, R29 ;  /* 0x0000005d505d7223 */ /* 0x000fe2000001001d */
[----:B------:R-:W-:Y:S02]  /*0d30*/  SHF.L.U32 R81, R34, 0x10, RZ ;  /* 0x0000001022517819 */ /* 0x000fe400000006ff */
[----:B------:R-:W-:Y:S02]  /*0d40*/  PRMT R80, R36, 0x7632, R80 ;  /* 0x0000763224507816 */ /* 0x000fe40000000050 */
[----:B------:R-:W-:Y:S02]  /*0d50*/  PRMT R92, R40, 0x7632, R92 ;  /* 0x00007632285c7816 */ /* 0x000fe4000000005c */
[----:B------:R-:W-:Y:S02]  /*0d60*/  SHF.L.U32 R36, R36, 0x10, RZ ;  /* 0x0000001024247819 */ /* 0x000fe400000006ff */
[----:B------:R-:W-:Y:S01]  /*0d70*/  SHF.L.U32 R40, R40, 0x10, RZ ;  /* 0x0000001028287819 */ /* 0x000fe200000006ff */
[----:B------:R-:W-:-:S02]  /*0d80*/  IMAD.U32 R94, R3, 0x10000, RZ ;  /* 0x00010000035e7824 */ /* 0x000fc400078e00ff */
[----:B------:R-:W-:Y:S01]  /*0d90*/  FFMA.FTZ R96, R82, R81, R93 ;  /* 0x0000005152607223 */ /* 0x000fe2000001005d */
[----:B------:R-:W-:Y:S02]  /*0da0*/  SHF.L.U32 R82, R80, 0x10, RZ ;  /* 0x0000001050527819 */ /* 0x000fe400000006ff */
[----:B------:R-:W-:Y:S01]  /*0db0*/  SHF.L.U32 R3, R92, 0x10, RZ ;  /* 0x000000105c037819 */ /* 0x000fe200000006ff */
[----:B------:R-:W-:Y:S01]  /*0dc0*/  FFMA.FTZ R36, R40, R36, R87 ;  /* 0x0000002428247223 */ /* 0x000fe20000010057 */
[----:B------:R-:W-:Y:S01]  /*0dd0*/  PRMT R33, R31, 0x7632, R33 ;  /* 0x000076321f217816 */ /* 0x000fe20000000021 */
[----:B------:R-:W-:Y:S01]  /*0de0*/  IMAD.U32 R81, R37, 0x10000, RZ ;  /* 0x0001000025517824 */ /* 0x000fe200078e00ff */
[----:B------:R-:W-:Y:S01]  /*0df0*/  SHF.L.U32 R80, R41, 0x10, RZ ;  /* 0x0000001029507819 */ /* 0x000fe200000006ff */
[----:B------:R-:W5:Y:S01]  /*0e00*/  LDG.E.128 R28, desc[UR6][R88.64+0x6000] ;  /* 0x00600006581c7981 */ /* 0x000f62000c1e1d00 */
[----:B------:R-:W-:Y:S01]  /*0e10*/  FFMA.FTZ R87, R3, R82, R36 ;  /* 0x0000005203577223 */ /* 0x000fe20000010024 */
[----:B------:R-:W-:-:S02]  /*0e20*/  PRMT R37, R37, 0x7632, R37 ;  /* 0x0000763225257816 */ /* 0x000fc40000000025 */
[----:B------:R-:W-:Y:S01]  /*0e30*/  PRMT R41, R41, 0x7632, R41 ;  /* 0x0000763229297816 */ /* 0x000fe20000000029 */
[----:B------:R-:W-:Y:S01]  /*0e40*/  FFMA.FTZ R83, R83, R94, R96 ;  /* 0x0000005e53537223 */ /* 0x000fe20000010060 */
[C---:B------:R-:W-:Y:S01]  /*0e50*/  PRMT R34, R35.reuse, 0x7632, R34 ;  /* 0x0000763223227816 */ /* 0x040fe20000000022 */
[----:B------:R-:W-:Y:S02]  /*0e60*/  IMAD.U32 R35, R35, 0x10000, RZ ;  /* 0x0001000023237824 */ /* 0x000fe400078e00ff */
[----:B------:R-:W-:Y:S01]  /*0e70*/  FFMA.FTZ R92, R80, R81, R87 ;  /* 0x00000051505c7223 */ /* 0x000fe20000010057 */
[----:B------:R-:W-:Y:S01]  /*0e80*/  SHF.L.U32 R36, R37, 0x10, RZ ;  /* 0x0000001025247819 */ /* 0x000fe200000006ff */
[----:B------:R-:W-:Y:S02]  /*0e90*/  IMAD.U32 R81, R41, 0x10000, RZ ;  /* 0x0001000029517824 */ /* 0x000fe400078e00ff */
[----:B------:R-:W-:Y:S01]  /*0ea0*/  FFMA.FTZ R84, R84, R35, R83 ;  /* 0x0000002354547223 */ /* 0x000fe20000010053 */
[----:B------:R-:W-:-:S02]  /*0eb0*/  SHF.L.U32 R33, R33, 0x10, RZ ;  /* 0x0000001021217819 */ /* 0x000fc400000006ff */
[----:B------:R-:W-:Y:S01]  /*0ec0*/  SHF.L.U32 R83, R38, 0x10, RZ ;  /* 0x0000001026537819 */ /* 0x000fe200000006ff */
[----:B------:R-:W-:Y:S01]  /*0ed0*/  FFMA.FTZ R87, R81, R36, R92 ;  /* 0x0000002451577223 */ /* 0x000fe2000001005c */
[----:B------:R-:W-:Y:S01]  /*0ee0*/  SHF.L.U32 R82, R42, 0x10, RZ ;  /* 0x000000102a527819 */ /* 0x000fe200000006ff */
[----:B------:R-:W-:Y:S02]  /*0ef0*/  IMAD.U32 R41, R34, 0x10000, RZ ;  /* 0x0001000022297824 */ /* 0x000fe400078e00ff */
[----:B------:R-:W-:Y:S02]  /*0f00*/  FFMA.FTZ R37, R85, R33, R32 ;  /* 0x0000002155257223 */ /* 0x000fe40000010020 */
[----:B------:R-:W5:Y:S01]  /*0f10*/  LDG.E.128 R32, desc[UR6][R88.64+0x9800] ;  /* 0x0098000658207981 */ /* 0x000f62000c1e1d00 */
[----:B------:R-:W-:Y:S01]  /*0f20*/  FFMA.FTZ R36, R82, R83, R87 ;  /* 0x0000005352247223 */ /* 0x000fe20000010057 */
[----:B------:R-:W-:Y:S02]  /*0f30*/  PRMT R83, R42, 0x7632, R83 ;  /* 0x000076322a537816 */ /* 0x000fe40000000053 */
[----:B------:R-:W-:-:S02]  /*0f40*/  PRMT R42, R44, 0x7632, R42 ;  /* 0x000076322c2a7816 */ /* 0x000fc4000000002a */
[----:B------:R-:W-:Y:S02]  /*0f50*/  SHF.L.U32 R87, R44, 0x10, RZ ;  /* 0x000000102c577819 */ /* 0x000fe400000006ff */
[----:B------:R-:W-:Y:S01]  /*0f60*/  PRMT R38, R38, 0x7632, R38 ;  /* 0x0000763226267816 */ /* 0x000fe20000000026 */
[----:B------:R-:W-:Y:S02]  /*0f70*/  IMAD.U32 R42, R42, 0x10000, RZ ;  /* 0x000100002a2a7824 */ /* 0x000fe400078e00ff */
[----:B------:R-:W-:Y:S01]  /*0f80*/  FFMA.FTZ R86, R40, R87, R86 ;  /* 0x0000005728567223 */ /* 0x000fe20000010056 */
[----:B------:R-:W-:Y:S01]  /*0f90*/  SHF.L.U32 R83, R83, 0x10, RZ ;  /* 0x0000001053537819 */ /* 0x000fe200000006ff */
[----:B------:R-:W-:Y:S01]  /*0fa0*/  IMAD.U32 R38, R38, 0x10000, RZ ;  /* 0x0001000026267824 */ /* 0x000fe200078e00ff */
[----:B------:R-:W-:Y:S01]  /*0fb0*/  SHF.L.U32 R93, R45, 0x10, RZ ;  /* 0x000000102d5d7819 */ /* 0x000fe200000006ff */
        /* <DEDUP_REMOVED lines=8> */
[C---:B------:R-:W-:Y:S01]  /*1040*/  PRMT R44, R48.reuse, 0x7632, R44 ;  /* 0x00007632302c7816 */ /* 0x040fe2000000002c */
[----:B------:R-:W-:Y:S01]  /*1050*/  IMAD.U32 R38, R45, 0x10000, RZ ;  /* 0x000100002d267824 */ /* 0x000fe200078e00ff */
        /* <DEDUP_REMOVED lines=10> */
[----:B------:R-:W-:Y:S01]  /*1100*/  IMAD.U32 R43, R49, 0x10000, RZ ;  /* 0x00010000312b7824 */ /* 0x000fe200078e00ff */
[----:B------:R-:W-:Y:S01]  /*1110*/  PRMT R46, R46, 0x7632, R46 ;  /* 0x000076322e2e7816 */ /* 0x000fe2000000002e */
[----:B------:R-:W-:Y:S01]  /*1120*/  FFMA.FTZ R48, R85, R39, R36 ;  /* 0x0000002755307223 */ /* 0x000fe20000010024 */
[----:B------:R-:W-:Y:S01]  /*1130*/  FFMA.FTZ R45, R3, R44, R38 ;  /* 0x0000002c032d7223 */ /* 0x000fe20000010026 */
[----:B------:R-:W-:Y:S01]  /*1140*/  PRMT R49, R49, 0x7632, R49 ;  /* 0x0000763231317816 */ /* 0x000fe20000000031 */
[----:B------:R-:W5:Y:S01]  /*1150*/  LDG.E.128 R36, desc[UR6][R88.64+0xd000] ;  /* 0x00d0000658247981 */ /* 0x000f62000c1e1d00 */
[C---:B------:R-:W-:Y:S01]  /*1160*/  IMAD.U32 R92, R52.reuse, 0x10000, RZ ;  /* 0x00010000345c7824 */ /* 0x040fe200078e00ff */
[----:B------:R-:W-:Y:S01]  /*1170*/  PRMT R52, R52, 0x7632, R52 ;  /* 0x0000763234347816 */ /* 0x000fe20000000034 */
        /* <DEDUP_REMOVED lines=10> */
[----:B------:R-:W-:Y:S01]  /*1220*/  FFMA.FTZ R95, R3, R52, R92 ;  /* 0x00000034035f7223 */ /* 0x000fe2000001005c */
[C---:B------:R-:W-:Y:S02]  /*1230*/  PRMT R94, R50.reuse, 0x7632, R94 ;  /* 0x00007632325e7816 */ /* 0x040fe4000000005e */
[----:B------:R0:W5:Y:S01]  /*1240*/  LDG.E.128 R44, desc[UR6][R90.64+0x3000] ;  /* 0x003000065a2c7981 */ /* 0x000162000c1e1d00 */
[C---:B------:R-:W-:Y:S01]  /*1250*/  PRMT R3, R53.reuse, 0x7632, R3 ;  /* 0x0000763235037816 */ /* 0x040fe20000000003 */
[----:B------:R-:W-:Y:S01]  /*1260*/  IMAD.U32 R50, R50, 0x10000, RZ ;  /* 0x0001000032327824 */ /* 0x000fe200078e00ff */
[----:B------:R-:W-:-:S02]  /*1270*/  SHF.L.U32 R53, R53, 0x10, RZ ;  /* 0x0000001035357819 */ /* 0x000fc400000006ff */
[----:B------:R-:W-:Y:S01]  /*1280*/  SHF.L.U32 R94, R94, 0x10, RZ ;  /* 0x000000105e5e7819 */ /* 0x000fe200000006ff */
[----:B------:R-:W-:Y:S01]  /*1290*/  FFMA.FTZ R50, R82, R50, R87 ;  /* 0x0000003252327223 */ /* 0x000fe20000010057 */
[----:B------:R-:W-:Y:S02]  /*12a0*/  IMAD.U32 R92, R3, 0x10000, RZ ;  /* 0x00010000035c7824 */ /* 0x000fe400078e00ff */
[----:B------:R-:W-:Y:S01]  /*12b0*/  FFMA.FTZ R80, R80, R53, R95 ;  /* 0x0000003550507223 */ /* 0x000fe2000001005f */
[----:B------:R-:W-:Y:S01]  /*12c0*/  FFMA.FTZ R52, R84, R49, R93 ;  /* 0x0000003154347223 */ /* 0x000fe2000001005d */
[----:B------:R-:W-:Y:S01]  /*12d0*/  SHF.L.U32 R3, R51, 0x10, RZ ;  /* 0x0000001033037819 */ /* 0x000fe200000006ff */
[----:B------:R-:W-:Y:S01]  /*12e0*/  FFMA.FTZ R49, R83, R94, R50 ;  /* 0x0000005e53317223 */ /* 0x000fe20000010032 */
[C---:B------:R-:W-:Y:S01]  /*12f0*/  SHF.L.U32 R87, R54.reuse, 0x10, RZ ;  /* 0x0000001036577819 */ /* 0x040fe200000006ff */
[----:B------:R-:W-:Y:S01]  /*1300*/  FFMA.FTZ R81, R81, R92, R80 ;  /* 0x0000005c51517223 */ /* 0x000fe20000010050 */
[----:B------:R-:W-:Y:S01]  /*1310*/  PRMT R54, R54, 0x7632, R54 ;  /* 0x0000763236367816 */ /* 0x000fe20000000036 */
[--C-:B------:R-:W-:Y:S01]  /*1320*/  FFMA.FTZ R80, R84, R3, R49.reuse ;  /* 0x0000000354507223 */ /* 0x100fe20000010031 */
[----:B------:R-:W-:Y:S01]  /*1330*/  PRMT R49, R56, 0x7632, R49 ;  /* 0x0000763238317816 */ /* 0x000fe20000000031 */
[----:B------:R-:W-:Y:S01]  /*1340*/  FFMA.FTZ R82, R82, R87, R81 ;  /* 0x0000005752527223 */ /* 0x000fe20000010051 */
[----:B------:R-:W-:Y:S01]  /*1350*/  SHF.L.U32 R50, R56, 0x10, RZ ;  /* 0x0000001038327819 */ /* 0x000fe200000006ff */
[----:B------:R-:W-:Y:S01]  /*1360*/  IMAD.U32 R54, R54, 0x10000, RZ ;  /* 0x0001000036367824 */ /* 0x000fe200078e00ff */
[----:B------:R-:W-:-:S02]  /*1370*/  SHF.L.U32 R3, R60, 0x10, RZ ;  /* 0x000000103c037819 */ /* 0x000fc400000006ff */
[----:B------:R-:W-:Y:S01]  /*1380*/  PRMT R56, R60, 0x7632, R56 ;  /* 0x000076323c387816 */ /* 0x000fe20000000038 */
[----:B------:R-:W-:Y:S01]  /*1390*/  FFMA.FTZ R83, R83, R54, R82 ;  /* 0x0000003653537223 */ /* 0x000fe20000010052 */
[----:B------:R-:W-:Y:S01]  /*13a0*/  IMAD.U32 R81, R55, 0x10000, RZ ;  /* 0x0001000037517824 */ /* 0x000fe200078e00ff */
[----:B------:R-:W-:Y:S01]  /*13b0*/  PRMT R53, R51, 0x7632, R53 ;  /* 0x0000763233357816 */ /* 0x000fe20000000035 */
[----:B0-----:R-:W-:Y:S01]  /*13c0*/  FFMA.FTZ R91, R3, R50, R48 ;  /* 0x00000032035b7223 */ /* 0x001fe20000010030 */
[----:B------:R-:W-:Y:S02]  /*13d0*/  SHF.L.U32 R87, R49, 0x10, RZ ;  /* 0x0000001031577819 */ /* 0x000fe400000006ff */
[----:B------:R-:W-:Y:S01]  /*13e0*/  SHF.L.U32 R60, R61, 0x10, RZ ;  /* 0x000000103d3c7819 */ /* 0x000fe200000006ff */
[----:B------:R-:W5:Y:S01]  /*13f0*/  LDG.E.128 R48, desc[UR6][R88.64+0x6800] ;  /* 0x0068000658307981 */ /* 0x000f62000c1e1d00 */
[----:B------:R-:W-:Y:S02]  /*1400*/  SHF.L.U32 R56, R56, 0x10, RZ ;  /* 0x0000001038387819 */ /* 0x000fe400000006ff */
[----:B------:R-:W-:-:S02]  /*1410*/  PRMT R55, R55, 0x7632, R55 ;  /* 0x0000763237377816 */ /* 0x000fc40000000037 */
[----:B------:R-:W-:Y:S02]  /*1420*/  SHF.L.U32 R86, R86, 0x10, RZ ;  /* 0x0000001056567819 */ /* 0x000fe400000006ff */
[C---:B------:R-:W-:Y:S01]  /*1430*/  PRMT R61, R57.reuse, 0x7632, R61 ;  /* 0x00007632393d7816 */ /* 0x040fe2000000003d */
[----:B------:R-:W-:Y:S01]  /*1440*/  FFMA.FTZ R82, R84, R81, R83 ;  /* 0x0000005154527223 */ /* 0x000fe20000010053 */
[----:B------:R-:W-:Y:S02]  /*1450*/  IMAD.U32 R81, R57, 0x10000, RZ ;  /* 0x0001000039517824 */ /* 0x000fe400078e00ff */
        /* <DEDUP_REMOVED lines=8> */
[----:B------:R-:W-:-:S02]  /*14e0*/  IMAD.U32 R83, R61, 0x10000, RZ ;  /* 0x000100003d537824 */ /* 0x000fc400078e00ff */
[C---:B------:R-:W-:Y:S01]  /*14f0*/  FFMA.FTZ R80, R85.reuse, R53, R80 ;  /* 0x0000003555507223 */ /* 0x040fe20000010050 */
[----:B------:R-:W-:Y:S01]  /*1500*/  FFMA.FTZ R82, R85, R55, R82 ;  /* 0x0000003755527223 */ /* 0x000fe20000010052 */
[----:B------:R-:W-:Y:S01]  /*1510*/  FFMA.FTZ R81, R3, R54, R52 ;  /* 0x0000003603517223 */ /* 0x000fe20000010034 */
[----:B------:R-:W-:Y:S01]  /*1520*/  PRMT R85, R64, 0x7632, R85 ;  /* 0x0000763240557816 */ /* 0x000fe20000000055 */
[----:B------:R-:W5:Y:S01]  /*1530*/  LDG.E.128 R52, desc[UR6][R88.64+0xa000] ;  /* 0x00a0000658347981 */ /* 0x000f62000c1e1d00 */
[----:B------:R-:W-:Y:S01]  /*1540*/  PRMT R64, R62, 0x7632, R64 ;  /* 0x000076323e407816 */ /* 0x000fe20000000040 */
[----:B------:R-:W-:Y:S01]  /*1550*/  FFMA.FTZ R91, R57, R83, R84 ;  /* 0x00000053395b7223 */ /* 0x000fe20000010054 */
[----:B------:R-:W-:Y:S01]  /*1560*/  SHF.L.U32 R87, R58, 0x10, RZ ;  /* 0x000000103a577819 */ /* 0x000fe200000006ff */
[----:B------:R-:W-:-:S04]  /*1570*/  IMAD.U32 R62, R62, 0x10000, RZ ;  /* 0x000100003e3e7824 */ /* 0x000fc800078e00ff */
[----:B------:R-:W-:Y:S02]  /*1580*/  FFMA.FTZ R87, R62, R87, R91 ;  /* 0x000000573e577223 */ /* 0x000fe4000001005b */
[----:B------:R-:W5:Y:S01]  /*1590*/  LDG.E.128 R88, desc[UR6][R88.64+0xd800] ;  /* 0x00d8000658587981 */ /* 0x000f62000c1e1d00 */
[----:B------:R-:W-:Y:S02]  /*15a0*/  SHF.L.U32 R85, R85, 0x10, RZ ;  /* 0x0000001055557819 */ /* 0x000fe400000006ff */
[C---:B------:R-:W-:Y:S01]  /*15b0*/  PRMT R83, R65.reuse, 0x7632, R83 ;  /* 0x0000763241537816 */ /* 0x040fe20000000053 */
[----:B------:R-:W-:Y:S02]  /*15c0*/  IMAD.U32 R65, R65, 0x10000, RZ ;  /* 0x0001000041417824 */ /* 0x000fe400078e00ff */
[----:B------:R-:W-:Y:S01]  /*15d0*/  FFMA.FTZ R81, R56, R85, R81 ;  /* 0x0000005538517223 */ /* 0x000fe20000010051 */
[----:B------:R-:W-:Y:S01]  /*15e0*/  PRMT R85, R58, 0x7632, R85 ;  /* 0x000076323a557816 */ /* 0x000fe20000000055 */
[----:B------:R-:W-:Y:S01]  /*15f0*/  IMAD.U32 R86, R83, 0x10000, RZ ;  /* 0x0001000053567824 */ /* 0x000fe200078e00ff */
        /* <DEDUP_REMOVED lines=8> */
[C---:B------:R-:W-:Y:S02]  /*1680*/  SHF.L.U32 R65, R66.reuse, 0x10, RZ ;  /* 0x0000001042417819 */ /* 0x040fe400000006ff */
[----:B------:R-:W-:Y:S01]  /*1690*/  PRMT R66, R66, 0x7632, R66 ;  /* 0x0000763242427816 */ /* 0x000fe20000000042 */
[----:B------:R-:W-:Y:S01]  /*16a0*/  FFMA.FTZ R64, R63, R64, R84 ;  /* 0x000000403f407223 */ /* 0x000fe20000010054 */
[----:B--2---:R-:W-:Y:S01]  /*16b0*/  SHF.L.U32 R84, R68, 0x10, RZ ;  /* 0x0000001044547819 */ /* 0x004fe200000006ff */
[----:B------:R-:W-:-:S02]  /*16c0*/  FFMA.FTZ R81, R62, R65, R81 ;  /* 0x000000413e517223 */ /* 0x000fc40000010051 */
[----:B------:R-:W-:Y:S01]  /*16d0*/  IMAD.U32 R65, R66, 0x10000, RZ ;  /* 0x0001000042417824 */ /* 0x000fe200078e00ff */
[----:B------:R-:W-:Y:S02]  /*16e0*/  PRMT R83, R68, 0x7632, R83 ;  /* 0x0000763244537816 */ /* 0x000fe40000000053 */
[----:B------:R-:W-:Y:S01]  /*16f0*/  SHF.L.U32 R66, R67, 0x10, RZ ;  /* 0x0000001043427819 */ /* 0x000fe200000006ff */
[----:B------:R-:W-:Y:S01]  /*1700*/  FFMA.FTZ R68, R58, R65, R81 ;  /* 0x000000413a447223 */ /* 0x000fe20000010051 */
[----:B------:R-:W-:Y:S01]  /*1710*/  PRMT R59, R59, 0x7632, R59 ;  /* 0x000076323b3b7816 */ /* 0x000fe2000000003b */
[--C-:B------:R-:W-:Y:S01]  /*1720*/  FFMA.FTZ R65, R3, R84, R80.reuse ;  /* 0x0000005403417223 */ /* 0x100fe20000010050 */
[----:B------:R-:W-:Y:S02]  /*1730*/  PRMT R67, R67, 0x7632, R67 ;  /* 0x0000763243437816 */ /* 0x000fe40000000043 */
[C---:B---3--:R-:W-:Y:S01]  /*1740*/  PRMT R80, R72.reuse, 0x7632, R80 ;  /* 0x0000763248507816 */ /* 0x048fe20000000050 */
[----:B------:R-:W-:Y:S01]  /*1750*/  IMAD.U32 R72, R72, 0x10000, RZ ;  /* 0x0001000048487824 */ /* 0x000fe200078e00ff */
[----:B------:R-:W-:Y:S01]  /*1760*/  SHF.L.U32 R59, R59, 0x10, RZ ;  /* 0x000000103b3b7819 */ /* 0x000fe200000006ff */
[----:B------:R-:W-:Y:S01]  /*1770*/  FFMA.FTZ R68, R63, R66, R68 ;  /* 0x000000423f447223 */ /* 0x000fe20000010044 */
[----:B------:R-:W-:Y:S01]  /*1780*/  IMAD.U32 R61, R61, 0x10000, RZ ;  /* 0x000100003d3d7824 */ /* 0x000fe200078e00ff */
[----:B------:R-:W-:Y:S01]  /*1790*/  SHF.L.U32 R83, R83, 0x10, RZ ;  /* 0x0000001053537819 */ /* 0x000fe200000006ff */
[----:B------:R-:W-:Y:S01]  /*17a0*/  FFMA.FTZ R81, R3, R72, R82 ;  /* 0x0000004803517223 */ /* 0x000fe20000010052 */
[----:B------:R-:W-:Y:S01]  /*17b0*/  SHF.L.U32 R66, R67, 0x10, RZ ;  /* 0x0000001043427819 */ /* 0x000fe200000006ff */
[----:B------:R-:W-:-:S02]  /*17c0*/  IMAD.U32 R67, R80, 0x10000, RZ ;  /* 0x0001000050437824 */ /* 0x000fc400078e00ff */
[----:B------:R-:W-:Y:S01]  /*17d0*/  FFMA.FTZ R64, R61, R59, R64 ;  /* 0x0000003b3d407223 */ /* 0x000fe20000010040 */
[C---:B------:R-:W-:Y:S01]  /*17e0*/  FFMA.FTZ R65, R56.reuse, R83, R65 ;  /* 0x0000005338417223 */ /* 0x040fe20000010041 */
[C---:B------:R-:W-:Y:S01]  /*17f0*/  SHF.L.U32 R59, R69.reuse, 0x10, RZ ;  /* 0x00000010453b7819 */ /* 0x040fe200000006ff */
        /* <DEDUP_REMOVED lines=10> */
[C---:B------:R-:W-:Y:S01]  /*18a0*/  FFMA.FTZ R65, R57.reuse, R66, R68 ;  /* 0x0000004239417223 */ /* 0x040fe20000010044 */
[----:B------:R-:W-:Y:S01]  /*18b0*/  PRMT R70, R70, 0x7632, R70 ;  /* 0x0000763246467816 */ /* 0x000fe20000000046 */
[----:B------:R-:W-:Y:S01]  /*18c0*/  FFMA.FTZ R57, R57, R56, R60 ;  /* 0x0000003839397223 */ /* 0x000fe2000001003c */
[----:B----4-:R-:W-:Y:S01]  /*18d0*/  SHF.L.U32 R56, R12, 0x10, RZ ;  /* 0x000000100c387819 */ /* 0x010fe200000006ff */
[----:B------:R-:W-:Y:S01]  /*18e0*/  IMAD.U32 R67, R74, 0x10000, RZ ;  /* 0x000100004a437824 */ /* 0x000fe200078e00ff */
[----:B-----5:R-:W-:Y:S01]  /*18f0*/  PRMT R12, R8, 0x7632, R12 ;  /* 0x00007632080c7816 */ /* 0x020fe2000000000c */
[----:B------:R-:W-:Y:S01]  /*1900*/  FFMA.FTZ R65, R62, R59, R65 ;  /* 0x0000003b3e417223 */ /* 0x000fe20000010041 */
[----:B------:R-:W-:Y:S02]  /*1910*/  PRMT R74, R74, 0x7632, R74 ;  /* 0x000076324a4a7816 */ /* 0x000fe4000000004a */
        /* <DEDUP_REMOVED lines=8> */
[----:B------:R-:W-:Y:S02]  /*19a0*/  IMAD.U32 R59, R12, 0x10000, RZ ;  /* 0x000100000c3b7824 */ /* 0x000fe400078e00ff */
[----:B------:R-:W-:Y:S01]  /*19b0*/  FFMA.FTZ R64, R58, R57, R67 ;  /* 0x000000393a407223 */ /* 0x000fe20000010043 */
[----:B------:R-:W-:Y:S01]  /*19c0*/  SHF.L.U32 R12, R13, 0x10, RZ ;  /* 0x000000100d0c7819 */ /* 0x000fe200000006ff */
[C---:B------:R-:W-:Y:S01]  /*19d0*/  IMAD.U32 R65, R9.reuse, 0x10000, RZ ;  /* 0x0001000009417824 */ /* 0x040fe200078e00ff */
[----:B------:R-:W-:Y:S01]  /*19e0*/  SHF.L.U32 R57, R4, 0x10, RZ ;  /* 0x0000001004397819 */ /* 0x000fe200000006ff */
[----:B------:R-:W-:Y:S01]  /*19f0*/  FFMA.FTZ R59, R8, R59, R69 ;  /* 0x0000003b083b7223 */ /* 0x000fe20000010045 */
[----:B------:R-:W-:-:S02]  /*1a00*/  PRMT R13, R9, 0x7632, R13 ;  /* 0x00007632090d7816 */ /* 0x000fc4000000000d */
[----:B------:R-:W-:Y:S01]  /*1a10*/  SHF.L.U32 R60, R71, 0x10, RZ ;  /* 0x00000010473c7819 */ /* 0x000fe200000006ff */
[----:B------:R-:W-:Y:S01]  /*1a20*/  FFMA.FTZ R68, R12, R65, R59 ;  /* 0x000000410c447223 */ /* 0x000fe2000001003b */
[----:B------:R-:W-:Y:S01]  /*1a30*/  PRMT R9, R13, 0x7632, R9 ;  /* 0x000076320d097816 */ /* 0x000fe20000000009 */
[----:B------:R-:W-:Y:S01]  /*1a40*/  FFMA.FTZ R67, R56, R57, R3 ;  /* 0x0000003938437223 */ /* 0x000fe20000010003 */
[C---:B------:R-:W-:Y:S01]  /*1a50*/  PRMT R57, R10.reuse, 0x7632, R57 ;  /* 0x000076320a397816 */ /* 0x040fe20000000039 */
[----:B------:R-:W-:Y:S01]  /*1a60*/  IMAD.U32 R59, R10, 0x10000, RZ ;  /* 0x000100000a3b7824 */ /* 0x000fe200078e00ff */
[----:B------:R-:W-:Y:S01]  /*1a70*/  PRMT R10, R4, 0x7632, R10 ;  /* 0x00007632040a7816 */ /* 0x000fe2000000000a */
[----:B------:R-:W-:Y:S01]  /*1a80*/  FFMA.FTZ R60, R63, R60, R66 ;  /* 0x0000003c3f3c7223 */ /* 0x000fe20000010042 */
[----:B------:R-:W-:Y:S01]  /*1a90*/  PRMT R71, R71, 0x7632, R71 ;  /* 0x0000763247477816 */ /* 0x000fe20000000047 */
[----:B------:R-:W-:Y:S01]  /*1aa0*/  IMAD.U32 R62, R75, 0x10000, RZ ;  /* 0x000100004b3e7824 */ /* 0x000fe200078e00ff */
[----:B------:R-:W-:-:S02]  /*1ab0*/  SHF.L.U32 R66, R13, 0x10, RZ ;  /* 0x000000100d427819 */ /* 0x000fc400000006ff */
[----:B------:R-:W-:Y:S02]  /*1ac0*/  SHF.L.U32 R9, R9, 0x10, RZ ;  /* 0x0000001009097819 */ /* 0x000fe400000006ff */
[----:B------:R-:W-:Y:S01]  /*1ad0*/  SHF.L.U32 R65, R10, 0x10, RZ ;  /* 0x000000100a417819 */ /* 0x000fe200000006ff */
[----:B------:R-:W-:Y:S01]  /*1ae0*/  FFMA.FTZ R62, R63, R62, R64 ;  /* 0x0000003e3f3e7223 */ /* 0x000fe20000010040 */
[----:B------:R-:W-:Y:S02]  /*1af0*/  SHF.L.U32 R58, R71, 0x10, RZ ;  /* 0x00000010473a7819 */ /* 0x000fe400000006ff */
[----:B------:R-:W-:Y:S02]  /*1b00*/  PRMT R75, R75, 0x7632, R75 ;  /* 0x000076324b4b7816 */ /* 0x000fe4000000004b */
        /* <DEDUP_REMOVED lines=10> */
[----:B------:R-:W-:Y:S01]  /*1bb0*/  FFMA.FTZ R60, R12, R57, R65 ;  /* 0x000000390c3c7223 */ /* 0x000fe20000010041 */
[----:B------:R-:W-:Y:S01]  /*1bc0*/  FFMA.FTZ R61, R61, R4, R62 ;  /* 0x000000043d3d7223 */ /* 0x000fe2000001003e */
[----:B------:R-:W-:Y:S01]  /*1bd0*/  PRMT R5, R5, 0x7632, R5 ;  /* 0x0000763205057816 */ /* 0x000fe20000000005 */
[----:B------:R-:W-:Y:S01]  /*1be0*/  FFMA.FTZ R59, R3, R10, R58 ;  /* 0x0000000a033b7223 */ /* 0x000fe2000001003a */
[----:B------:R-:W-:Y:S01]  /*1bf0*/  SHF.L.U32 R57, R11, 0x10, RZ ;  /* 0x000000100b397819 */ /* 0x000fe200000006ff */
[----:B------:R-:W-:Y:S01]  /*1c00*/  IMAD.U32 R4, R15, 0x10000, RZ ;  /* 0x000100000f047824 */ /* 0x000fe200078e00ff */
[----:B------:R-:W-:-:S02]  /*1c10*/  SHF.L.U32 R62, R76, 0x10, RZ ;  /* 0x000000104c3e7819 */ /* 0x000fc400000006ff */
[----:B------:R-:W-:Y:S01]  /*1c20*/  PRMT R11, R11, 0x7632, R11 ;  /* 0x000076320b0b7816 */ /* 0x000fe2000000000b */
[----:B------:R-:W-:Y:S01]  /*1c30*/  FFMA.FTZ R10, R4, R57, R59 ;  /* 0x00000039040a7223 */ /* 0x000fe2000001003b */
[----:B------:R-:W-:Y:S01]  /*1c40*/  SHF.L.U32 R58, R5, 0x10, RZ ;  /* 0x00000010053a7819 */ /* 0x000fe200000006ff */
[----:B------:R-:W-:Y:S01]  /*1c50*/  FFMA.FTZ R59, R56, R62, R13 ;  /* 0x0000003e383b7223 */ /* 0x000fe2000001000d */
[----:B------:R-:W-:Y:S02]  /*1c60*/  PRMT R76, R76, 0x7632, R76 ;  /* 0x000076324c4c7816 */ /* 0x000fe4000000004c */
[----:B------:R-:W-:Y:S02]  /*1c70*/  PRMT R5, R15, 0x7632, R5 ;  /* 0x000076320f057816 */ /* 0x000fe40000000005 */
[C---:B------:R-:W-:Y:S02]  /*1c80*/  SHF.L.U32 R15, R6.reuse, 0x10, RZ ;  /* 0x00000010060f7819 */ /* 0x040fe400000006ff */
[----:B------:R-:W-:Y:S01]  /*1c90*/  PRMT R13, R6, 0x7632, R13 ;  /* 0x00007632060d7816 */ /* 0x000fe2000000000d */
[----:B------:R-:W-:-:S02]  /*1ca0*/  IMAD.U32 R6, R11, 0x10000, RZ ;  /* 0x000100000b067824 */ /* 0x000fc400078e00ff */
[----:B------:R-:W-:Y:S01]  /*1cb0*/  FFMA.FTZ R57, R9, R58, R60 ;  /* 0x0000003a09397223 */ /* 0x000fe2000001003c */
[----:B------:R-:W-:Y:S02]  /*1cc0*/  SHF.L.U32 R11, R76, 0x10, RZ ;  /* 0x000000104c0b7819 */ /* 0x000fe400000006ff */
[----:B------:R-:W-:Y:S01]  /*1cd0*/  SHF.L.U32 R58, R13, 0x10, RZ ;  /* 0x000000100d3a7819 */ /* 0x000fe200000006ff */
[----:B------:R-:W-:Y:S01]  /*1ce0*/  FFMA.FTZ R60, R14, R15, R57 ;  /* 0x0000000f0e3c7223 */ /* 0x000fe20000010039 */
[----:B------:R-:W-:Y:S02]  /*1cf0*/  IMAD.U32 R15, R77, 0x10000, RZ ;  /* 0x000100004d0f7824 */ /* 0x000fe400078e00ff */
[----:B------:R-:W-:Y:S01]  /*1d00*/  FFMA.FTZ R11, R8, R11, R59 ;  /* 0x0000000b080b7223 */ /* 0x000fe2000001003b */
[----:B------:R-:W-:-:S03]  /*1d10*/  FFMA.FTZ R13, R3, R58, R60 ;  /* 0x0000003a030d7223 */ /* 0x000fc6000001003c */
[----:B------:R-:W-:Y:S01]  /*1d20*/  FFMA.FTZ R60, R12, R15, R11 ;  /* 0x0000000f0c3c7223 */ /* 0x000fe2000001000b */
[C---:B------:R-:W-:Y:S02]  /*1d30*/  PRMT R15, R16.reuse, 0x7632, R15 ;  /* 0x00007632100f7816 */ /* 0x040fe4000000000f */
[----:B------:R-:W-:Y:S02]  /*1d40*/  SHF.L.U32 R16, R16, 0x10, RZ ;  /* 0x0000001010107819 */ /* 0x000fe400000006ff */
[----:B------:R-:W-:Y:S02]  /*1d50*/  PRMT R77, R77, 0x7632, R77 ;  /* 0x000076324d4d7816 */ /* 0x000fe4000000004d */
[----:B------:R-:W-:Y:S01]  /*1d60*/  SHF.L.U32 R5, R5, 0x10, RZ ;  /* 0x0000001005057819 */ /* 0x000fe200000006ff */
[----:B------:R-:W-:Y:S01]  /*1d70*/  IMAD.U32 R15, R15, 0x10000, RZ ;  /* 0x000100000f0f7824 */ /* 0x000fe200078e00ff */
        /* <DEDUP_REMOVED lines=26> */
[----:B------:R-:W-:Y:S02]  /*1f20*/  SHF.L.U32 R3, R24, 0x10, RZ ;  /* 0x0000001018037819 */ /* 0x000fe400000006ff */
[----:B------:R-:W-:Y:S01]  /*1f30*/  PRMT R79, R79, 0x7632, R79 ;  /* 0x000076324f4f7816 */ /* 0x000fe2000000004f */
[----:B------:R-:W-:Y:S01]  /*1f40*/  FFMA.FTZ R11, R4, R11, R13 ;  /* 0x0000000b040b7223 */ /* 0x000fe2000001000d */
[----:B------:R-:W-:Y:S02]  /*1f50*/  PRMT R7, R7, 0x7632, R7 ;  /* 0x0000763207077816 */ /* 0x000fe40000000007 */
[----:B------:R-:W-:Y:S01]  /*1f60*/  PRMT R19, R19, 0x7632, R19 ;  /* 0x0000763213137816 */ /* 0x000fe20000000013 */
[----:B------:R-:W-:Y:S01]  /*1f70*/  FFMA.FTZ R17, R3, R8, R6 ;  /* 0x0000000803117223 */ /* 0x000fe20000010006 */
        /* <DEDUP_REMOVED lines=8> */
[----:B------:R-:W-:Y:S01]  /*2000*/  SHF.L.U32 R15, R21, 0x10, RZ ;  /* 0x00000010150f7819 */ /* 0x000fe200000006ff */
[C---:B------:R-:W-:Y:S01]  /*2010*/  FFMA.FTZ R10, R5.reuse, R7, R10 ;  /* 0x00000007050a7223 */ /* 0x040fe2000001000a */
        /* <DEDUP_REMOVED lines=13> */
[----:B------:R-:W-:-:S02]  /*20f0*/  SHF.L.U32 R26, R26, 0x10, RZ ;  /* 0x000000101a1a7819 */ /* 0x000fc400000006ff */
[----:B------:R-:W-:Y:S01]  /*2100*/  SHF.L.U32 R11, R22, 0x10, RZ ;  /* 0x00000010160b7819 */ /* 0x000fe200000006ff */
[----:B------:R-:W-:-:S04]  /*2110*/  IMAD.U32 R15, R28, 0x10000, RZ ;  /* 0x000100001c0f7824 */ /* 0x000fc800078e00ff */
[----:B------:R-:W-:Y:S01]  /*2120*/  FFMA.FTZ R16, R26, R11, R13 ;  /* 0x0000000b1a107223 */ /* 0x000fe2000001000d */
[C---:B------:R-:W-:Y:S01]  /*2130*/  PRMT R11, R29.reuse, 0x7632, R11 ;  /* 0x000076321d0b7816 */ /* 0x040fe2000000000b */
[----:B------:R-:W-:Y:S01]  /*2140*/  FFMA.FTZ R15, R4, R15, R17 ;  /* 0x0000000f040f7223 */ /* 0x000fe20000010011 */
[----:B------:R-:W-:Y:S02]  /*2150*/  SHF.L.U32 R29, R29, 0x10, RZ ;  /* 0x000000101d1d7819 */ /* 0x000fe400000006ff */
[C---:B------:R-:W-:Y:S02]  /*2160*/  PRMT R13, R32.reuse, 0x7632, R13 ;  /* 0x00007632200d7816 */ /* 0x040fe4000000000d */
[----:B------:R-:W-:Y:S02]  /*2170*/  SHF.L.U32 R32, R32, 0x10, RZ ;  /* 0x0000001020207819 */ /* 0x000fe400000006ff */
[----:B------:R-:W-:Y:S01]  /*2180*/  PRMT R22, R22, 0x7632, R22 ;  /* 0x0000763216167816 */ /* 0x000fe20000000016 */
[----:B------:R-:W-:Y:S01]  /*2190*/  FFMA.FTZ R20, R6, R29, R15 ;  /* 0x0000001d06147223 */ /* 0x000fe2000001000f */
[----:B------:R-:W-:Y:S01]  /*21a0*/  SHF.L.U32 R18, R11, 0x10, RZ ;  /* 0x000000100b127819 */ /* 0x000fe200000006ff */
[----:B------:R-:W-:Y:S01]  /*21b0*/  FFMA.FTZ R15, R3, R32, R12 ;  /* 0x00000020030f7223 */ /* 0x000fe2000001000c */
[----:B------:R-:W-:Y:S01]  /*21c0*/  SHF.L.U32 R11, R13, 0x10, RZ ;  /* 0x000000100d0b7819 */ /* 0x000fe200000006ff */
[----:B------:R-:W-:Y:S01]  /*21d0*/  IMAD.U32 R9, R9, 0x10000, RZ ;  /* 0x0001000009097824 */ /* 0x000fe200078e00ff */
[----:B------:R-:W-:-:S02]  /*21e0*/  SHF.L.U32 R22, R22, 0x10, RZ ;  /* 0x0000001016167819 */ /* 0x000fc400000006ff */
[----:B------:R-:W-:Y:S01]  /*21f0*/  PRMT R7, R27, 0x7632, R7 ;  /* 0x000076321b077816 */ /* 0x000fe20000000007 */
[----:B------:R-:W-:Y:S01]  /*2200*/  FFMA.FTZ R15, R4, R11, R15 ;  /* 0x0000000b040f7223 */ /* 0x000fe2000001000f */
[C---:B------:R-:W-:Y:S01]  /*2210*/  PRMT R12, R33.reuse, 0x7632, R12 ;  /* 0x00007632210c7816 */ /* 0x040fe2000000000c */
[----:B------:R-:W-:Y:S01]  /*2220*/  IMAD.U32 R33, R33, 0x10000, RZ ;  /* 0x0001000021217824 */ /* 0x000fe200078e00ff */
        /* <DEDUP_REMOVED lines=21> */
[C---:B------:R-:W-:Y:S01]  /*2380*/  IMAD.U32 R15, R36.reuse, 0x10000, RZ ;  /* 0x00010000240f7824 */ /* 0x040fe200078e00ff */
        /* <DEDUP_REMOVED lines=16> */
[----:B------:R-:W-:Y:S02]  /*2490*/  SHF.L.U32 R40, R40, 0x10, RZ ;  /* 0x0000001028287819 */ /* 0x000fe400000006ff */
        /* <DEDUP_REMOVED lines=27> */
[----:B------:R-:W-:Y:S01]  /*2650*/  FFMA.FTZ R26, R9, R8, R26 ;  /* 0x00000008091a7223 */ /* 0x000fe2000001001a */
[----:B------:R-:W-:-:S02]  /*2660*/  SHF.L.U32 R8, R11, 0x10, RZ ;  /* 0x000000100b087819 */ /* 0x000fc400000006ff */
[----:B------:R-:W-:Y:S01]  /*2670*/  SHF.L.U32 R13, R13, 0x10, RZ ;  /* 0x000000100d0d7819 */ /* 0x000fe200000006ff */
[----:B------:R-:W-:Y:S01]  /*2680*/  FFMA.FTZ R17, R46, R17, R19 ;  /* 0x000000112e117223 */ /* 0x000fe20000010013 */
[C---:B------:R-:W-:Y:S02]  /*2690*/  PRMT R11, R48.reuse, 0x7632, R11 ;  /* 0x00007632300b7816 */ /* 0x040fe4000000000b */
[----:B------:R-:W-:Y:S01]  /*26a0*/  SHF.L.U32 R48, R48, 0x10, RZ ;  /* 0x0000001030307819 */ /* 0x000fe200000006ff */
[----:B------:R-:W-:Y:S01]  /*26b0*/  FFMA.FTZ R18, R8, R13, R17 ;  /* 0x0000000d08127223 */ /* 0x000fe20000010011 */
[----:B------:R-:W-:-:S03]  /*26c0*/  SHF.L.U32 R11, R11, 0x10, RZ ;  /* 0x000000100b0b7819 */ /* 0x000fc600000006ff */
[----:B------:R-:W-:Y:S01]  /*26d0*/  FFMA.FTZ R13, R3, R48, R12 ;  /* 0x00000030030d7223 */ /* 0x000fe2000001000c */
[C---:B------:R-:W-:Y:S01]  /*26e0*/  PRMT R15, R39.reuse, 0x7632, R15 ;  /* 0x00007632270f7816 */ /* 0x040fe2000000000f */
[----:B------:R-:W-:Y:S01]  /*26f0*/  IMAD.U32 R16, R39, 0x10000, RZ ;  /* 0x0001000027107824 */ /* 0x000fe200078e00ff */
[C---:B------:R-:W-:Y:S01]  /*2700*/  SHF.L.U32 R20, R49.reuse, 0x10, RZ ;  /* 0x0000001031147819 */ /* 0x040fe200000006ff */
[----:B------:R-:W-:Y:S01]  /*2710*/  FFMA.FTZ R22, R4, R11, R13 ;  /* 0x0000000b04167223 */ /* 0x000fe2000001000d */
[----:B------:R-:W-:Y:S01]  /*2720*/  PRMT R49, R49, 0x7632, R49 ;  /* 0x0000763231317816 */ /* 0x000fe20000000031 */
[C---:B------:R-:W-:Y:S01]  /*2730*/  IMAD.U32 R13, R52.reuse, 0x10000, RZ ;  /* 0x00010000340d7824 */ /* 0x040fe200078e00ff */
[----:B------:R-:W-:Y:S01]  /*2740*/  SHF.L.U32 R9, R47, 0x10, RZ ;  /* 0x000000102f097819 */ /* 0x000fe200000006ff */
[----:B------:R-:W-:Y:S01]  /*2750*/  IMAD.U32 R14, R43, 0x10000, RZ ;  /* 0x000100002b0e7824 */ /* 0x000fe200078e00ff */
[----:B------:R-:W-:Y:S01]  /*2760*/  PRMT R52, R52, 0x7632, R52 ;  /* 0x0000763234347816 */ /* 0x000fe20000000034 */
[----:B------:R-:W-:Y:S01]  /*2770*/  FFMA.FTZ R16, R27, R16, R26 ;  /* 0x000000101b107223 */ /* 0x000fe2000001001a */
[----:B------:R-:W-:Y:S01]  /*2780*/  PRMT R47, R47, 0x7632, R47 ;  /* 0x000076322f2f7816 */ /* 0x000fe2000000002f */
[----:B------:R-:W-:Y:S01]  /*2790*/  IMAD.U32 R12, R15, 0x10000, RZ ;  /* 0x000100000f0c7824 */ /* 0x000fe200078e00ff */
[----:B------:R-:W-:Y:S01]  /*27a0*/  PRMT R43, R43, 0x7632, R43 ;  /* 0x000076322b2b7816 */ /* 0x000fe2000000002b */
[----:B------:R-:W-:Y:S01]  /*27b0*/  FFMA.FTZ R11, R5, R20, R22 ;  /* 0x00000014050b7223 */ /* 0x000fe20000010016 */
[----:B------:R-:W-:Y:S01]  /*27c0*/  SHF.L.U32 R49, R49, 0x10, RZ ;  /* 0x0000001031317819 */ /* 0x000fe200000006ff */
[----:B------:R-:W-:Y:S01]  /*27d0*/  FFMA.FTZ R15, R3, R13, R10 ;  /* 0x0000000d030f7223 */ /* 0x000fe2000001000a */
[----:B------:R-:W-:Y:S01]  /*27e0*/  FFMA.FTZ R18, R9, R14, R18 ;  /* 0x0000000e09127223 */ /* 0x000fe20000010012 */
[----:B------:R-:W-:Y:S01]  /*27f0*/  SHF.L.U32 R13, R52, 0x10, RZ ;  /* 0x00000010340d7819 */ /* 0x000fe200000006ff */
[----:B------:R-:W-:Y:S01]  /*2800*/  FFMA.FTZ R12, R7, R12, R16 ;  /* 0x0000000c070c7223 */ /* 0x000fe20000010010 */
[----:B------:R-:W-:-:S02]  /*2810*/  SHF.L.U32 R14, R43, 0x10, RZ ;  /* 0x000000102b0e7819 */ /* 0x000fc400000006ff */
[----:B------:R-:W-:Y:S01]  /*2820*/  SHF.L.U32 R47, R47, 0x10, RZ ;  /* 0x000000102f2f7819 */ /* 0x000fe200000006ff */
[----:B------:R-:W-:Y:S01]  /*2830*/  FFMA.FTZ R11, R6, R49, R11 ;  /* 0x00000031060b7223 */ /* 0x000fe2000001000b */
[----:B------:R-:W-:Y:S02]  /*2840*/  SHF.L.U32 R7, R50, 0x10, RZ ;  /* 0x0000001032077819 */ /* 0x000fe400000006ff */
[----:B------:R-:W-:Y:S01]  /*2850*/  PRMT R17, R88, 0x7632, R17 ;  /* 0x0000763258117816 */ /* 0x000fe20000000011 */
[----:B------:R-:W-:Y:S01]  /*2860*/  FFMA.FTZ R20, R4, R13, R15 ;  /* 0x0000000d04147223 */ /* 0x000fe2000001000f */
[----:B------:R-:W-:Y:S02]  /*2870*/  PRMT R50, R50, 0x7632, R50 ;  /* 0x0000763232327816 */ /* 0x000fe40000000032 */
[----:B------:R-:W-:Y:S01]  /*2880*/  SHF.L.U32 R88, R88, 0x10, RZ ;  /* 0x0000001058587819 */ /* 0x000fe200000006ff */
[----:B------:R-:W-:Y:S01]  /*2890*/  FFMA.FTZ R14, R47, R14, R18 ;  /* 0x0000000e2f0e7223 */ /* 0x000fe20000010012 */
[C---:B------:R-:W-:Y:S01]  /*28a0*/  PRMT R13, R53.reuse, 0x7632, R13 ;  /* 0x00007632350d7816 */ /* 0x040fe2000000000d */
[----:B------:R-:W-:Y:S01]  /*28b0*/  FFMA.FTZ R11, R46, R7, R11 ;  /* 0x000000072e0b7223 */ /* 0x000fe2000001000b */
[----:B------:R-:W-:Y:S01]  /*28c0*/  IMAD.U32 R18, R53, 0x10000, RZ ;  /* 0x0001000035127824 */ /* 0x000fe200078e00ff */
[----:B------:R-:W-:Y:S01]  /*28d0*/  SHF.L.U32 R7, R50, 0x10, RZ ;  /* 0x0000001032077819 */ /* 0x000fe200000006ff */
[----:B------:R-:W-:-:S02]  /*28e0*/  IMAD.U32 R17, R17, 0x10000, RZ ;  /* 0x0001000011117824 */ /* 0x000fc400078e00ff */
[----:B------:R-:W-:Y:S01]  /*28f0*/  FFMA.FTZ R3, R3, R88, R12 ;  /* 0x0000005803037223 */ /* 0x000fe2000001000c */
[----:B------:R-:W-:Y:S01]  /*2900*/  SHF.L.U32 R13, R13, 0x10, RZ ;  /* 0x000000100d0d7819 */ /* 0x000fe200000006ff */
[----:B------:R-:W-:Y:S01]  /*2910*/  FFMA.FTZ R15, R5, R18, R20 ;  /* 0x00000012050f7223 */ /* 0x000fe20000010014 */
[----:B------:R-:W-:Y:S01]  /*2920*/  FFMA.FTZ R18, R8, R7, R11 ;  /* 0x0000000708127223 */ /* 0x000fe2000001000b */
[----:B------:R-:W-:Y:S01]  /*2930*/  FFMA.FTZ R4, R4, R17, R3 ;  /* 0x0000001104047223 */ /* 0x000fe20000010003 */
[C---:B------:R-:W-:Y:S01]  /*2940*/  PRMT R7, R89.reuse, 0x7632, R7 ;  /* 0x0000763259077816 */ /* 0x040fe20000000007 */
[----:B------:R-:W-:Y:S01]  /*2950*/  FFMA.FTZ R13, R6, R13, R15 ;  /* 0x0000000d060d7223 */ /* 0x000fe2000001000f */
[----:B------:R-:W-:Y:S02]  /*2960*/  SHF.L.U32 R12, R89, 0x10, RZ ;  /* 0x00000010590c7819 */ /* 0x000fe400000006ff */
[C---:B------:R-:W-:Y:S02]  /*2970*/  SHF.L.U32 R3, R54.reuse, 0x10, RZ ;  /* 0x0000001036037819 */ /* 0x040fe400000006ff */
[----:B------:R-:W-:Y:S01]  /*2980*/  PRMT R54, R54, 0x7632, R54 ;  /* 0x0000763236367816 */ /* 0x000fe20000000036 */
[----:B------:R-:W-:Y:S01]  /*2990*/  FFMA.FTZ R5, R5, R12, R4 ;  /* 0x0000000c05057223 */ /* 0x000fe20000010004 */
[----:B------:R-:W-:Y:S01]  /*29a0*/  SHF.L.U32 R7, R7, 0x10, RZ ;  /* 0x0000001007077819 */ /* 0x000fe200000006ff */
[----:B------:R-:W-:-:S02]  /*29b0*/  FFMA.FTZ R13, R46, R3, R13 ;  /* 0x000000032e0d7223 */ /* 0x000fc4000001000d */
[----:B------:R-:W-:Y:S01]  /*29c0*/  IMAD.U32 R3, R54, 0x10000, RZ ;  /* 0x0001000036037824 */ /* 0x000fe200078e00ff */
[C---:B------:R-:W-:Y:S01]  /*29d0*/  SHF.L.U32 R4, R55.reuse, 0x10, RZ ;  /* 0x0000001037047819 */ /* 0x040fe200000006ff */
[--C-:B------:R-:W-:Y:S01]  /*29e0*/  FFMA.FTZ R11, R6, R7, R5.reuse ;  /* 0x00000007060b7223 */ /* 0x100fe20000010005 */
[----:B------:R-:W-:Y:S01]  /*29f0*/  PRMT R5, R90, 0x7632, R5 ;  /* 0x000076325a057816 */ /* 0x000fe20000000005 */
        /* <DEDUP_REMOVED lines=9> */
[C---:B------:R-:W-:Y:S01]  /*2a90*/  IMAD.U32 R12, R91.reuse, 0x10000, RZ ;  /* 0x000100005b0c7824 */ /* 0x040fe200078e00ff */
[----:B------:R-:W-:Y:S01]  /*2aa0*/  PRMT R6, R91, 0x7632, R6 ;  /* 0x000076325b067816 */ /* 0x000fe20000000006 */
[----:B------:R-:W-:Y:S01]  /*2ab0*/  FFMA.FTZ R8, R8, R5, R7 ;  /* 0x0000000508087223 */ /* 0x000fe20000010007 */
[----:B------:R-:W-:Y:S01]  /*2ac0*/  FFMA.FTZ R3, R47, R4, R3 ;  /* 0x000000042f037223 */ /* 0x000fe20000010003 */
[----:B------:R-:W0:Y:S01]  /*2ad0*/  SHFL.BFLY PT, R5, R14, 0x10, 0x1f ;  /* 0x0e001f000e057f89 */ /* 0x000e2200000e0000 */
[----:B------:R-:W-:Y:S01]  /*2ae0*/  SHF.L.U32 R10, R10, 0x10, RZ ;  /* 0x000000100a0a7819 */ /* 0x000fe200000006ff */
[C---:B------:R-:W-:Y:S01]  /*2af0*/  FFMA.FTZ R16, R9.reuse, R16, R18 ;  /* 0x0000001009107223 */ /* 0x040fe20000010012 */
[----:B------:R-:W-:Y:S01]  /*2b00*/  SHF.L.U32 R6, R6, 0x10, RZ ;  /* 0x0000001006067819 */ /* 0x000fe200000006ff */
[----:B------:R-:W-:Y:S01]  /*2b10*/  FFMA.FTZ R9, R9, R12, R8 ;  /* 0x0000000c09097223 */ /* 0x000fe20000010008 */
[----:B------:R-:W1:Y:S01]  /*2b20*/  SHFL.BFLY PT, R4, R3, 0x10, 0x1f ;  /* 0x0e001f0003047f89 */ /* 0x000e6200000e0000 */
[----:B------:R-:W-:-:S02]  /*2b30*/  FFMA.FTZ R10, R47, R10, R16 ;  /* 0x0000000a2f0a7223 */ /* 0x000fc40000010010 */
[----:B------:R-:W-:-:S03]  /*2b40*/  FFMA.FTZ R6, R47, R6, R9 ;  /* 0x000000062f067223 */ /* 0x000fc60000010009 */
[----:B------:R-:W2:Y:S04]  /*2b50*/  SHFL.BFLY PT, R7, R10, 0x10, 0x1f ;  /* 0x0e001f000a077f89 */ /* 0x000ea800000e0000 */
[----:B------:R-:W3:Y:S01]  /*2b60*/  SHFL.BFLY PT, R9, R6, 0x10, 0x1f ;  /* 0x0e001f0006097f89 */ /* 0x000ee200000e0000 */
[----:B0-----:R-:W-:Y:S01]  /*2b70*/  FADD.FTZ R5, R14, R5 ;  /* 0x000000050e057221 */ /* 0x001fe20000010000 */
[----:B-1----:R-:W-:-:S04]  /*2b80*/  FADD.FTZ R11, R3, R4 ;  /* 0x00000004030b7221 */ /* 0x002fc80000010000 */
[----:B------:R-:W0:Y:S01]  /*2b90*/  SHFL.BFLY PT, R4, R5, 0x8, 0x1f ;  /* 0x0d001f0005047f89 */ /* 0x000e2200000e0000 */
[----:B--2---:R-:W-:Y:S01]  /*2ba0*/  FADD.FTZ R7, R10, R7 ;  /* 0x000000070a077221 */ /* 0x004fe20000010000 */
[----:B---3--:R-:W-:-:S04]  /*2bb0*/  FADD.FTZ R15, R6, R9 ;  /* 0x00000009060f7221 */ /* 0x008fc80000010000 */
[----:B------:R-:W1:Y:S04]  /*2bc0*/  SHFL.BFLY PT, R8, R7, 0x8, 0x1f ;  /* 0x0d001f0007087f89 */ /* 0x000e6800000e0000 */
[----:B------:R-:W2:Y:S04]  /*2bd0*/  SHFL.BFLY PT, R12, R11, 0x8, 0x1f ;  /* 0x0d001f000b0c7f89 */ /* 0x000ea800000e0000 */
[----:B------:R-:W3:Y:S01]  /*2be0*/  SHFL.BFLY PT, R14, R15, 0x8, 0x1f ;  /* 0x0d001f000f0e7f89 */ /* 0x000ee200000e0000 */
[----:B0-----:R-:W-:-:S05]  /*2bf0*/  FADD.FTZ R4, R5, R4 ;  /* 0x0000000405047221 */ /* 0x001fca0000010000 */
[----:B------:R-:W0:Y:S01]  /*2c00*/  SHFL.BFLY PT, R3, R4, 0x4, 0x1f ;  /* 0x0c801f0004037f89 */ /* 0x000e2200000e0000 */
[----:B-1----:R-:W-:Y:S01]  /*2c10*/  FADD.FTZ R8, R7, R8 ;  /* 0x0000000807087221 */ /* 0x002fe20000010000 */
[----:B--2---:R-:W-:Y:S01]  /*2c20*/  FADD.FTZ R12, R11, R12 ;  /* 0x0000000c0b0c7221 */ /* 0x004fe20000010000 */
[----:B---3--:R-:W-:-:S03]  /*2c30*/  FADD.FTZ R16, R15, R14 ;  /* 0x0000000e0f107221 */ /* 0x008fc60000010000 */
        /* <DEDUP_REMOVED lines=11> */
[----:B0-----:R-:W-:Y:S01]  /*2cf0*/  FADD.FTZ R6, R3, R6 ;  /* 0x0000000603067221 */ /* 0x001fe20000010000 */
[----:B------:R-:W0:Y:S04]  /*2d00*/  S2UR UR5, SR_CgaCtaId ;  /* 0x00000000000579c3 */ /* 0x000e280000008800 */
[----:B------:R-:W4:Y:S01]  /*2d10*/  SHFL.BFLY PT, R5, R6, 0x1, 0x1f ;  /* 0x0c201f0006057f89 */ /* 0x000f2200000e0000 */
[----:B------:R-:W-:Y:S01]  /*2d20*/  LOP3.LUT P0, R3, R2, 0x1f, RZ, 0xc0, !PT ;  /* 0x0000001f02037812 */ /* 0x000fe2000780c0ff */
[----:B-1----:R-:W-:Y:S01]  /*2d30*/  FADD.FTZ R10, R9, R10 ;  /* 0x0000000a090a7221 */ /* 0x002fe20000010000 */
[----:B--2---:R-:W-:Y:S01]  /*2d40*/  FADD.FTZ R14, R13, R14 ;  /* 0x0000000e0d0e7221 */ /* 0x004fe20000010000 */
[----:B---3--:R-:W-:-:S03]  /*2d50*/  FADD.FTZ R12, R15, R4 ;  /* 0x000000040f0c7221 */ /* 0x008fc60000010000 */
[----:B------:R-:W1:Y:S04]  /*2d60*/  SHFL.BFLY PT, R7, R10, 0x1, 0x1f ;  /* 0x0c201f000a077f89 */ /* 0x000e6800000e0000 */
[----:B------:R-:W2:Y:S04]  /*2d70*/  SHFL.BFLY PT, R11, R14, 0x1, 0x1f ;  /* 0x0c201f000e0b7f89 */ /* 0x000ea800000e0000 */
[----:B------:R-:W3:Y:S01]  /*2d80*/  SHFL.BFLY PT, R9, R12, 0x1, 0x1f ;  /* 0x0c201f000c097f89 */ /* 0x000ee200000e0000 */
[----:B------:R-:W-:Y:S01]  /*2d90*/  UMOV UR4, 0x400 ;  /* 0x0000040000047882 */ /* 0x000fe20000000000 */
[----:B------:R-:W-:Y:S01]  /*2da0*/  ISETP.NE.AND P1, PT, R3, RZ, PT ;  /* 0x000000ff0300720c */ /* 0x000fe20003f25270 */
[----:B0-----:R-:W-:Y:S01]  /*2db0*/  ULEA UR4, UR5, UR4, 0x18 ;  /* 0x0000000405047291 */ /* 0x001fe2000f8ec0ff */
[----:B------:R-:W-:Y:S01]  /*2dc0*/  SHF.R.U32.HI R3, RZ, 0x3, R2 ;  /* 0x00000003ff037819 */ /* 0x000fe20000011602 */
[----:B----4-:R-:W-:-:S03]  /*2dd0*/  FADD.FTZ R4, R6, R5 ;  /* 0x0000000506047221 */ /* 0x010fc60000010000 */
[----:B------:R-:W-:-:S05]  /*2de0*/  LOP3.LUT R3, R3, 0xc, RZ, 0xc0, !PT ;  /* 0x0000000c03037812 */ /* 0x000fca00078ec0ff */
[----:B------:R0:W-:Y:S01]  /*2df0*/  @!P0 STS [R3+UR4], R4 ;  /* 0x0000000403008988 */ /* 0x0001e20008000804 */
[----:B------:R-:W-:Y:S01]  /*2e00*/  ISETP.NE.AND P0, PT, R2, RZ, PT ;  /* 0x000000ff0200720c */ /* 0x000fe20003f05270 */
[----:B-1----:R-:W-:Y:S01]  /*2e10*/  FADD.FTZ R6, R10, R7 ;  /* 0x000000070a067221 */ /* 0x002fe20000010000 */
[----:B--2---:R-:W-:Y:S01]  /*2e20*/  FADD.FTZ R8, R14, R11 ;  /* 0x0000000b0e087221 */ /* 0x004fe20000010000 */
[----:B---3--:R-:W-:-:S03]  /*2e30*/  FADD.FTZ R10, R12, R9 ;  /* 0x000000090c0a7221 */ /* 0x008fc60000010000 */
[----:B------:R0:W-:Y:S01]  /*2e40*/  @!P1 STS [R3+UR4+0x10], R6 ;  /* 0x0000100603009988 */ /* 0x0001e20008000804 */
[----:B------:R-:W-:Y:S03]  /*2e50*/  BSSY.RECONVERGENT B0, `(.L_x_44) ;  /* 0x0000023000007945 */ /* 0x000fe60003800200 */
[----:B------:R0:W-:Y:S04]  /*2e60*/  @!P1 STS [R3+UR4+0x20], R8 ;  /* 0x0000200803009988 */ /* 0x0001e80008000804 */
[----:B------:R0:W-:Y:S01]  /*2e70*/  @!P1 STS [R3+UR4+0x30], R10 ;  /* 0x0000300a03009988 */ /* 0x0001e20008000804 */
[----:B------:R-:W-:Y:S06]  /*2e80*/  BAR.SYNC.DEFER_BLOCKING 0x0 ;  /* 0x0000000000007b1d */ /* 0x000fec0000010000 */
[----:B------:R-:W-:Y:S05]  /*2e90*/  @P0 BRA `(.L_x_45) ;  /* 0x0000000000780947 */ /* 0x000fea0003800000 */
[----:B0-----:R-:W0:Y:S01]  /*2ea0*/  LDS.128 R8, [UR4+0x10] ;  /* 0x00001004ff087984 */ /* 0x001e220008000c00 */
[----:B------:R-:W1:Y:S03]  /*2eb0*/  LDC.64 R2, c[0x0][0x380] ;  /* 0x0000e000ff027b82 */ /* 0x000e660000000a00 */
[----:B------:R-:W2:Y:S04]  /*2ec0*/  LDS.128 R12, [UR4+0x20] ;  /* 0x00002004ff0c7984 */ /* 0x000ea80008000c00 */
[----:B------:R-:W3:Y:S04]  /*2ed0*/  LDS.128 R4, [UR4] ;  /* 0x00000004ff047984 */ /* 0x000ee80008000c00 */
[----:B------:R-:W4:Y:S01]  /*2ee0*/  LDS.128 R16, [UR4+0x30] ;  /* 0x00003004ff107984 */ /* 0x000f220008000c00 */
        /* <DEDUP_REMOVED lines=11> */
[----:B------:R-:W-:Y:S01]  /*2fa0*/  FADD.FTZ R17, R16, R17 ;  /* 0x0000001110117221 */ /* 0x000fe20000010000 */
[----:B------:R-:W-:Y:S01]  /*2fb0*/  FADD.FTZ R6, R5, R6 ;  /* 0x0000000605067221 */ /* 0x000fe20000010000 */
[----:B------:R-:W-:-:S02]  /*2fc0*/  FADD.FTZ R14, R14, R15 ;  /* 0x0000000f0e0e7221 */ /* 0x000fc40000010000 */
[----:B------:R-:W-:Y:S01]  /*2fd0*/  FADD.FTZ R18, R17, R18 ;  /* 0x0000001211127221 */ /* 0x000fe20000010000 */
[----:B------:R-:W-:Y:S01]  /*2fe0*/  FADD.FTZ R6, R6, R7 ;  /* 0x0000000706067221 */ /* 0x000fe20000010000 */
[----:B------:R-:W-:Y:S02]  /*2ff0*/  F2FP.BF16.F32.PACK_AB R10, RZ, R10 ;  /* 0x0000000aff0a723e */ /* 0x000fe400000010ff */
[----:B------:R-:W-:Y:S01]  /*3000*/  FADD.FTZ R18, R18, R19 ;  /* 0x0000001312127221 */ /* 0x000fe20000010000 */
[----:B------:R-:W-:Y:S02]  /*3010*/  F2FP.BF16.F32.PACK_AB R14, RZ, R14 ;  /* 0x0000000eff0e723e */ /* 0x000fe400000010ff */
[----:B------:R-:W-:Y:S01]  /*3020*/  F2FP.BF16.F32.PACK_AB R6, RZ, R6 ;  /* 0x00000006ff06723e */ /* 0x000fe200000010ff */
[----:B------:R1:W-:Y:S01]  /*3030*/  STG.E.U16 desc[UR6][R2.64+0x300], R10 ;  /* 0x0003000a02007986 */ /* 0x0003e2000c101506 */
[----:B------:R-:W-:-:S03]  /*3040*/  F2FP.BF16.F32.PACK_AB R18, RZ, R18 ;  /* 0x00000012ff12723e */ /* 0x000fc600000010ff */
[----:B------:R1:W-:Y:S04]  /*3050*/  STG.E.U16 desc[UR6][R2.64+0x600], R14 ;  /* 0x0006000e02007986 */ /* 0x0003e8000c101506 */
[----:B------:R1:W-:Y:S04]  /*3060*/  STG.E.U16 desc[UR6][R2.64], R6 ;  /* 0x0000000602007986 */ /* 0x0003e8000c101506 */
[----:B------:R1:W-:Y:S02]  /*3070*/  STG.E.U16 desc[UR6][R2.64+0x900], R18 ;  /* 0x0009001202007986 */ /* 0x0003e4000c101506 */
.L_x_45:
[----:B------:R-:W-:Y:S05]  /*3080*/  BSYNC.RECONVERGENT B0 ;  /* 0x0000000000007941 */ /* 0x000fea0003800200 */
.L_x_44:
[----:B------:R-:W-:Y:S01]  /*3090*/  PREEXIT ;  /* 0x000000000000782d */ /* 0x000fe20000000000 */
[----:B------:R-:W-:Y:S05]  /*30a0*/  EXIT ;  /* 0x000000000000794d */ /* 0x000fea0003800000 */
.L_x_46:
        /* <DEDUP_REMOVED lines=13> */
.L_x_124:


//--------------------- .text._Z30router_gemm_kernel_bf16_outputI13__nv_bfloat16Li128ELi8ELi3ELi384ELi7168EEvPS0_PKT_S4_ --------------------------
	.section	.text._Z30router_gemm_kernel_bf16_outputI13__nv_bfloat16Li128ELi8ELi3ELi384ELi7168EEvPS0_PKT_S4_,"ax",@progbits
	.align	128
        .global         _Z30router_gemm_kernel_bf16_outputI13__nv_bfloat16Li128ELi8ELi3ELi384ELi7168EEvPS0_PKT_S4_
        .type           _Z30router_gemm_kernel_bf16_outputI13__nv_bfloat16Li128ELi8ELi3ELi384ELi7168EEvPS0_PKT_S4_,@function
        .size           _Z30router_gemm_kernel_bf16_outputI13__nv_bfloat16Li128ELi8ELi3ELi384ELi7168EEvPS0_PKT_S4_,(.L_x_125 - _Z30router_gemm_kernel_bf16_outputI13__nv_bfloat16Li128ELi8ELi3ELi384ELi7168EEvPS0_PKT_S4_)
        .other          _Z30router_gemm_kernel_bf16_outputI13__nv_bfloat16Li128ELi8ELi3ELi384ELi7168EEvPS0_PKT_S4_,@"STO_CUDA_ENTRY STV_DEFAULT"
_Z30router_gemm_kernel_bf16_outputI13__nv_bfloat16Li128ELi8ELi3ELi384ELi7168EEvPS0_PKT_S4_:
.text._Z30router_gemm_kernel_bf16_outputI13__nv_bfloat16Li128ELi8ELi3ELi384ELi7168EEvPS0_PKT_S4_:
        /* <DEDUP_REMOVED lines=45> */
[----:B------:R-:W-:Y:S02]  /*02d0*/  SHF.L.U32 R76, R10, 0x10, RZ ;  /* 0x000000100a4c7819 */ /* 0x000fe400000006ff */
[----:B------:R-:W-:Y:S01]  /*02e0*/  SHF.L.U32 R87, R6, 0x10, RZ ;  /* 0x0000001006577819 */ /* 0x000fe200000006ff */
[----:B------:R-:W-:Y:S01]  /*02f0*/  FFMA.FTZ R4, R9, R4, R78 ;  /* 0x0000000409047223 */ /* 0x000fe2000001004e */
[----:B------:R-:W-:Y:S02]  /*0300*/  PRMT R10, R10, 0x7632, R10 ;  /* 0x000076320a0a7816 */ /* 0x000fe4000000000a */
[----:B------:R-:W-:Y:S01]  /*0310*/  PRMT R84, R6, 0x7632, R84 ;  /* 0x0000763206547816 */ /* 0x000fe20000000054 */
[--C-:B------:R-:W-:Y:S01]  /*0320*/  FFMA.FTZ R89, R87, R76, R4.reuse ;  /* 0x0000004c57597223 */ /* 0x100fe20000010004 */
[----:B----4-:R-:W-:Y:S01]  /*0330*/  PRMT R4, R12, 0x7632, R4 ;  /* 0x000076320c047816 */ /* 0x010fe20000000004 */
[----:B------:R-:W-:Y:S01]  /*0340*/  IMAD.U32 R5, R10, 0x10000, RZ ;  /* 0x000100000a057824 */ /* 0x000fe200078e00ff */
[----:B------:R-:W-:Y:S01]  /*0350*/  SHF.L.U32 R84, R84, 0x10, RZ ;  /* 0x0000001054547819 */ /* 0x000fe200000006ff */
[----:B------:R-:W-:Y:S01]  /*0360*/  IMAD.U32 R85, R7, 0x10000, RZ ;  /* 0x0001000007557824 */ /* 0x000fe200078e00ff */
[----:B------:R-:W-:Y:S01]  /*0370*/  SHF.L.U32 R91, R12, 0x10, RZ ;  /* 0x000000100c5b7819 */ /* 0x000fe200000006ff */
[----:B------:R-:W2:Y:S01]  /*0380*/  LDG.E.128 R76, desc[UR6][R2.64+0x5800] ;  /* 0x00580006024c7981 */ /* 0x000ea2000c1e1d00 */
[C---:B------:R-:W-:Y:S01]  /*0390*/  SHF.L.U32 R10, R11.reuse, 0x10, RZ ;  /* 0x000000100b0a7819 */ /* 0x040fe200000006ff */
[--C-:B------:R-:W-:Y:S01]  /*03a0*/  FFMA.FTZ R12, R84, R5, R89.reuse ;  /* 0x00000005540c7223 */ /* 0x100fe20000010059 */
[----:B------:R-:W-:Y:S01]  /*03b0*/  SHF.L.U32 R93, R4, 0x10, RZ ;  /* 0x00000010045d7819 */ /* 0x000fe200000006ff */
[----:B------:R-:W-:Y:S01]  /*03c0*/  FFMA.FTZ R91, R8, R91, RZ ;  /* 0x0000005b085b7223 */ /* 0x000fe200000100ff */
[----:B------:R-:W-:Y:S01]  /*03d0*/  PRMT R89, R11, 0x7632, R89 ;  /* 0x000076320b597816 */ /* 0x000fe20000000059 */
[--C-:B------:R-:W-:Y:S01]  /*03e0*/  FFMA.FTZ R10, R85, R10, R12.reuse ;  /* 0x0000000a550a7223 */ /* 0x100fe2000001000c */
[C---:B------:R-:W-:Y:S01]  /*03f0*/  PRMT R12, R13.reuse, 0x7632, R12 ;  /* 0x000076320d0c7816 */ /* 0x040fe2000000000c */
[----:B------:R-:W-:Y:S01]  /*0400*/  FFMA.FTZ R11, R86, R93, R91 ;  /* 0x0000005d560b7223 */ /* 0x000fe2000001005b */
[----:B------:R-:W-:Y:S01]  /*0410*/  IMAD.U32 R13, R13, 0x10000, RZ ;  /* 0x000100000d0d7824 */ /* 0x000fe200078e00ff */
[C---:B-----5:R-:W-:Y:S01]  /*0420*/  PRMT R90, R16.reuse, 0x7632, R90 ;  /* 0x00007632105a7816 */ /* 0x060fe2000000005a */
[----:B------:R-:W-:Y:S01]  /*0430*/  IMAD.U32 R91, R16, 0x10000, RZ ;  /* 0x00010000105b7824 */ /* 0x000fe200078e00ff */
[----:B------:R-:W-:Y:S01]  /*0440*/  PRMT R81, R7, 0x7632, R81 ;  /* 0x0000763207517816 */ /* 0x000fe20000000051 */
[----:B------:R-:W-:Y:S01]  /*0450*/  FFMA.FTZ R16, R88, R13, R11 ;  /* 0x0000000d58107223 */ /* 0x000fe2000001000b */
[----:B------:R-:W3:Y:S01]  /*0460*/  LDG.E.128 R4, desc[UR6][R2.64+0x9000] ;  /* 0x0090000602047981 */ /* 0x000ee2000c1e1d00 */
[----:B------:R-:W-:Y:S01]  /*0470*/  SHF.L.U32 R12, R12, 0x10, RZ ;  /* 0x000000100c0c7819 */ /* 0x000fe200000006ff */
[----:B------:R-:W-:Y:S01]  /*0480*/  FFMA.FTZ R13, R8, R91, RZ ;  /* 0x0000005b080d7223 */ /* 0x000fe200000100ff */
[----:B------:R-:W-:Y:S01]  /*0490*/  SHF.L.U32 R11, R90, 0x10, RZ ;  /* 0x000000105a0b7819 */ /* 0x000fe200000006ff */
        /* <DEDUP_REMOVED lines=9> */
[----:B------:R-:W-:Y:S01]  /*0530*/  SHF.L.U32 R12, R18, 0x10, RZ ;  /* 0x00000010120c7819 */ /* 0x000fe200000006ff */
[----:B------:R-:W-:Y:S01]  /*0540*/  IMAD.U32 R11, R14, 0x10000, RZ ;  /* 0x000100000e0b7824 */ /* 0x000fe200078e00ff */
[----:B------:R-:W-:Y:S01]  /*0550*/  PRMT R18, R18, 0x7632, R18 ;  /* 0x0000763212127816 */ /* 0x000fe20000000012 */
[----:B------:R-:W-:Y:S01]  /*0560*/  FFMA.FTZ R14, R9, R8, R88 ;  /* 0x00000008090e7223 */ /* 0x000fe20000010058 */
[----:B------:R-:W-:-:S02]  /*0570*/  SHF.L.U32 R89, R89, 0x10, RZ ;  /* 0x0000001059597819 */ /* 0x000fc400000006ff */
[----:B------:R-:W-:Y:S01]  /*0580*/  SHF.L.U32 R81, R81, 0x10, RZ ;  /* 0x0000001051517819 */ /* 0x000fe200000006ff */
[----:B------:R-:W-:Y:S01]  /*0590*/  FFMA.FTZ R91, R87, R12, R14 ;  /* 0x0000000c575b7223 */ /* 0x000fe2000001000e */
[----:B------:R-:W-:Y:S01]  /*05a0*/  IMAD.U32 R87, R18, 0x10000, RZ ;  /* 0x0001000012577824 */ /* 0x000fe200078e00ff */
[----:B------:R-:W-:Y:S02]  /*05b0*/  PRMT R17, R20, 0x7632, R17 ;  /* 0x0000763214117816 */ /* 0x000fe40000000011 */
[----:B------:R-:W-:Y:S01]  /*05c0*/  PRMT R18, R24, 0x7632, R18 ;  /* 0x0000763218127816 */ /* 0x000fe20000000012 */
[----:B------:R-:W-:Y:S01]  /*05d0*/  FFMA.FTZ R89, R81, R89, R10 ;  /* 0x0000005951597223 */ /* 0x000fe2000001000a */
[----:B------:R-:W-:Y:S02]  /*05e0*/  SHF.L.U32 R20, R20, 0x10, RZ ;  /* 0x0000001014147819 */ /* 0x000fe400000006ff */
[----:B------:R-:W-:Y:S01]  /*05f0*/  SHF.L.U32 R24, R24, 0x10, RZ ;  /* 0x0000001018187819 */ /* 0x000fe200000006ff */
[C---:B------:R-:W-:Y:S01]  /*0600*/  FFMA.FTZ R88, R84.reuse, R11, R13 ;  /* 0x0000000b54587223 */ /* 0x040fe2000001000d */
[C---:B------:R-:W-:Y:S01]  /*0610*/  SHF.L.U32 R16, R15.reuse, 0x10, RZ ;  /* 0x000000100f107819 */ /* 0x040fe200000006ff */
[----:B------:R-:W-:Y:S01]  /*0620*/  FFMA.FTZ R90, R84, R87, R91 ;  /* 0x00000057545a7223 */ /* 0x000fe2000001005b */
[----:B------:R-:W-:Y:S01]  /*0630*/  PRMT R86, R15, 0x7632, R86 ;  /* 0x000076320f567816 */ /* 0x000fe20000000056 */
[----:B------:R-:W4:Y:S01]  /*0640*/  LDG.E.128 R8, desc[UR6][R2.64+0x2800] ;  /* 0x0028000602087981 */ /* 0x000f22000c1e1d00 */
[----:B------:R-:W-:Y:S01]  /*0650*/  IMAD.U32 R91, R19, 0x10000, RZ ;  /* 0x00010000135b7824 */ /* 0x000fe200078e00ff */
[----:B------:R-:W-:Y:S01]  /*0660*/  SHF.L.U32 R17, R17, 0x10, RZ ;  /* 0x0000001011117819 */ /* 0x000fe200000006ff */
[----:B------:R-:W-:Y:S01]  /*0670*/  FFMA.FTZ R89, R24, R20, R89 ;  /* 0x0000001418597223 */ /* 0x000fe20000010059 */
[----:B------:R-:W-:Y:S01]  /*0680*/  SHF.L.U32 R84, R18, 0x10, RZ ;  /* 0x0000001012547819 */ /* 0x000fe200000006ff */
[----:B------:R-:W5:Y:S01]  /*0690*/  LDG.E.128 R12, desc[UR6][R82.64+0x2800] ;  /* 0x00280006520c7981 */ /* 0x000f62000c1e1d00 */
[C---:B------:R-:W-:Y:S01]  /*06a0*/  FFMA.FTZ R20, R85.reuse, R16, R88 ;  /* 0x0000001055147223 */ /* 0x040fe20000010058 */
[----:B------:R-:W-:Y:S01]  /*06b0*/  FFMA.FTZ R88, R85, R91, R90 ;  /* 0x0000005b55587223 */ /* 0x000fe2000001005a */
[----:B------:R-:W-:Y:S01]  /*06c0*/  PRMT R85, R25, 0x7632, R85 ;  /* 0x0000763219557816 */ /* 0x000fe20000000055 */
[--C-:B------:R-:W-:Y:S01]  /*06d0*/  FFMA.FTZ R90, R84, R17, R89.reuse ;  /* 0x00000011545a7223 */ /* 0x100fe20000010059 */
[C---:B------:R-:W-:Y:S01]  /*06e0*/  PRMT R89, R21.reuse, 0x7632, R89 ;  /* 0x0000763215597816 */ /* 0x040fe20000000059 */
[----:B------:R-:W-:Y:S01]  /*06f0*/  IMAD.U32 R21, R21, 0x10000, RZ ;  /* 0x0001000015157824 */ /* 0x000fe200078e00ff */
[----:B------:R-:W-:-:S02]  /*0700*/  SHF.L.U32 R25, R25, 0x10, RZ ;  /* 0x0000001019197819 */ /* 0x000fc400000006ff */
[----:B------:R-:W-:Y:S02]  /*0710*/  PRMT R87, R19, 0x7632, R87 ;  /* 0x0000763213577816 */ /* 0x000fe40000000057 */
[----:B------:R-:W-:Y:S01]  /*0720*/  SHF.L.U32 R91, R86, 0x10, RZ ;  /* 0x00000010565b7819 */ /* 0x000fe200000006ff */
[----:B------:R-:W-:Y:S01]  /*0730*/  FFMA.FTZ R90, R25, R21, R90 ;  /* 0x00000015195a7223 */ /* 0x000fe2000001005a */
[----:B------:R-:W-:Y:S02]  /*0740*/  SHF.L.U32 R86, R89, 0x10, RZ ;  /* 0x0000001059567819 */ /* 0x000fe400000006ff */
[----:B------:R-:W-:Y:S01]  /*0750*/  SHF.L.U32 R85, R85, 0x10, RZ ;  /* 0x0000001055557819 */ /* 0x000fe200000006ff */
[----:B------:R-:W-:Y:S02]  /*0760*/  IMAD.U32 R87, R87, 0x10000, RZ ;  /* 0x0001000057577824 */ /* 0x000fe400078e00ff */
[--C-:B------:R-:W-:Y:S01]  /*0770*/  FFMA.FTZ R89, R81, R91, R20.reuse ;  /* 0x0000005b51597223 */ /* 0x100fe20000010014 */
[C---:B------:R-:W-:Y:S01]  /*0780*/  PRMT R20, R26.reuse, 0x7632, R20 ;  /* 0x000076321a147816 */ /* 0x040fe20000000014 */
[----:B------:R-:W5:Y:S01]  /*0790*/  LDG.E.128 R16, desc[UR6][R2.64+0x6000] ;  /* 0x0060000602107981 */ /* 0x000f62000c1e1d00 */
[----:B------:R-:W-:Y:S01]  /*07a0*/  FFMA.FTZ R91, R85, R86, R90 ;  /* 0x00000056555b7223 */ /* 0x000fe2000001005a */
[----:B------:R-:W-:Y:S01]  /*07b0*/  FFMA.FTZ R87, R81, R87, R88 ;  /* 0x0000005751577223 */ /* 0x000fe20000010058 */
[----:B------:R-:W-:Y:S01]  /*07c0*/  SHF.L.U32 R86, R26, 0x10, RZ ;  /* 0x000000101a567819 */ /* 0x000fe200000006ff */
[----:B------:R-:W-:Y:S01]  /*07d0*/  IMAD.U32 R21, R22, 0x10000, RZ ;  /* 0x0001000016157824 */ /* 0x000fe200078e00ff */
[----:B------:R-:W-:-:S02]  /*07e0*/  PRMT R26, R27, 0x7632, R26 ;  /* 0x000076321b1a7816 */ /* 0x000fc4000000001a */
[----:B------:R-:W-:Y:S02]  /*07f0*/  SHF.L.U32 R81, R27, 0x10, RZ ;  /* 0x000000101b517819 */ /* 0x000fe400000006ff */
[----:B------:R-:W-:Y:S02]  /*0800*/  SHF.L.U32 R27, R20, 0x10, RZ ;  /* 0x00000010141b7819 */ /* 0x000fe400000006ff */
[----:B------:R-:W-:Y:S02]  /*0810*/  PRMT R22, R22, 0x7632, R22 ;  /* 0x0000763216167816 */ /* 0x000fe40000000016 */
[----:B------:R-:W-:Y:S02]  /*0820*/  SHF.L.U32 R20, R28, 0x10, RZ ;  /* 0x000000101c147819 */ /* 0x000fe400000006ff */
[C---:B------:R-:W-:Y:S01]  /*0830*/  PRMT R28, R23.reuse, 0x7632, R28 ;  /* 0x00007632171c7816 */ /* 0x040fe2000000001c */
[----:B------:R-:W-:Y:S02]  /*0840*/  IMAD.U32 R22, R22, 0x10000, RZ ;  /* 0x0001000016167824 */ /* 0x000fe400078e00ff */
[----:B------:R-:W-:Y:S01]  /*0850*/  FFMA.FTZ R90, R86, R21, R91 ;  /* 0x00000015565a7223 */ /* 0x000fe2000001005b */
[----:B------:R-:W-:Y:S01]  /*0860*/  PRMT R92, R28, 0x7632, R92 ;  /* 0x000076321c5c7816 */ /* 0x000fe2000000005c */
[----:B------:R-:W-:-:S02]  /*0870*/  IMAD.U32 R88, R23, 0x10000, RZ ;  /* 0x0001000017587824 */ /* 0x000fc400078e00ff */
[----:B------:R-:W-:Y:S01]  /*0880*/  FFMA.FTZ R90, R27, R22, R90 ;  /* 0x000000161b5a7223 */ /* 0x000fe2000001005a */
[----:B------:R-:W-:Y:S01]  /*0890*/  FFMA.FTZ R89, R24, R20, R89 ;  /* 0x0000001418597223 */ /* 0x000fe20000010059 */
[----:B------:R-:W-:Y:S01]  /*08a0*/  SHF.L.U32 R92, R92, 0x10, RZ ;  /* 0x000000105c5c7819 */ /* 0x000fe200000006ff */
[----:B------:R-:W5:Y:S01]  /*08b0*/  LDG.E.128 R20, desc[UR6][R2.64+0x9800] ;  /* 0x0098000602147981 */ /* 0x000f62000c1e1d00 */
[C---:B------:R-:W-:Y:S02]  /*08c0*/  SHF.L.U32 R91, R32.reuse, 0x10, RZ ;  /* 0x00000010205b7819 */ /* 0x040fe400000006ff */
[----:B------:R-:W-:Y:S01]  /*08d0*/  PRMT R32, R32, 0x7632, R32 ;  /* 0x0000763220207816 */ /* 0x000fe20000000020 */
[----:B------:R-:W-:Y:S01]  /*08e0*/  FFMA.FTZ R92, R84, R92, R89 ;  /* 0x0000005c545c7223 */ /* 0x000fe20000010059 */
[C---:B------:R-:W-:Y:S01]  /*08f0*/  PRMT R93, R29.reuse, 0x7632, R93 ;  /* 0x000076321d5d7816 */ /* 0x040fe2000000005d */
[----:B------:R-:W-:Y:S01]  /*0900*/  IMAD.U32 R29, R29, 0x10000, RZ ;  /* 0x000100001d1d7824 */ /* 0x000fe200078e00ff */
[----:B------:R-:W-:Y:S01]  /*0910*/  SHF.L.U32 R32, R32, 0x10, RZ ;  /* 0x0000001020207819 */ /* 0x000fe200000006ff */
[----:B------:R-:W-:Y:S01]  /*0920*/  FFMA.FTZ R87, R24, R91, R87 ;  /* 0x0000005b18577223 */ /* 0x000fe20000010057 */
[----:B------:R-:W-:Y:S01]  /*0930*/  SHF.L.U32 R93, R93, 0x10, RZ ;  /* 0x000000105d5d7819 */ /* 0x000fe200000006ff */
[----:B------:R-:W-:Y:S01]  /*0940*/  FFMA.FTZ R92, R25, R29, R92 ;  /* 0x0000001d195c7223 */ /* 0x000fe2000001005c */
[C---:B------:R-:W-:Y:S01]  /*0950*/  PRMT R29, R33.reuse, 0x7632, R29 ;  /* 0x00007632211d7816 */ /* 0x040fe2000000001d */
[----:B------:R-:W-:-:S02]  /*0960*/  IMAD.U32 R24, R33, 0x10000, RZ ;  /* 0x0001000021187824 */ /* 0x000fc400078e00ff */
[----:B------:R-:W-:Y:S01]  /*0970*/  FFMA.FTZ R84, R84, R32, R87 ;  /* 0x0000002054547223 */ /* 0x000fe20000010057 */
[C---:B------:R-:W-:Y:S01]  /*0980*/  SHF.L.U32 R33, R30.reuse, 0x10, RZ ;  /* 0x000000101e217819 */ /* 0x040fe200000006ff */
[----:B------:R-:W-:Y:S01]  /*0990*/  FFMA.FTZ R93, R85, R93, R92 ;  /* 0x0000005d555d7223 */ /* 0x000fe2000001005c */
        /* <DEDUP_REMOVED lines=9> */
[----:B------:R-:W-:-:S02]  /*0a30*/  IMAD.U32 R32, R26, 0x10000, RZ ;  /* 0x000100001a207824 */ /* 0x000fc400078e00ff */
        /* <DEDUP_REMOVED lines=10> */
[----:B------:R-:W-:Y:S01]  /*0ae0*/  PRMT R36, R40, 0x7632, R36 ;  /* 0x0000763228247816 */ /* 0x000fe20000000024 */
[----:B------:R-:W-:Y:S01]  /*0af0*/  FFMA.FTZ R88, R27, R26, R86 ;  /* 0x0000001a1b587223 */ /* 0x000fe20000010056 */
[----:B------:R-:W-:Y:S01]  /*0b00*/  PRMT R34, R31, 0x7632, R34 ;  /* 0x000076321f227816 */ /* 0x000fe20000000022 */
[----:B------:R-:W5:Y:S01]  /*0b10*/  LDG.E.128 R24, desc[UR6][R2.64+0x3000] ;  /* 0x0030000602187981 */ /* 0x000f62000c1e1d00 */
[----:B------:R-:W-:-:S02]  /*0b20*/  IMAD.U32 R86, R35, 0x10000, RZ ;  /* 0x0001000023567824 */ /* 0x000fc400078e00ff */
[----:B------:R-:W-:Y:S01]  /*0b30*/  FFMA.FTZ R87, R84, R87, R85 ;  /* 0x0000005754577223 */ /* 0x000fe20000010055 */
[----:B------:R-:W-:Y:S01]  /*0b40*/  SHF.L.U32 R36, R36, 0x10, RZ ;  /* 0x0000001024247819 */ /* 0x000fe200000006ff */
[----:B------:R0:W5:Y:S01]  /*0b50*/  LDG.E.128 R28, desc[UR6][R82.64+0x3000] ;  /* 0x00300006521c7981 */ /* 0x000162000c1e1d00 */
[----:B------:R-:W-:Y:S02]  /*0b60*/  IMAD.U32 R85, R40, 0x10000, RZ ;  /* 0x0001000028557824 */ /* 0x000fe400078e00ff */
[----:B------:R-:W-:Y:S01]  /*0b70*/  FFMA.FTZ R86, R81, R86, R88 ;  /* 0x0000005651567223 */ /* 0x000fe20000010058 */
[----:B------:R-:W-:Y:S02]  /*0b80*/  PRMT R35, R35, 0x7632, R35 ;  /* 0x0000763223237816 */ /* 0x000fe40000000023 */
[----:B------:R-:W-:Y:S02]  /*0b90*/  SHF.L.U32 R40, R37, 0x10, RZ ;  /* 0x0000001025287819 */ /* 0x000fe400000006ff */
[----:B------:R-:W-:Y:S01]  /*0ba0*/  SHF.L.U32 R81, R41, 0x10, RZ ;  /* 0x0000001029517819 */ /* 0x000fe200000006ff */
[----:B0-----:R-:W-:Y:S01]  /*0bb0*/  FFMA.FTZ R82, R36, R85, R87 ;  /* 0x0000005524527223 */ /* 0x001fe20000010057 */
[----:B------:R-:W-:Y:S01]  /*0bc0*/  IMAD.U32 R34, R34, 0x10000, RZ ;  /* 0x0001000022227824 */ /* 0x000fe200078e00ff */
[----:B------:R-:W-:-:S02]  /*0bd0*/  SHF.L.U32 R35, R35, 0x10, RZ ;  /* 0x0000001023237819 */ /* 0x000fc400000006ff */
[----:B------:R-:W-:Y:S01]  /*0be0*/  FFMA.FTZ R88, R81, R40, R82 ;  /* 0x0000002851587223 */ /* 0x000fe20000010052 */
[----:B------:R-:W-:Y:S02]  /*0bf0*/  PRMT R40, R37, 0x7632, R40 ;  /* 0x0000763225287816 */ /* 0x000fe40000000028 */
[----:B------:R-:W-:Y:S01]  /*0c00*/  PRMT R37, R41, 0x7632, R37 ;  /* 0x0000763229257816 */ /* 0x000fe20000000025 */
[C---:B------:R-:W-:Y:S01]  /*0c10*/  FFMA.FTZ R87, R32.reuse, R34, R33 ;  /* 0x0000002220577223 */ /* 0x040fe20000010021 */
[--C-:B------:R-:W-:Y:S01]  /*0c20*/  FFMA.FTZ R83, R32, R35, R86.reuse ;  /* 0x0000002320537223 */ /* 0x100fe20000010056 */
[----:B------:R-:W-:Y:S01]  /*0c30*/  IMAD.U32 R41, R44, 0x10000, RZ ;  /* 0x000100002c297824 */ /* 0x000fe200078e00ff */
[----:B------:R-:W5:Y:S01]  /*0c40*/  LDG.E.128 R32, desc[UR6][R2.64+0x6800] ;  /* 0x0068000602207981 */ /* 0x000f62000c1e1d00 */
[----:B------:R-:W-:Y:S02]  /*0c50*/  SHF.L.U32 R40, R40, 0x10, RZ ;  /* 0x0000001028287819 */ /* 0x000fe400000006ff */
[----:B------:R-:W-:Y:S01]  /*0c60*/  SHF.L.U32 R37, R37, 0x10, RZ ;  /* 0x0000001025257819 */ /* 0x000fe200000006ff */
[C---:B------:R-:W-:Y:S01]  /*0c70*/  IMAD.U32 R82, R42.reuse, 0x10000, RZ ;  /* 0x000100002a527824 */ /* 0x040fe200078e00ff */
[----:B------:R-:W-:Y:S01]  /*0c80*/  PRMT R86, R42, 0x7632, R86 ;  /* 0x000076322a567816 */ /* 0x000fe20000000056 */
[----:B------:R-:W-:Y:S01]  /*0c90*/  FFMA.FTZ R87, R84, R41, R87 ;  /* 0x0000002954577223 */ /* 0x000fe20000010057 */
[----:B------:R-:W-:Y:S01]  /*0ca0*/  PRMT R44, R43, 0x7632, R44 ;  /* 0x000076322b2c7816 */ /* 0x000fe2000000002c */
[----:B------:R-:W-:Y:S01]  /*0cb0*/  FFMA.FTZ R89, R37, R40, R88 ;  /* 0x0000002825597223 */ /* 0x000fe20000010058 */
[----:B------:R-:W-:-:S02]  /*0cc0*/  SHF.L.U32 R85, R43, 0x10, RZ ;  /* 0x000000102b557819 */ /* 0x000fc400000006ff */
[----:B------:R0:W5:Y:S01]  /*0cd0*/  LDG.E.128 R40, desc[UR6][R2.64+0xa000] ;  /* 0x00a0000602287981 */ /* 0x000162000c1e1d00 */
[----:B------:R-:W-:Y:S02]  /*0ce0*/  PRMT R88, R44, 0x7632, R88 ;  /* 0x000076322c587816 */ /* 0x000fe40000000058 */
[C---:B------:R-:W-:Y:S02]  /*0cf0*/  SHF.L.U32 R91, R38.reuse, 0x10, RZ ;  /* 0x00000010265b7819 */ /* 0x040fe400000006ff */
[----:B------:R-:W-:Y:S01]  /*0d00*/  PRMT R90, R38, 0x7632, R90 ;  /* 0x00007632265a7816 */ /* 0x000fe2000000005a */
[----:B------:R-:W-:Y:S01]  /*0d10*/  IMAD.U32 R92, R88, 0x10000, RZ ;  /* 0x00010000585c7824 */ /* 0x000fe200078e00ff */
[C---:B------:R-:W-:Y:S02]  /*0d20*/  PRMT R38, R39.reuse, 0x7632, R38 ;  /* 0x0000763227267816 */ /* 0x040fe40000000026 */
[----:B------:R-:W-:Y:S02]  /*0d30*/  SHF.L.U32 R88, R39, 0x10, RZ ;  /* 0x0000001027587819 */ /* 0x000fe400000006ff */
[C---:B------:R-:W-:Y:S01]  /*0d40*/  PRMT R39, R45.reuse, 0x7632, R39 ;  /* 0x000076322d277816 */ /* 0x040fe20000000027 */
[----:B------:R-:W-:Y:S01]  /*0d50*/  FFMA.FTZ R92, R36, R92, R87 ;  /* 0x0000005c245c7223 */ /* 0x000fe20000010057 */
[----:B------:R-:W-:-:S02]  /*0d60*/  SHF.L.U32 R45, R45, 0x10, RZ ;  /* 0x000000102d2d7819 */ /* 0x000fc400000006ff */
[C---:B0-----:R-:W-:Y:S02]  /*0d70*/  PRMT R3, R48.reuse, 0x7632, R3 ;  /* 0x0000763230037816 */ /* 0x041fe40000000003 */
[----:B------:R-:W-:Y:S01]  /*0d80*/  SHF.L.U32 R48, R48, 0x10, RZ ;  /* 0x0000001030307819 */ /* 0x000fe200000006ff */
[----:B------:R-:W-:Y:S02]  /*0d90*/  IMAD.U32 R2, R39, 0x10000, RZ ;  /* 0x0001000027027824 */ /* 0x000fe400078e00ff */
[----:B------:R-:W-:Y:S01]  /*0da0*/  FFMA.FTZ R92, R81, R45, R92 ;  /* 0x0000002d515c7223 */ /* 0x000fe2000001005c */
[----:B------:R-:W-:Y:S01]  /*0db0*/  SHF.L.U32 R39, R3, 0x10, RZ ;  /* 0x0000001003277819 */ /* 0x000fe200000006ff */
[----:B------:R-:W-:Y:S02]  /*0dc0*/  FFMA.FTZ R83, R84, R48, R83 ;  /* 0x0000003054537223 */ /* 0x000fe40000010053 */
[----:B------:R-:W-:Y:S01]  /*0dd0*/  FFMA.FTZ R45, R37, R2, R92 ;  /* 0x00000002252d7223 */ /* 0x000fe2000001005c */
[C---:B------:R-:W-:Y:S01]  /*0de0*/  PRMT R2, R49.reuse, 0x7632, R2 ;  /* 0x0000763231027816 */ /* 0x040fe20000000002 */
[----:B------:R-:W-:-:S02]  /*0df0*/  IMAD.U32 R48, R49, 0x10000, RZ ;  /* 0x0001000031307824 */ /* 0x000fc400078e00ff */
[----:B------:R-:W-:Y:S01]  /*0e00*/  FFMA.FTZ R36, R36, R39, R83 ;  /* 0x0000002724247223 */ /* 0x000fe20000010053 */
[----:B------:R-:W-:Y:S01]  /*0e10*/  SHF.L.U32 R86, R86, 0x10, RZ ;  /* 0x0000001056567819 */ /* 0x000fe200000006ff */
        /* <DEDUP_REMOVED lines=21> */
[----:B------:R-:W-:-:S02]  /*0f70*/  SHF.L.U32 R45, R37, 0x10, RZ ;  /* 0x00000010252d7819 */ /* 0x000fc400000006ff */
[----:B------:R-:W-:Y:S01]  /*0f80*/  SHF.L.U32 R2, R2, 0x10, RZ ;  /* 0x0000001002027819 */ /* 0x000fe200000006ff */
[----:B------:R-:W-:Y:S01]  /*0f90*/  FFMA.FTZ R3, R56, R52, R3 ;  /* 0x0000003438037223 */ /* 0x000fe20000010003 */
[----:B------:R-:W-:Y:S02]  /*0fa0*/  SHF.L.U32 R36, R47, 0x10, RZ ;  /* 0x000000102f247819 */ /* 0x000fe400000006ff */
[----:B------:R-:W-:Y:S01]  /*0fb0*/  PRMT R50, R50, 0x7632, R50 ;  /* 0x0000763232327816 */ /* 0x000fe20000000032 */
[--C-:B------:R-:W-:Y:S01]  /*0fc0*/  FFMA.FTZ R48, R2, R45, R3.reuse ;  /* 0x0000002d02307223 */ /* 0x100fe20000010003 */
[----:B------:R-:W-:Y:S01]  /*0fd0*/  PRMT R3, R57, 0x7632, R3 ;  /* 0x0000763239037816 */ /* 0x000fe20000000003 */
[--C-:B------:R-:W-:Y:S01]  /*0fe0*/  FFMA.FTZ R37, R85, R36, R38.reuse ;  /* 0x0000002455257223 */ /* 0x100fe20000010026 */
[----:B------:R-:W-:Y:S01]  /*0ff0*/  PRMT R38, R53, 0x7632, R38 ;  /* 0x0000763235267816 */ /* 0x000fe20000000026 */
[----:B------:R-:W-:Y:S01]  /*1000*/  IMAD.U32 R39, R50, 0x10000, RZ ;  /* 0x0001000032277824 */ /* 0x000fe200078e00ff */
[----:B------:R-:W-:Y:S01]  /*1010*/  SHF.L.U32 R57, R57, 0x10, RZ ;  /* 0x0000001039397819 */ /* 0x000fe200000006ff */
[----:B------:R-:W-:Y:S01]  /*1020*/  IMAD.U32 R46, R53, 0x10000, RZ ;  /* 0x00010000352e7824 */ /* 0x000fe200078e00ff */
[----:B------:R-:W-:Y:S01]  /*1030*/  PRMT R47, R47, 0x7632, R47 ;  /* 0x000076322f2f7816 */ /* 0x000fe2000000002f */
[----:B------:R-:W-:Y:S01]  /*1040*/  FFMA.FTZ R86, R86, R39, R81 ;  /* 0x0000002756567223 */ /* 0x000fe20000010051 */
[----:B------:R-:W-:Y:S01]  /*1050*/  IMAD.U32 R36, R51, 0x10000, RZ ;  /* 0x0001000033247824 */ /* 0x000fe200078e00ff */
[----:B------:R-:W-:Y:S01]  /*1060*/  SHF.L.U32 R38, R38, 0x10, RZ ;  /* 0x0000001026267819 */ /* 0x000fe200000006ff */
[----:B------:R-:W-:Y:S01]  /*1070*/  FFMA.FTZ R46, R57, R46, R48 ;  /* 0x0000002e392e7223 */ /* 0x000fe20000010030 */
[----:B------:R-:W-:Y:S01]  /*1080*/  SHF.L.U32 R3, R3, 0x10, RZ ;  /* 0x0000001003037819 */ /* 0x000fe200000006ff */
[----:B------:R-:W-:Y:S01]  /*1090*/  FFMA.FTZ R85, R85, R36, R86 ;  /* 0x0000002455557223 */ /* 0x000fe20000010056 */
[----:B------:R-:W-:-:S02]  /*10a0*/  SHF.L.U32 R47, R47, 0x10, RZ ;  /* 0x000000102f2f7819 */ /* 0x000fc400000006ff */
[----:B------:R-:W-:Y:S01]  /*10b0*/  PRMT R36, R58, 0x7632, R36 ;  /* 0x000076323a247816 */ /* 0x000fe20000000024 */
[----:B------:R-:W-:Y:S01]  /*10c0*/  FFMA.FTZ R49, R3, R38, R46 ;  /* 0x0000002603317223 */ /* 0x000fe2000001002e */
[----:B------:R-:W-:Y:S01]  /*10d0*/  PRMT R51, R51, 0x7632, R51 ;  /* 0x0000763233337816 */ /* 0x000fe20000000033 */
[C---:B------:R-:W-:Y:S01]  /*10e0*/  IMAD.U32 R39, R54.reuse, 0x10000, RZ ;  /* 0x0001000036277824 */ /* 0x040fe200078e00ff */
[----:B------:R-:W-:Y:S02]  /*10f0*/  PRMT R38, R54, 0x7632, R38 ;  /* 0x0000763236267816 */ /* 0x000fe40000000026 */
[----:B------:R-:W-:Y:S01]  /*1100*/  SHF.L.U32 R58, R58, 0x10, RZ ;  /* 0x000000103a3a7819 */ /* 0x000fe200000006ff */
[----:B------:R-:W-:Y:S01]  /*1110*/  FFMA.FTZ R47, R44, R47, R37 ;  /* 0x0000002f2c2f7223 */ /* 0x000fe20000010025 */
[C---:B------:R-:W-:Y:S01]  /*1120*/  PRMT R46, R60.reuse, 0x7632, R46 ;  /* 0x000076323c2e7816 */ /* 0x040fe2000000002e */
[----:B------:R-:W-:Y:S01]  /*1130*/  IMAD.U32 R60, R60, 0x10000, RZ ;  /* 0x000100003c3c7824 */ /* 0x000fe200078e00ff */
[----:B------:R-:W-:Y:S01]  /*1140*/  SHF.L.U32 R37, R51, 0x10, RZ ;  /* 0x0000001033257819 */ /* 0x000fe200000006ff */
[----:B------:R-:W-:Y:S01]  /*1150*/  FFMA.FTZ R39, R58, R39, R49 ;  /* 0x000000273a277223 */ /* 0x000fe20000010031 */
[----:B------:R-:W-:-:S02]  /*1160*/  SHF.L.U32 R45, R38, 0x10, RZ ;  /* 0x00000010262d7819 */ /* 0x000fc400000006ff */
[----:B------:R-:W-:Y:S01]  /*1170*/  SHF.L.U32 R36, R36, 0x10, RZ ;  /* 0x0000001024247819 */ /* 0x000fe200000006ff */
[----:B------:R-:W-:Y:S02]  /*1180*/  IMAD.U32 R49, R46, 0x10000, RZ ;  /* 0x000100002e317824 */ /* 0x000fe400078e00ff */
[----:B------:R-:W-:Y:S01]  /*1190*/  FFMA.FTZ R51, R56, R60, R47 ;  /* 0x0000003c38337223 */ /* 0x000fe2000001002f */
[----:B------:R-:W-:Y:S01]  /*11a0*/  FFMA.FTZ R37, R44, R37, R85 ;  /* 0x000000252c257223 */ /* 0x000fe20000010055 */
[C---:B------:R-:W-:Y:S01]  /*11b0*/  SHF.L.U32 R44, R61.reuse, 0x10, RZ ;  /* 0x000000103d2c7819 */ /* 0x040fe200000006ff */
[--C-:B------:R-:W-:Y:S01]  /*11c0*/  FFMA.FTZ R47, R36, R45, R39.reuse ;  /* 0x0000002d242f7223 */ /* 0x100fe20000010027 */
[----:B------:R-:W-:Y:S01]  /*11d0*/  PRMT R39, R61, 0x7632, R39 ;  /* 0x000076323d277816 */ /* 0x000fe20000000027 */
[----:B------:R-:W-:Y:S01]  /*11e0*/  FFMA.FTZ R46, R2, R49, R51 ;  /* 0x00000031022e7223 */ /* 0x000fe20000010033 */
[----:B------:R-:W-:Y:S01]  /*11f0*/  SHF.L.U32 R45, R55, 0x10, RZ ;  /* 0x00000010372d7819 */ /* 0x000fe200000006ff */
[----:B------:R-:W-:Y:S01]  /*1200*/  IMAD.U32 R38, R59, 0x10000, RZ ;  /* 0x000100003b267824 */ /* 0x000fe200078e00ff */
[----:B------:R-:W-:Y:S01]  /*1210*/  SHF.L.U32 R48, R39, 0x10, RZ ;  /* 0x0000001027307819 */ /* 0x000fe200000006ff */
[----:B------:R-:W-:-:S02]  /*1220*/  FFMA.FTZ R44, R57, R44, R46 ;  /* 0x0000002c392c7223 */ /* 0x000fc4000001002e */
[----:B------:R-:W-:Y:S01]  /*1230*/  FFMA.FTZ R46, R38, R45, R47 ;  /* 0x0000002d262e7223 */ /* 0x000fe2000001002f */
[----:B------:R-:W-:Y:S01]  /*1240*/  SHF.L.U32 R47, R62, 0x10, RZ ;  /* 0x000000103e2f7819 */ /* 0x000fe200000006ff */
[----:B------:R-:W-:Y:S01]  /*1250*/  FFMA.FTZ R51, R3, R48, R44 ;  /* 0x0000003003337223 */ /* 0x000fe2000001002c */
[----:B------:R-:W-:Y:S02]  /*1260*/  PRMT R39, R59, 0x7632, R39 ;  /* 0x000076323b277816 */ /* 0x000fe40000000027 */
[----:B------:R-:W-:Y:S02]  /*1270*/  PRMT R55, R55, 0x7632, R55 ;  /* 0x0000763237377816 */ /* 0x000fe40000000037 */
        /* <DEDUP_REMOVED lines=10> */
[C---:B------:R-:W-:Y:S02]  /*1320*/  IMAD.U32 R44, R65.reuse, 0x10000, RZ ;  /* 0x00010000412c7824 */ /* 0x040fe400078e00ff */
[----:B------:R-:W-:Y:S01]  /*1330*/  FFMA.FTZ R46, R2, R51, R53 ;  /* 0x00000033022e7223 */ /* 0x000fe20000010035 */
[----:B------:R-:W-:Y:S01]  /*1340*/  PRMT R65, R65, 0x7632, R65 ;  /* 0x0000763241417816 */ /* 0x000fe20000000041 */
[----:B------:R-:W-:Y:S01]  /*1350*/  FFMA.FTZ R47, R36, R49, R47 ;  /* 0x00000031242f7223 */ /* 0x000fe2000001002f */
[----:B------:R-:W-:Y:S01]  /*1360*/  SHF.L.U32 R37, R63, 0x10, RZ ;  /* 0x000000103f257819 */ /* 0x000fe200000006ff */
[----:B------:R-:W-:Y:S01]  /*1370*/  FFMA.FTZ R48, R57, R44, R46 ;  /* 0x0000002c39307223 */ /* 0x000fe2000001002e */
[----:B------:R-:W-:-:S03]  /*1380*/  SHF.L.U32 R44, R65, 0x10, RZ ;  /* 0x00000010412c7819 */ /* 0x000fc600000006ff */
[----:B------:R-:W-:Y:S01]  /*1390*/  FFMA.FTZ R2, R38, R37, R47 ;  /* 0x0000002526027223 */ /* 0x000fe2000001002f */
[C---:B------:R-:W-:Y:S01]  /*13a0*/  PRMT R37, R66.reuse, 0x7632, R37 ;  /* 0x0000763242257816 */ /* 0x040fe20000000025 */
[--C-:B------:R-:W-:Y:S01]  /*13b0*/  FFMA.FTZ R3, R3, R44, R48.reuse ;  /* 0x0000002c03037223 */ /* 0x100fe20000010030 */
        /* <DEDUP_REMOVED lines=14> */
[----:B------:R-:W-:Y:S01]  /*14a0*/  IMAD.U32 R67, R67, 0x10000, RZ ;  /* 0x0001000043437824 */ /* 0x000fe200078e00ff */
[----:B------:R-:W-:Y:S01]  /*14b0*/  PRMT R69, R69, 0x7632, R69 ;  /* 0x0000763245457816 */ /* 0x000fe20000000045 */
[----:B------:R-:W-:Y:S01]  /*14c0*/  FFMA.FTZ R47, R3, R48, R68 ;  /* 0x00000030032f7223 */ /* 0x000fe20000010044 */
[----:B------:R-:W-:Y:S01]  /*14d0*/  PRMT R73, R73, 0x7632, R73 ;  /* 0x0000763249497816 */ /* 0x000fe20000000049 */
[----:B------:R-:W-:Y:S01]  /*14e0*/  FFMA.FTZ R67, R38, R67, R37 ;  /* 0x0000004326437223 */ /* 0x000fe20000010025 */
[----:B------:R-:W-:Y:S01]  /*14f0*/  PRMT R63, R63, 0x7632, R63 ;  /* 0x000076323f3f7816 */ /* 0x000fe2000000003f */
[----:B------:R-:W-:Y:S01]  /*1500*/  FFMA.FTZ R45, R36, R45, R47 ;  /* 0x0000002d242d7223 */ /* 0x000fe2000001002f */
[----:B------:R-:W-:Y:S01]  /*1510*/  SHF.L.U32 R69, R69, 0x10, RZ ;  /* 0x0000001045457819 */ /* 0x000fe200000006ff */
[----:B------:R-:W-:Y:S01]  /*1520*/  IMAD.U32 R38, R73, 0x10000, RZ ;  /* 0x0001000049267824 */ /* 0x000fe200078e00ff */
[----:B------:R-:W-:-:S02]  /*1530*/  SHF.L.U32 R44, R70, 0x10, RZ ;  /* 0x00000010462c7819 */ /* 0x000fc400000006ff */
[----:B------:R-:W-:Y:S01]  /*1540*/  SHF.L.U32 R63, R63, 0x10, RZ ;  /* 0x000000103f3f7819 */ /* 0x000fe200000006ff */
[----:B------:R-:W-:Y:S01]  /*1550*/  FFMA.FTZ R48, R38, R69, R45 ;  /* 0x0000004526307223 */ /* 0x000fe2000001002d */
[----:B------:R-:W-:Y:S01]  /*1560*/  SHF.L.U32 R37, R74, 0x10, RZ ;  /* 0x000000104a257819 */ /* 0x000fe200000006ff */
[----:B------:R-:W-:Y:S01]  /*1570*/  IMAD.U32 R46, R46, 0x10000, RZ ;  /* 0x000100002e2e7824 */ /* 0x000fe200078e00ff */
[----:B------:R-:W-:Y:S01]  /*1580*/  PRMT R70, R70, 0x7632, R70 ;  /* 0x0000763246467816 */ /* 0x000fe20000000046 */
[--C-:B------:R-:W-:Y:S01]  /*1590*/  FFMA.FTZ R63, R39, R63, R2.reuse ;  /* 0x0000003f273f7223 */ /* 0x100fe20000010002 */
[----:B------:R-:W-:Y:S01]  /*15a0*/  PRMT R2, R74, 0x7632, R2 ;  /* 0x000076324a027816 */ /* 0x000fe20000000002 */
[----:B------:R-:W-:Y:S01]  /*15b0*/  FFMA.FTZ R47, R37, R44, R48 ;  /* 0x0000002c252f7223 */ /* 0x000fe20000010030 */
[C---:B--2---:R-:W-:Y:S02]  /*15c0*/  PRMT R44, R76.reuse, 0x7632, R44 ;  /* 0x000076324c2c7816 */ /* 0x044fe4000000002c */
[----:B------:R-:W-:Y:S01]  /*15d0*/  SHF.L.U32 R76, R76, 0x10, RZ ;  /* 0x000000104c4c7819 */ /* 0x000fe200000006ff */
[----:B------:R-:W-:Y:S01]  /*15e0*/  FFMA.FTZ R67, R39, R46, R67 ;  /* 0x0000002e27437223 */ /* 0x000fe20000010043 */
[----:B------:R-:W-:Y:S01]  /*15f0*/  SHF.L.U32 R2, R2, 0x10, RZ ;  /* 0x0000001002027819 */ /* 0x000fe200000006ff */
[----:B------:R-:W-:Y:S01]  /*1600*/  IMAD.U32 R45, R70, 0x10000, RZ ;  /* 0x00010000462d7824 */ /* 0x000fe200078e00ff */
[----:B---3--:R-:W-:Y:S01]  /*1610*/  PRMT R48, R4, 0x7632, R48 ;  /* 0x0000763204307816 */ /* 0x008fe20000000030 */
[----:B------:R-:W-:-:S02]  /*1620*/  IMAD.U32 R46, R44, 0x10000, RZ ;  /* 0x000100002c2e7824 */ /* 0x000fc400078e00ff */
[----:B------:R-:W-:Y:S01]  /*1630*/  FFMA.FTZ R76, R72, R76, R63 ;  /* 0x0000004c484c7223 */ /* 0x000fe2000001003f */
[----:B------:R-:W-:Y:S01]  /*1640*/  SHF.L.U32 R49, R4, 0x10, RZ ;  /* 0x0000001004317819 */ /* 0x000fe200000006ff */
[----:B------:R-:W-:Y:S01]  /*1650*/  FFMA.FTZ R44, R2, R45, R47 ;  /* 0x0000002d022c7223 */ /* 0x000fe2000001002f */
[----:B------:R-:W-:Y:S02]  /*1660*/  IMAD.U32 R45, R77, 0x10000, RZ ;  /* 0x000100004d2d7824 */ /* 0x000fe400078e00ff */
        /* <DEDUP_REMOVED lines=8> */
[----:B------:R-:W-:Y:S02]  /*16f0*/  PRMT R71, R71, 0x7632, R71 ;  /* 0x0000763247477816 */ /* 0x000fe40000000047 */
[----:B------:R-:W-:Y:S02]  /*1700*/  PRMT R3, R5, 0x7632, R3 ;  /* 0x0000763205037816 */ /* 0x000fe40000000003 */
        /* <DEDUP_REMOVED lines=8> */
[----:B------:R-:W-:Y:S01]  /*1790*/  FFMA.FTZ R5, R39, R4, R44 ;  /* 0x0000000427057223 */ /* 0x000fe2000001002c */
[----:B------:R-:W-:Y:S01]  /*17a0*/  SHF.L.U32 R4, R78, 0x10, RZ ;  /* 0x000000104e047819 */ /* 0x000fe200000006ff */
[C---:B------:R-:W-:Y:S01]  /*17b0*/  FFMA.FTZ R44, R38.reuse, R77, R45 ;  /* 0x0000004d262c7223 */ /* 0x040fe2000001002d */
[----:B------:R-:W-:Y:S01]  /*17c0*/  FFMA.FTZ R3, R38, R3, R36 ;  /* 0x0000000326037223 */ /* 0x000fe20000010024 */
[----:B------:R-:W-:Y:S02]  /*17d0*/  SHF.L.U32 R38, R6, 0x10, RZ ;  /* 0x0000001006267819 */ /* 0x000fe400000006ff */
[----:B------:R-:W-:Y:S02]  /*17e0*/  PRMT R6, R79, 0x7632, R6 ;  /* 0x000076324f067816 */ /* 0x000fe40000000006 */
[----:B------:R-:W-:Y:S01]  /*17f0*/  PRMT R78, R78, 0x7632, R78 ;  /* 0x000076324e4e7816 */ /* 0x000fe2000000004e */
[C---:B------:R-:W-:Y:S01]  /*1800*/  FFMA.FTZ R45, R37.reuse, R4, R44 ;  /* 0x00000004252d7223 */ /* 0x040fe2000001002c */
[----:B------:R-:W-:Y:S01]  /*1810*/  PRMT R4, R6, 0x7632, R4 ;  /* 0x0000763206047816 */ /* 0x000fe20000000004 */
[----:B------:R-:W-:Y:S01]  /*1820*/  FFMA.FTZ R38, R37, R38, R3 ;  /* 0x0000002625267223 */ /* 0x000fe20000010003 */
[C---:B----4-:R-:W-:Y:S01]  /*1830*/  PRMT R44, R8.reuse, 0x7632, R44 ;  /* 0x00007632082c7816 */ /* 0x050fe2000000002c */
[----:B------:R-:W-:Y:S01]  /*1840*/  IMAD.U32 R46, R8, 0x10000, RZ ;  /* 0x00010000082e7824 */ /* 0x000fe200078e00ff */
[----:B------:R-:W-:-:S02]  /*1850*/  SHF.L.U32 R3, R78, 0x10, RZ ;  /* 0x000000104e037819 */ /* 0x000fc400000006ff */
[C---:B-----5:R-:W-:Y:S02]  /*1860*/  PRMT R8, R12.reuse, 0x7632, R8 ;  /* 0x000076320c087816 */ /* 0x060fe40000000008 */
[----:B------:R-:W-:Y:S02]  /*1870*/  SHF.L.U32 R12, R12, 0x10, RZ ;  /* 0x000000100c0c7819 */ /* 0x000fe400000006ff */
[----:B------:R-:W-:Y:S01]  /*1880*/  SHF.L.U32 R37, R4, 0x10, RZ ;  /* 0x0000001004257819 */ /* 0x000fe200000006ff */
[----:B------:R-:W-:Y:S01]  /*1890*/  FFMA.FTZ R4, R2, R3, R45 ;  /* 0x0000000302047223 */ /* 0x000fe2000001002d */
[----:B------:R-:W-:Y:S01]  /*18a0*/  SHF.L.U32 R44, R44, 0x10, RZ ;  /* 0x000000102c2c7819 */ /* 0x000fe200000006ff */
[----:B------:R-:W-:Y:S02]  /*18b0*/  IMAD.U32 R3, R8, 0x10000, RZ ;  /* 0x0001000008037824 */ /* 0x000fe400078e00ff */
[----:B------:R-:W-:Y:S01]  /*18c0*/  FFMA.FTZ R46, R12, R46, R5 ;  /* 0x0000002e0c2e7223 */ /* 0x000fe20000010005 */
[----:B------:R-:W-:Y:S01]  /*18d0*/  IMAD.U32 R36, R79, 0x10000, RZ ;  /* 0x000100004f247824 */ /* 0x000fe200078e00ff */
[----:B------:R-:W-:Y:S01]  /*18e0*/  SHF.L.U32 R8, R7, 0x10, RZ ;  /* 0x0000001007087819 */ /* 0x000fe200000006ff */
[----:B------:R-:W-:Y:S01]  /*18f0*/  FFMA.FTZ R37, R2, R37, R38 ;  /* 0x0000002502257223 */ /* 0x000fe20000010026 */
[----:B------:R-:W-:Y:S01]  /*1900*/  SHF.L.U32 R5, R9, 0x10, RZ ;  /* 0x0000001009057819 */ /* 0x000fe200000006ff */
[----:B------:R-:W-:Y:S01]  /*1910*/  IMAD.U32 R2, R13, 0x10000, RZ ;  /* 0x000100000d027824 */ /* 0x000fe200078e00ff */
[----:B------:R-:W-:Y:S01]  /*1920*/  PRMT R7, R7, 0x7632, R7 ;  /* 0x0000763207077816 */ /* 0x000fe20000000007 */
[----:B------:R-:W-:Y:S01]  /*1930*/  FFMA.FTZ R45, R3, R44, R46 ;  /* 0x0000002c032d7223 */ /* 0x000fe2000001002e */
        /* <DEDUP_REMOVED lines=13> */
[----:B------:R-:W-:Y:S01]  /*1a10*/  FFMA.FTZ R8, R12, R7, R5 ;  /* 0x000000070c087223 */ /* 0x000fe20000010005 */
[----:B------:R-:W-:Y:S01]  /*1a20*/  SHF.L.U32 R4, R14, 0x10, RZ ;  /* 0x000000100e047819 */ /* 0x000fe200000006ff */
[----:B------:R-:W-:Y:S01]  /*1a30*/  FFMA.FTZ R9, R13, R36, R38 ;  /* 0x000000240d097223 */ /* 0x000fe20000010026 */
[----:B------:R-:W-:Y:S01]  /*1a40*/  SHF.L.U32 R16, R16, 0x10, RZ ;  /* 0x0000001010107819 */ /* 0x000fe200000006ff */
[C---:B------:R-:W-:Y:S01]  /*1a50*/  IMAD.U32 R7, R10.reuse, 0x10000, RZ ;  /* 0x000100000a077824 */ /* 0x040fe200078e00ff */
[----:B------:R-:W-:Y:S01]  /*1a60*/  PRMT R6, R10, 0x7632, R6 ;  /* 0x000076320a067816 */ /* 0x000fe20000000006 */
[C---:B------:R-:W-:Y:S01]  /*1a70*/  IMAD.U32 R39, R17.reuse, 0x10000, RZ ;  /* 0x0001000011277824 */ /* 0x040fe200078e00ff */
[----:B------:R-:W-:Y:S01]  /*1a80*/  PRMT R14, R14, 0x7632, R14 ;  /* 0x000076320e0e7816 */ /* 0x000fe2000000000e */
[----:B------:R-:W-:Y:S01]  /*1a90*/  FFMA.FTZ R9, R4, R7, R9 ;  /* 0x0000000704097223 */ /* 0x000fe20000010009 */
[----:B------:R-:W-:Y:S01]  /*1aa0*/  PRMT R17, R17, 0x7632, R17 ;  /* 0x0000763211117816 */ /* 0x000fe20000000011 */
[----:B------:R-:W-:Y:S01]  /*1ab0*/  FFMA.FTZ R45, R3, R16, R8 ;  /* 0x00000010032d7223 */ /* 0x000fe20000010008 */
[----:B------:R-:W-:-:S02]  /*1ac0*/  SHF.L.U32 R7, R6, 0x10, RZ ;  /* 0x0000001006077819 */ /* 0x000fc400000006ff */
[----:B------:R-:W-:Y:S01]  /*1ad0*/  SHF.L.U32 R14, R14, 0x10, RZ ;  /* 0x000000100e0e7819 */ /* 0x000fe200000006ff */
[----:B------:R-:W-:Y:S01]  /*1ae0*/  FFMA.FTZ R36, R2, R39, R45 ;  /* 0x0000002702247223 */ /* 0x000fe2000001002d */
[----:B------:R-:W-:Y:S01]  /*1af0*/  SHF.L.U32 R16, R17, 0x10, RZ ;  /* 0x0000001011107819 */ /* 0x000fe200000006ff */
[C---:B------:R-:W-:Y:S01]  /*1b00*/  IMAD.U32 R17, R20.reuse, 0x10000, RZ ;  /* 0x0001000014117824 */ /* 0x040fe200078e00ff */
[----:B------:R-:W-:Y:S01]  /*1b10*/  PRMT R20, R20, 0x7632, R20 ;  /* 0x0000763214147816 */ /* 0x000fe20000000014 */
[----:B------:R-:W-:Y:S01]  /*1b20*/  FFMA.FTZ R10, R14, R7, R9 ;  /* 0x000000070e0a7223 */ /* 0x000fe20000010009 */
[C---:B------:R-:W-:Y:S02]  /*1b30*/  PRMT R6, R11.reuse, 0x7632, R6 ;  /* 0x000076320b067816 */ /* 0x040fe40000000006 */
[----:B------:R-:W-:Y:S01]  /*1b40*/  SHF.L.U32 R8, R11, 0x10, RZ ;  /* 0x000000100b087819 */ /* 0x000fe200000006ff */
[----:B------:R-:W-:Y:S01]  /*1b50*/  FFMA.FTZ R11, R13, R16, R36 ;  /* 0x000000100d0b7223 */ /* 0x000fe20000010024 */
[----:B------:R-:W-:Y:S01]  /*1b60*/  SHF.L.U32 R9, R18, 0x10, RZ ;  /* 0x0000001012097819 */ /* 0x000fe200000006ff */
[----:B------:R-:W-:Y:S01]  /*1b70*/  FFMA.FTZ R12, R12, R17, R37 ;  /* 0x000000110c0c7223 */ /* 0x000fe20000010025 */
[----:B------:R-:W-:-:S02]  /*1b80*/  SHF.L.U32 R20, R20, 0x10, RZ ;  /* 0x0000001014147819 */ /* 0x000fc400000006ff */
[----:B------:R-:W-:Y:S01]  /*1b90*/  PRMT R7, R18, 0x7632, R7 ;  /* 0x0000763212077816 */ /* 0x000fe20000000007 */
[--C-:B------:R-:W-:Y:S01]  /*1ba0*/  FFMA.FTZ R9, R4, R9, R11.reuse ;  /* 0x0000000904097223 */ /* 0x100fe2000001000b */
[----:B------:R-:W-:Y:S01]  /*1bb0*/  PRMT R11, R21, 0x7632, R11 ;  /* 0x00007632150b7816 */ /* 0x000fe2000000000b */
[----:B------:R-:W-:Y:S01]  /*1bc0*/  FFMA.FTZ R3, R3, R20, R12 ;  /* 0x0000001403037223 */ /* 0x000fe2000001000c */
[----:B------:R-:W-:Y:S01]  /*1bd0*/  SHF.L.U32 R21, R21, 0x10, RZ ;  /* 0x0000001015157819 */ /* 0x000fe200000006ff */
[----:B------:R-:W-:Y:S02]  /*1be0*/  IMAD.U32 R7, R7, 0x10000, RZ ;  /* 0x0001000007077824 */ /* 0x000fe400078e00ff */
[----:B------:R-:W-:Y:S02]  /*1bf0*/  IMAD.U32 R16, R11, 0x10000, RZ ;  /* 0x000100000b107824 */ /* 0x000fe400078e00ff */
        /* <DEDUP_REMOVED lines=16> */
[C-C-:B------:R-:W-:Y:S01]  /*1d00*/  FFMA.FTZ R6, R5.reuse, R6, R8.reuse ;  /* 0x0000000605067223 */ /* 0x140fe20000010008 */
[----:B------:R-:W-:Y:S01]  /*1d10*/  FFMA.FTZ R2, R5, R2, R7 ;  /* 0x0000000205027223 */ /* 0x000fe20000010007 */
[----:B------:R-:W-:Y:S01]  /*1d20*/  PRMT R8, R24, 0x7632, R8 ;  /* 0x0000763218087816 */ /* 0x000fe20000000008 */
[----:B------:R-:W-:Y:S01]  /*1d30*/  FFMA.FTZ R14, R14, R3, R9 ;  /* 0x000000030e0e7223 */ /* 0x000fe20000010009 */
[----:B------:R-:W-:-:S02]  /*1d40*/  SHF.L.U32 R24, R24, 0x10, RZ ;  /* 0x0000001018187819 */ /* 0x000fc400000006ff */
[C---:B------:R-:W-:Y:S02]  /*1d50*/  PRMT R3, R28.reuse, 0x7632, R3 ;  /* 0x000076321c037816 */ /* 0x040fe40000000003 */
[----:B------:R-:W-:Y:S01]  /*1d60*/  SHF.L.U32 R7, R28, 0x10, RZ ;  /* 0x000000101c077819 */ /* 0x000fe200000006ff */
[----:B------:R-:W-:Y:S01]  /*1d70*/  IMAD.U32 R4, R23, 0x10000, RZ ;  /* 0x0001000017047824 */ /* 0x000fe200078e00ff */
[----:B------:R-:W-:Y:S01]  /*1d80*/  SHF.L.U32 R3, R3, 0x10, RZ ;  /* 0x0000001003037819 */ /* 0x000fe200000006ff */
[----:B------:R-:W-:Y:S01]  /*1d90*/  IMAD.U32 R8, R8, 0x10000, RZ ;  /* 0x0001000008087824 */ /* 0x000fe200078e00ff */
        /* <DEDUP_REMOVED lines=8> */
[----:B------:R-:W-:Y:S01]  /*1e20*/  IMAD.U32 R4, R23, 0x10000, RZ ;  /* 0x0001000017047824 */ /* 0x000fe200078e00ff */
[----:B------:R-:W-:Y:S01]  /*1e30*/  SHF.L.U32 R10, R25, 0x10, RZ ;  /* 0x00000010190a7819 */ /* 0x000fe200000006ff */
[----:B------:R-:W-:-:S02]  /*1e40*/  FFMA.FTZ R12, R6, R9, R11 ;  /* 0x00000009060c7223 */ /* 0x000fc4000001000b */
[----:B------:R-:W-:Y:S02]  /*1e50*/  IMAD.U32 R29, R29, 0x10000, RZ ;  /* 0x000100001d1d7824 */ /* 0x000fe400078e00ff */
[--C-:B------:R-:W-:Y:S01]  /*1e60*/  FFMA.FTZ R4, R5, R4, R14.reuse ;  /* 0x0000000405047223 */ /* 0x100fe2000001000e */
[----:B------:R-:W-:Y:S02]  /*1e70*/  PRMT R5, R30, 0x7632, R5 ;  /* 0x000076321e057816 */ /* 0x000fe40000000005 */
[----:B------:R-:W-:Y:S01]  /*1e80*/  PRMT R14, R32, 0x7632, R14 ;  /* 0x00007632200e7816 */ /* 0x000fe2000000000e */
[----:B------:R-:W-:Y:S01]  /*1e90*/  FFMA.FTZ R13, R29, R10, R12 ;  /* 0x0000000a1d0d7223 */ /* 0x000fe2000001000c */
[----:B------:R-:W-:Y:S02]  /*1ea0*/  SHF.L.U32 R30, R30, 0x10, RZ ;  /* 0x000000101e1e7819 */ /* 0x000fe400000006ff */
[----:B------:R-:W-:Y:S01]  /*1eb0*/  SHF.L.U32 R11, R26, 0x10, RZ ;  /* 0x000000101a0b7819 */ /* 0x000fe200000006ff */
[----:B------:R-:W-:Y:S01]  /*1ec0*/  IMAD.U32 R32, R32, 0x10000, RZ ;  /* 0x0001000020207824 */ /* 0x000fe200078e00ff */
[----:B------:R-:W-:Y:S01]  /*1ed0*/  PRMT R9, R26, 0x7632, R9 ;  /* 0x000076321a097816 */ /* 0x000fe20000000009 */
[----:B------:R-:W-:-:S02]  /*1ee0*/  IMAD.U32 R16, R14, 0x10000, RZ ;  /* 0x000100000e107824 */ /* 0x000fc400078e00ff */
[--C-:B------:R-:W-:Y:S01]  /*1ef0*/  FFMA.FTZ R14, R30, R11, R13.reuse ;  /* 0x0000000b1e0e7223 */ /* 0x100fe2000001000d */
[----:B------:R-:W-:Y:S01]  /*1f00*/  FFMA.FTZ R32, R7, R32, R2 ;  /* 0x0000002007207223 */ /* 0x000fe20000010002 */
        /* <DEDUP_REMOVED lines=13> */
[----:B------:R-:W-:-:S02]  /*1fe0*/  IMAD.U32 R41, R41, 0x10000, RZ ;  /* 0x0001000029297824 */ /* 0x000fc400078e00ff */
        /* <DEDUP_REMOVED lines=8> */
[----:B------:R-:W-:Y:S02]  /*2070*/  SHF.L.U32 R12, R27, 0x10, RZ ;  /* 0x000000101b0c7819 */ /* 0x000fe400000006ff */
[----:B------:R-:W-:Y:S01]  /*2080*/  PRMT R34, R34, 0x7632, R34 ;  /* 0x0000763222227816 */ /* 0x000fe20000000022 */
        /* <DEDUP_REMOVED lines=15> */
[----:B------:R-:W-:-:S02]  /*2180*/  FFMA.FTZ R4, R31, R4, R6 ;  /* 0x000000041f047223 */ /* 0x000fc40000010006 */
[C---:B------:R-:W-:Y:S01]  /*2190*/  FFMA.FTZ R3, R8.reuse, R3, R7 ;  /* 0x0000000308037223 */ /* 0x040fe20000010007 */
[C---:B------:R-:W-:Y:S01]  /*21a0*/  PRMT R9, R43.reuse, 0x7632, R9 ;  /* 0x000076322b097816 */ /* 0x040fe20000000009 */
[C---:B------:R-:W-:Y:S01]  /*21b0*/  FFMA.FTZ R4, R8.reuse, R5, R4 ;  /* 0x0000000508047223 */ /* 0x040fe20000010004 */
[----:B------:R-:W-:Y:S02]  /*21c0*/  SHF.L.U32 R14, R43, 0x10, RZ ;  /* 0x000000102b0e7819 */ /* 0x000fe400000006ff */
[----:B------:R-:W0:Y:S01]  /*21d0*/  SHFL.BFLY PT, R2, R3, 0x10, 0x1f ;  /* 0x0e001f0003027f89 */ /* 0x000e2200000e0000 */
[----:B------:R-:W-:Y:S02]  /*21e0*/  SHF.L.U32 R9, R9, 0x10, RZ ;  /* 0x0000001009097819 */ /* 0x000fe400000006ff */
[----:B------:R-:W-:Y:S01]  /*21f0*/  FFMA.FTZ R14, R31, R14, R29 ;  /* 0x0000000e1f0e7223 */ /* 0x000fe2000001001d */
[----:B------:R-:W1:Y:S03]  /*2200*/  SHFL.BFLY PT, R5, R4, 0x10, 0x1f ;  /* 0x0e001f0004057f89 */ /* 0x000e6600000e0000 */
[----:B------:R-:W-:-:S05]  /*2210*/  FFMA.FTZ R9, R8, R9, R14 ;  /* 0x0000000908097223 */ /* 0x000fca000001000e */
[----:B------:R-:W2:Y:S01]  /*2220*/  SHFL.BFLY PT, R8, R9, 0x10, 0x1f ;  /* 0x0e001f0009087f89 */ /* 0x000ea200000e0000 */
[----:B0-----:R-:W-:Y:S01]  /*2230*/  FADD.FTZ R2, R3, R2 ;  /* 0x0000000203027221 */ /* 0x001fe20000010000 */
[----:B-1----:R-:W-:-:S04]  /*2240*/  FADD.FTZ R6, R4, R5 ;  /* 0x0000000504067221 */ /* 0x002fc80000010000 */
[----:B------:R-:W0:Y:S01]  /*2250*/  SHFL.BFLY PT, R5, R2, 0x8, 0x1f ;  /* 0x0d001f0002057f89 */ /* 0x000e2200000e0000 */
[----:B--2---:R-:W-:-:S03]  /*2260*/  FADD.FTZ R10, R9, R8 ;  /* 0x00000008090a7221 */ /* 0x004fc60000010000 */
[----:B------:R-:W1:Y:S04]  /*2270*/  SHFL.BFLY PT, R7, R6, 0x8, 0x1f ;  /* 0x0d001f0006077f89 */ /* 0x000e6800000e0000 */
[----:B------:R-:W2:Y:S01]  /*2280*/  SHFL.BFLY PT, R11, R10, 0x8, 0x1f ;  /* 0x0d001f000a0b7f89 */ /* 0x000ea200000e0000 */
[----:B0-----:R-:W-:-:S05]  /*2290*/  FADD.FTZ R5, R2, R5 ;  /* 0x0000000502057221 */ /* 0x001fca0000010000 */
[----:B------:R-:W0:Y:S01]  /*22a0*/  SHFL.BFLY PT, R4, R5, 0x4, 0x1f ;  /* 0x0c801f0005047f89 */ /* 0x000e2200000e0000 */
[----:B-1----:R-:W-:Y:S01]  /*22b0*/  FADD.FTZ R7, R6, R7 ;  /* 0x0000000706077221 */ /* 0x002fe20000010000 */
[----:B--2---:R-:W-:-:S04]  /*22c0*/  FADD.FTZ R11, R10, R11 ;  /* 0x0000000b0a0b7221 */ /* 0x004fc80000010000 */
        /* <DEDUP_REMOVED lines=8> */
[----:B------:R-:W3:Y:S01]  /*2350*/  S2UR UR5, SR_CgaCtaId ;  /* 0x00000000000579c3 */ /* 0x000ee20000008800 */
[----:B0-----:R-:W-:-:S05]  /*2360*/  FADD.FTZ R3, R4, R3 ;  /* 0x0000000304037221 */ /* 0x001fca0000010000 */
[----:B------:R-:W0:Y:S01]  /*2370*/  SHFL.BFLY PT, R6, R3, 0x1, 0x1f ;  /* 0x0c201f0003067f89 */ /* 0x000e2200000e0000 */
[----:B-1----:R-:W-:Y:S01]  /*2380*/  FADD.FTZ R9, R8, R9 ;  /* 0x0000000908097221 */ /* 0x002fe20000010000 */
[----:B--2---:R-:W-:-:S04]  /*2390*/  FADD.FTZ R13, R12, R13 ;  /* 0x0000000d0c0d7221 */ /* 0x004fc80000010000 */
[----:B------:R-:W1:Y:S01]  /*23a0*/  SHFL.BFLY PT, R10, R9, 0x1, 0x1f ;  /* 0x0c201f00090a7f89 */ /* 0x000e6200000e0000 */
[----:B------:R-:W-:-:S03]  /*23b0*/  LOP3.LUT P0, R2, R80, 0x1f, RZ, 0xc0, !PT ;  /* 0x0000001f50027812 */ /* 0x000fc6000780c0ff */
[----:B------:R-:W2:Y:S01]  /*23c0*/  SHFL.BFLY PT, R14, R13, 0x1, 0x1f ;  /* 0x0c201f000d0e7f89 */ /* 0x000ea200000e0000 */
[----:B------:R-:W-:Y:S01]  /*23d0*/  UMOV UR4, 0x400 ;  /* 0x0000040000047882 */ /* 0x000fe20000000000 */
[----:B------:R-:W-:Y:S01]  /*23e0*/  ISETP.NE.AND P1, PT, R2, RZ, PT ;  /* 0x000000ff0200720c */ /* 0x000fe20003f25270 */
[----:B---3--:R-:W-:Y:S01]  /*23f0*/  ULEA UR4, UR5, UR4, 0x18 ;  /* 0x0000000405047291 */ /* 0x008fe2000f8ec0ff */
[----:B------:R-:W-:-:S04]  /*2400*/  SHF.R.U32.HI R2, RZ, 0x3, R80 ;  /* 0x00000003ff027819 */ /* 0x000fc80000011650 */
[----:B------:R-:W-:Y:S01]  /*2410*/  LOP3.LUT R2, R2, 0xc, RZ, 0xc0, !PT ;  /* 0x0000000c02027812 */ /* 0x000fe200078ec0ff */
[----:B0-----:R-:W-:-:S05]  /*2420*/  FADD.FTZ R5, R3, R6 ;  /* 0x0000000603057221 */ /* 0x001fca0000010000 */
[----:B------:R0:W-:Y:S01]  /*2430*/  @!P0 STS [R2+UR4], R5 ;  /* 0x0000000502008988 */ /* 0x0001e20008000804 */
[----:B------:R-:W-:Y:S01]  /*2440*/  ISETP.NE.AND P0, PT, R80, RZ, PT ;  /* 0x000000ff5000720c */ /* 0x000fe20003f05270 */
[----:B-1----:R-:W-:Y:S01]  /*2450*/  FADD.FTZ R7, R9, R10 ;  /* 0x0000000a09077221 */ /* 0x002fe20000010000 */
[----:B--2---:R-:W-:-:S04]  /*2460*/  FADD.FTZ R3, R13, R14 ;  /* 0x0000000e0d037221 */ /* 0x004fc80000010000 */
[----:B------:R0:W-:Y:S01]  /*2470*/  @!P1 STS [R2+UR4+0x10], R7 ;  /* 0x0000100702009988 */ /* 0x0001e20008000804 */
[----:B------:R-:W-:Y:S03]  /*2480*/  BSSY.RECONVERGENT B0, `(.L_x_47) ;  /* 0x000001b000007945 */ /* 0x000fe60003800200 */
[----:B------:R0:W-:Y:S01]  /*2490*/  @!P1 STS [R2+UR4+0x20], R3 ;  /* 0x0000200302009988 */ /* 0x0001e20008000804 */
[----:B------:R-:W-:Y:S06]  /*24a0*/  BAR.SYNC.DEFER_BLOCKING 0x0 ;  /* 0x0000000000007b1d */ /* 0x000fec0000010000 */
[----:B------:R-:W-:Y:S05]  /*24b0*/  @P0 BRA `(.L_x_48) ;  /* 0x00000000005c0947 */ /* 0x000fea0003800000 */
[----:B------:R-:W1:Y:S01]  /*24c0*/  LDS.128 R8, [UR4+0x10] ;  /* 0x00001004ff087984 */ /* 0x000e620008000c00 */
[----:B0-----:R-:W0:Y:S03]  /*24d0*/  LDC.64 R2, c[0x0][0x380] ;  /* 0x0000e000ff027b82 */ /* 0x001e260000000a00 */
[----:B------:R-:W2:Y:S04]  /*24e0*/  LDS.128 R4, [UR4] ;  /* 0x00000004ff047984 */ /* 0x000ea80008000c00 */
[----:B------:R-:W3:Y:S01]  /*24f0*/  LDS.128 R12, [UR4+0x20] ;  /* 0x00002004ff0c7984 */ /* 0x000ee20008000c00 */
[----:B0-----:R-:W-:-:S04]  /*2500*/  IMAD.WIDE.U32 R2, R0, 0x2, R2 ;  /* 0x0000000200027825 */ /* 0x001fc800078e0002 */
[----:B-1----:R-:W-:Y:S01]  /*2510*/  FADD.FTZ R8, RZ, R8 ;  /* 0x00000008ff087221 */ /* 0x002fe20000010000 */
[----:B--2---:R-:W-:-:S03]  /*2520*/  FADD.FTZ R4, RZ, R4 ;  /* 0x00000004ff047221 */ /* 0x004fc60000010000 */
[----:B------:R-:W-:Y:S01]  /*2530*/  FADD.FTZ R9, R8, R9 ;  /* 0x0000000908097221 */ /* 0x000fe20000010000 */
[----:B---3--:R-:W-:Y:S01]  /*2540*/  FADD.FTZ R12, RZ, R12 ;  /* 0x0000000cff0c7221 */ /* 0x008fe20000010000 */
[----:B------:R-:W-:Y:S02]  /*2550*/  FADD.FTZ R5, R4, R5 ;  /* 0x0000000504057221 */ /* 0x000fe40000010000 */
[----:B------:R-:W-:Y:S01]  /*2560*/  FADD.FTZ R10, R9, R10 ;  /* 0x0000000a090a7221 */ /* 0x000fe20000010000 */
[----:B------:R-:W-:Y:S01]  /*2570*/  FADD.FTZ R13, R12, R13 ;  /* 0x0000000d0c0d7221 */ /* 0x000fe20000010000 */
[----:B------:R-:W-:Y:S02]  /*2580*/  FADD.FTZ R6, R5, R6 ;  /* 0x0000000605067221 */ /* 0x000fe40000010000 */
[----:B------:R-:W-:Y:S01]  /*2590*/  FADD.FTZ R10, R10, R11 ;  /* 0x0000000b0a0a7221 */ /* 0x000fe20000010000 */
[----:B------:R-:W-:Y:S01]  /*25a0*/  FADD.FTZ R14, R13, R14 ;  /* 0x0000000e0d0e7221 */ /* 0x000fe20000010000 */
[----:B------:R-:W-:-:S03]  /*25b0*/  FADD.FTZ R6, R6, R7 ;  /* 0x0000000706067221 */ /* 0x000fc60000010000 */
[----:B------:R-:W-:Y:S01]  /*25c0*/  F2FP.BF16.F32.PACK_AB R10, RZ, R10 ;  /* 0x0000000aff0a723e */ /* 0x000fe200000010ff */
[----:B------:R-:W-:Y:S01]  /*25d0*/  FADD.FTZ R14, R14, R15 ;  /* 0x0000000f0e0e7221 */ /* 0x000fe20000010000 */
[----:B------:R-:W-:-:S03]  /*25e0*/  F2FP.BF16.F32.PACK_AB R6, RZ, R6 ;  /* 0x00000006ff06723e */ /* 0x000fc600000010ff */
[----:B------:R1:W-:Y:S01]  /*25f0*/  STG.E.U16 desc[UR6][R2.64+0x300], R10 ;  /* 0x0003000a02007986 */ /* 0x0003e2000c101506 */
[----:B------:R-:W-:-:S03]  /*2600*/  F2FP.BF16.F32.PACK_AB R14, RZ, R14 ;  /* 0x0000000eff0e723e */ /* 0x000fc600000010ff */
[----:B------:R1:W-:Y:S04]  /*2610*/  STG.E.U16 desc[UR6][R2.64], R6 ;  /* 0x0000000602007986 */ /* 0x0003e8000c101506 */
[----:B------:R1:W-:Y:S02]  /*2620*/  STG.E.U16 desc[UR6][R2.64+0x600], R14 ;  /* 0x0006000e02007986 */ /* 0x0003e4000c101506 */
.L_x_48:
[----:B------:R-:W-:Y:S05]  /*2630*/  BSYNC.RECONVERGENT B0 ;  /* 0x0000000000007941 */ /* 0x000fea0003800200 */
.L_x_47:
[----:B------:R-:W-:Y:S01]  /*2640*/  PREEXIT ;  /* 0x000000000000782d */ /* 0x000fe20000000000 */
[----:B------:R-:W-:Y:S05]  /*2650*/  EXIT ;  /* 0x000000000000794d */ /* 0x000fea0003800000 */
.L_x_49:
        /* <DEDUP_REMOVED lines=10> */
.L_x_125:


//--------------------- .text._Z30router_gemm_kernel_bf16_outputI13__nv_bfloat16Li128ELi8ELi2ELi384ELi7168EEvPS0_PKT_S4_ --------------------------
	.section	.text._Z30router_gemm_kernel_bf16_outputI13__nv_bfloat16Li128ELi8ELi2ELi384ELi7168EEvPS0_PKT_S4_,"ax",@progbits
	.align	128
        .global         _Z30router_gemm_kernel_bf16_outputI13__nv_bfloat16Li128ELi8ELi2ELi384ELi7168EEvPS0_PKT_S4_
        .type           _Z30router_gemm_kernel_bf16_outputI13__nv_bfloat16Li128ELi8ELi2ELi384ELi7168EEvPS0_PKT_S4_,@function
        .size           _Z30router_gemm_kernel_bf16_outputI13__nv_bfloat16Li128ELi8ELi2ELi384ELi7168EEvPS0_PKT_S4_,(.L_x_126 - _Z30router_gemm_kernel_bf16_outputI13__nv_bfloat16Li128ELi8ELi2ELi384ELi7168EEvPS0_PKT_S4_)
        .other          _Z30router_gemm_kernel_bf16_outputI13__nv_bfloat16Li128ELi8ELi2ELi384ELi7168EEvPS0_PKT_S4_,@"STO_CUDA_ENTRY STV_DEFAULT"
_Z30router_gemm_kernel_bf16_outputI13__nv_bfloat16Li128ELi8ELi2ELi384ELi7168EEvPS0_PKT_S4_:
.text._Z30router_gemm_kernel_bf16_outputI13__nv_bfloat16Li128ELi8ELi2ELi384ELi7168EEvPS0_PKT_S4_:
        /* <DEDUP_REMOVED lines=30> */
[C---:B---3--:R-:W-:Y:S01]  /*01e0*/  PRMT R78, R4.reuse, 0x7632, R78 ;  /* 0x00007632044e7816 */ /* 0x048fe2000000004e */
[----:B------:R-:W-:Y:S01]  /*01f0*/  IMAD.U32 R79, R4, 0x10000, RZ ;  /* 0x00010000044f7824 */ /* 0x000fe200078e00ff */
[----:B----4-:R-:W-:-:S02]  /*0200*/  PRMT R87, R72, 0x7632, R87 ;  /* 0x0000763248577816 */ /* 0x010fc40000000057 */
[----:B------:R-:W-:Y:S01]  /*0210*/  SHF.L.U32 R0, R72, 0x10, RZ ;  /* 0x0000001048007819 */ /* 0x000fe200000006ff */
[----:B------:R-:W-:Y:S01]  /*0220*/  IMAD.U32 R78, R78, 0x10000, RZ ;  /* 0x000100004e4e7824 */ /* 0x000fe200078e00ff */
[----:B------:R-:W-:Y:S01]  /*0230*/  SHF.L.U32 R87, R87, 0x10, RZ ;  /* 0x0000001057577819 */ /* 0x000fe200000006ff */
[----:B--2---:R-:W-:Y:S02]  /*0240*/  IMAD.U32 R83, R8, 0x10000, RZ ;  /* 0x0001000008537824 */ /* 0x004fe400078e00ff */
[C---:B------:R-:W-:Y:S01]  /*0250*/  FFMA.FTZ R4, R0.reuse, R79, RZ ;  /* 0x0000004f00047223 */ /* 0x040fe200000100ff */
[C---:B------:R-:W-:Y:S01]  /*0260*/  PRMT R8, R5.reuse, 0x7632, R8 ;  /* 0x0000763205087816 */ /* 0x040fe20000000008 */
[----:B------:R-:W-:Y:S02]  /*0270*/  IMAD.U32 R79, R5, 0x10000, RZ ;  /* 0x00010000054f7824 */ /* 0x000fe400078e00ff */
[----:B------:R-:W-:Y:S01]  /*0280*/  FFMA.FTZ R81, R87, R78, R4 ;  /* 0x0000004e57517223 */ /* 0x000fe20000010004 */
[C---:B------:R-:W-:Y:S01]  /*0290*/  SHF.L.U32 R4, R73.reuse, 0x10, RZ ;  /* 0x0000001049047819 */ /* 0x040fe200000006ff */
[----:B------:R-:W-:Y:S01]  /*02a0*/  FFMA.FTZ R78, R0, R83, RZ ;  /* 0x00000053004e7223 */ /* 0x000fe200000100ff */
[----:B------:R-:W-:-:S02]  /*02b0*/  PRMT R0, R73, 0x7632, R0 ;  /* 0x0000763249007816 */ /* 0x000fc40000000000 */
[----:B------:R-:W-:Y:S01]  /*02c0*/  PRMT R72, R8, 0x7632, R72 ;  /* 0x0000763208487816 */ /* 0x000fe20000000048 */
[----:B------:R-:W-:Y:S01]  /*02d0*/  FFMA.FTZ R79, R4, R79, R81 ;  /* 0x0000004f044f7223 */ /* 0x000fe20000010051 */
[----:B------:R-:W-:Y:S01]  /*02e0*/  SHF.L.U32 R89, R8, 0x10, RZ ;  /* 0x0000001008597819 */ /* 0x000fe200000006ff */
[----:B------:R-:W-:Y:S01]  /*02f0*/  IMAD.U32 R0, R0, 0x10000, RZ ;  /* 0x0001000000007824 */ /* 0x000fe200078e00ff */
[----:B------:R-:W-:Y:S01]  /*0300*/  SHF.L.U32 R72, R72, 0x10, RZ ;  /* 0x0000001048487819 */ /* 0x000fe200000006ff */
[C---:B------:R-:W-:Y:S01]  /*0310*/  IMAD.U32 R8, R74.reuse, 0x10000, RZ ;  /* 0x000100004a087824 */ /* 0x040fe200078e00ff */
[----:B------:R-:W-:Y:S01]  /*0320*/  PRMT R5, R74, 0x7632, R5 ;  /* 0x000076324a057816 */ /* 0x000fe20000000005 */
[----:B------:R-:W-:Y:S01]  /*0330*/  FFMA.FTZ R89, R0, R89, R79 ;  /* 0x0000005900597223 */ /* 0x000fe2000001004f */
[----:B------:R-:W-:Y:S01]  /*0340*/  PRMT R86, R75, 0x7632, R86 ;  /* 0x000076324b567816 */ /* 0x000fe20000000056 */
[----:B------:R-:W-:Y:S01]  /*0350*/  FFMA.FTZ R87, R87, R72, R78 ;  /* 0x0000004857577223 */ /* 0x000fe2000001004e */
[----:B------:R-:W-:Y:S01]  /*0360*/  SHF.L.U32 R88, R75, 0x10, RZ ;  /* 0x000000104b587819 */ /* 0x000fe200000006ff */
[----:B------:R-:W2:Y:S04]  /*0370*/  LDG.E.128 R76, desc[UR6][R76.64+0x3000] ;  /* 0x003000064c4c7981 */ /* 0x000ea8000c1e1d00 */
[----:B------:R-:W3:Y:S04]  /*0380*/  LDG.E.128 R72, desc[UR6][R2.64+0x3000] ;  /* 0x0030000602487981 */ /* 0x000ee8000c1e1d00 */
[----:B------:R0:W4:Y:S01]  /*0390*/  LDG.E.128 R80, desc[UR6][R2.64+0x6800] ;  /* 0x0068000602507981 */ /* 0x000122000c1e1d00 */
[C---:B------:R-:W-:Y:S01]  /*03a0*/  PRMT R90, R9.reuse, 0x7632, R90 ;  /* 0x00007632095a7816 */ /* 0x040fe2000000005a */
[----:B------:R-:W-:Y:S01]  /*03b0*/  IMAD.U32 R91, R9, 0x10000, RZ ;  /* 0x00010000095b7824 */ /* 0x000fe200078e00ff */
[----:B------:R-:W-:-:S02]  /*03c0*/  SHF.L.U32 R9, R6, 0x10, RZ ;  /* 0x0000001006097819 */ /* 0x000fc400000006ff */
[----:B------:R-:W-:Y:S01]  /*03d0*/  PRMT R6, R6, 0x7632, R6 ;  /* 0x0000763206067816 */ /* 0x000fe20000000006 */
[----:B------:R-:W-:Y:S02]  /*03e0*/  IMAD.U32 R93, R90, 0x10000, RZ ;  /* 0x000100005a5d7824 */ /* 0x000fe400078e00ff */
[----:B------:R-:W-:Y:S01]  /*03f0*/  FFMA.FTZ R87, R4, R91, R87 ;  /* 0x0000005b04577223 */ /* 0x000fe20000010057 */
[----:B------:R-:W-:Y:S01]  /*0400*/  FFMA.FTZ R4, R8, R9, R89 ;  /* 0x0000000908047223 */ /* 0x000fe20000010059 */
[----:B------:R-:W-:Y:S01]  /*0410*/  SHF.L.U32 R6, R6, 0x10, RZ ;  /* 0x0000001006067819 */ /* 0x000fe200000006ff */
[----:B------:R-:W-:Y:S02]  /*0420*/  IMAD.U32 R5, R5, 0x10000, RZ ;  /* 0x0001000005057824 */ /* 0x000fe400078e00ff */
[----:B------:R-:W-:Y:S01]  /*0430*/  FFMA.FTZ R93, R0, R93, R87 ;  /* 0x0000005d005d7223 */ /* 0x000fe20000010057 */
[C---:B------:R-:W-:Y:S02]  /*0440*/  PRMT R0, R10.reuse, 0x7632, R0 ;  /* 0x000076320a007816 */ /* 0x040fe40000000000 */
[----:B------:R-:W-:Y:S01]  /*0450*/  SHF.L.U32 R87, R10, 0x10, RZ ;  /* 0x000000100a577819 */ /* 0x000fe200000006ff */
[----:B------:R-:W-:-:S02]  /*0460*/  IMAD.U32 R9, R7, 0x10000, RZ ;  /* 0x0001000007097824 */ /* 0x000fc400078e00ff */
[----:B0-----:R-:W-:Y:S01]  /*0470*/  FFMA.FTZ R3, R5, R6, R4 ;  /* 0x0000000605037223 */ /* 0x001fe20000010004 */
[----:B------:R-:W-:Y:S01]  /*0480*/  SHF.L.U32 R0, R0, 0x10, RZ ;  /* 0x0000001000007819 */ /* 0x000fe200000006ff */
[----:B------:R-:W-:Y:S02]  /*0490*/  FFMA.FTZ R8, R8, R87, R93 ;  /* 0x0000005708087223 */ /* 0x000fe4000001005d */
[----:B------:R-:W-:Y:S01]  /*04a0*/  FFMA.FTZ R3, R88, R9, R3 ;  /* 0x0000000958037223 */ /* 0x000fe20000010003 */
[C---:B------:R-:W-:Y:S01]  /*04b0*/  PRMT R2, R11.reuse, 0x7632, R2 ;  /* 0x000076320b027816 */ /* 0x040fe20000000002 */
[----:B------:R-:W-:Y:S02]  /*04c0*/  IMAD.U32 R11, R11, 0x10000, RZ ;  /* 0x000100000b0b7824 */ /* 0x000fe400078e00ff */
[----:B------:R-:W-:Y:S01]  /*04d0*/  FFMA.FTZ R9, R5, R0, R8 ;  /* 0x0000000005097223 */ /* 0x000fe20000010008 */
[----:B------:R-:W-:Y:S01]  /*04e0*/  PRMT R7, R7, 0x7632, R7 ;  /* 0x0000763207077816 */ /* 0x000fe20000000007 */
[----:B------:R-:W-:Y:S01]  /*04f0*/  IMAD.U32 R86, R86, 0x10000, RZ ;  /* 0x0001000056567824 */ /* 0x000fe200078e00ff */
[----:B------:R-:W-:Y:S01]  /*0500*/  SHF.L.U32 R5, R2, 0x10, RZ ;  /* 0x0000001002057819 */ /* 0x000fe200000006ff */
[----:B------:R-:W-:Y:S01]  /*0510*/  FFMA.FTZ R4, R88, R11, R9 ;  /* 0x0000000b58047223 */ /* 0x000fe20000010009 */
[----:B------:R-:W-:-:S03]  /*0520*/  SHF.L.U32 R7, R7, 0x10, RZ ;  /* 0x0000001007077819 */ /* 0x000fc600000006ff */
[----:B------:R-:W-:Y:S01]  /*0530*/  FFMA.FTZ R4, R86, R5, R4 ;  /* 0x0000000556047223 */ /* 0x000fe20000010004 */
[----:B-----5:R-:W-:Y:S01]  /*0540*/  PRMT R5, R16, 0x7632, R5 ;  /* 0x0000763210057816 */ /* 0x020fe20000000005 */
[----:B------:R-:W-:Y:S01]  /*0550*/  FFMA.FTZ R7, R86, R7, R3 ;  /* 0x0000000756077223 */ /* 0x000fe20000010003 */
[C---:B------:R-:W-:Y:S01]  /*0560*/  PRMT R6, R12.reuse, 0x7632, R6 ;  /* 0x000076320c067816 */ /* 0x040fe20000000006 */
[----:B------:R-:W-:Y:S01]  /*0570*/  IMAD.U32 R12, R12, 0x10000, RZ ;  /* 0x000100000c0c7824 */ /* 0x000fe200078e00ff */
[----:B------:R-:W-:Y:S01]  /*0580*/  SHF.L.U32 R16, R16, 0x10, RZ ;  /* 0x0000001010107819 */ /* 0x000fe200000006ff */
[----:B------:R-:W-:Y:S01]  /*0590*/  IMAD.U32 R5, R5, 0x10000, RZ ;  /* 0x0001000005057824 */ /* 0x000fe200078e00ff */
[----:B------:R-:W-:Y:S01]  /*05a0*/  SHF.L.U32 R6, R6, 0x10, RZ ;  /* 0x0000001006067819 */ /* 0x000fe200000006ff */
[----:B------:R-:W-:Y:S01]  /*05b0*/  IMAD.U32 R8, R13, 0x10000, RZ ;  /* 0x000100000d087824 */ /* 0x000fe200078e00ff */
[----:B------:R-:W-:Y:S01]  /*05c0*/  SHF.L.U32 R9, R20, 0x10, RZ ;  /* 0x0000001014097819 */ /* 0x000fe200000006ff */
[--C-:B------:R-:W-:Y:S01]  /*05d0*/  FFMA.FTZ R12, R16, R12, R7.reuse ;  /* 0x0000000c100c7223 */ /* 0x100fe20000010007 */
[----:B------:R-:W-:-:S02]  /*05e0*/  PRMT R7, R20, 0x7632, R7 ;  /* 0x0000763214077816 */ /* 0x000fc40000000007 */
[C---:B------:R-:W-:Y:S01]  /*05f0*/  PRMT R3, R17.reuse, 0x7632, R3 ;  /* 0x0000763211037816 */ /* 0x040fe20000000003 */
[----:B------:R-:W-:Y:S01]  /*0600*/  IMAD.U32 R17, R17, 0x10000, RZ ;  /* 0x0001000011117824 */ /* 0x000fe200078e00ff */
[----:B------:R-:W-:Y:S01]  /*0610*/  PRMT R13, R13, 0x7632, R13 ;  /* 0x000076320d0d7816 */ /* 0x000fe2000000000d */
[----:B------:R-:W-:Y:S01]  /*0620*/  FFMA.FTZ R6, R5, R6, R12 ;  /* 0x0000000605067223 */ /* 0x000fe2000001000c */
[----:B------:R-:W-:Y:S01]  /*0630*/  SHF.L.U32 R10, R7, 0x10, RZ ;  /* 0x00000010070a7819 */ /* 0x000fe200000006ff */
[----:B------:R-:W-:Y:S01]  /*0640*/  FFMA.FTZ R16, R16, R9, R4 ;  /* 0x0000000910107223 */ /* 0x000fe20000010004 */
[----:B------:R-:W-:Y:S01]  /*0650*/  SHF.L.U32 R3, R3, 0x10, RZ ;  /* 0x0000001003037819 */ /* 0x000fe200000006ff */
[----:B------:R-:W-:Y:S01]  /*0660*/  FFMA.FTZ R6, R17, R8, R6 ;  /* 0x0000000811067223 */ /* 0x000fe20000010006 */
[----:B------:R-:W-:Y:S01]  /*0670*/  IMAD.U32 R4, R13, 0x10000, RZ ;  /* 0x000100000d047824 */ /* 0x000fe200078e00ff */
[C---:B------:R-:W-:Y:S01]  /*0680*/  PRMT R2, R18.reuse, 0x7632, R2 ;  /* 0x0000763212027816 */ /* 0x040fe20000000002 */
[----:B------:R-:W-:Y:S01]  /*0690*/  FFMA.FTZ R16, R5, R10, R16 ;  /* 0x0000000a05107223 */ /* 0x000fe20000010010 */
[----:B------:R-:W-:Y:S01]  /*06a0*/  SHF.L.U32 R18, R18, 0x10, RZ ;  /* 0x0000001012127819 */ /* 0x000fe200000006ff */
[C---:B------:R-:W-:Y:S01]  /*06b0*/  IMAD.U32 R10, R21.reuse, 0x10000, RZ ;  /* 0x00010000150a7824 */ /* 0x040fe200078e00ff */
[----:B------:R-:W-:Y:S01]  /*06c0*/  PRMT R8, R21, 0x7632, R8 ;  /* 0x0000763215087816 */ /* 0x000fe20000000008 */
[----:B------:R-:W-:Y:S01]  /*06d0*/  FFMA.FTZ R7, R3, R4, R6 ;  /* 0x0000000403077223 */ /* 0x000fe20000010006 */
        /* <DEDUP_REMOVED lines=8> */
[C---:B------:R-:W-:Y:S01]  /*0760*/  PRMT R0, R19.reuse, 0x7632, R0 ;  /* 0x0000763213007816 */ /* 0x040fe20000000000 */
[----:B------:R-:W-:Y:S01]  /*0770*/  IMAD.U32 R19, R19, 0x10000, RZ ;  /* 0x0001000013137824 */ /* 0x000fe200078e00ff */
[C---:B------:R-:W-:Y:S01]  /*0780*/  PRMT R3, R22.reuse, 0x7632, R3 ;  /* 0x0000763216037816 */ /* 0x040fe20000000003 */
[C---:B------:R-:W-:Y:S01]  /*0790*/  IMAD.U32 R4, R15.reuse, 0x10000, RZ ;  /* 0x000100000f047824 */ /* 0x040fe200078e00ff */
[----:B------:R-:W-:Y:S01]  /*07a0*/  SHF.L.U32 R9, R22, 0x10, RZ ;  /* 0x0000001016097819 */ /* 0x000fe200000006ff */
[----:B------:R-:W-:Y:S01]  /*07b0*/  FFMA.FTZ R6, R2, R5, R7 ;  /* 0x0000000502067223 */ /* 0x000fe20000010007 */
[----:B------:R-:W-:-:S02]  /*07c0*/  PRMT R15, R15, 0x7632, R15 ;  /* 0x000076320f0f7816 */ /* 0x000fc4000000000f */
[----:B------:R-:W-:Y:S01]  /*07d0*/  SHF.L.U32 R5, R3, 0x10, RZ ;  /* 0x0000001003057819 */ /* 0x000fe200000006ff */
[----:B------:R-:W-:Y:S01]  /*07e0*/  FFMA.FTZ R9, R18, R9, R11 ;  /* 0x0000000912097223 */ /* 0x000fe2000001000b */
[----:B------:R-:W-:Y:S01]  /*07f0*/  FFMA.FTZ R3, R19, R4, R6 ;  /* 0x0000000413037223 */ /* 0x000fe20000010006 */
[----:B------:R-:W-:Y:S01]  /*0800*/  PRMT R4, R23, 0x7632, R4 ;  /* 0x0000763217047816 */ /* 0x000fe20000000004 */
[----:B------:R-:W-:Y:S01]  /*0810*/  IMAD.U32 R15, R15, 0x10000, RZ ;  /* 0x000100000f0f7824 */ /* 0x000fe200078e00ff */
[----:B------:R-:W-:Y:S01]  /*0820*/  SHF.L.U32 R0, R0, 0x10, RZ ;  /* 0x0000001000007819 */ /* 0x000fe200000006ff */
[----:B------:R-:W-:Y:S01]  /*0830*/  FFMA.FTZ R2, R2, R5, R9 ;  /* 0x0000000502027223 */ /* 0x000fe20000010009 */
[----:B------:R-:W-:Y:S02]  /*0840*/  SHF.L.U32 R6, R23, 0x10, RZ ;  /* 0x0000001017067819 */ /* 0x000fe400000006ff */
[----:B------:R-:W-:Y:S02]  /*0850*/  SHF.L.U32 R5, R4, 0x10, RZ ;  /* 0x0000001004057819 */ /* 0x000fe400000006ff */
[----:B------:R-:W-:Y:S01]  /*0860*/  PRMT R4, R28, 0x7632, R4 ;  /* 0x000076321c047816 */ /* 0x000fe20000000004 */
[----:B------:R-:W-:Y:S01]  /*0870*/  FFMA.FTZ R3, R0, R15, R3 ;  /* 0x0000000f00037223 */ /* 0x000fe20000010003 */
[C---:B------:R-:W-:Y:S01]  /*0880*/  PRMT R7, R24.reuse, 0x7632, R7 ;  /* 0x0000763218077816 */ /* 0x040fe20000000007 */
        /* <DEDUP_REMOVED lines=20> */
[C---:B------:R-:W-:Y:S01]  /*09d0*/  PRMT R4, R33.reuse, 0x7632, R4 ;  /* 0x0000763221047816 */ /* 0x040fe20000000004 */
[----:B------:R-:W-:Y:S01]  /*09e0*/  IMAD.U32 R8, R33, 0x10000, RZ ;  /* 0x0001000021087824 */ /* 0x000fe200078e00ff */
        /* <DEDUP_REMOVED lines=23> */
[----:B------:R-:W-:Y:S01]  /*0b60*/  SHF.L.U32 R6, R35, 0x10, RZ ;  /* 0x0000001023067819 */ /* 0x000fe200000006ff */
[----:B------:R-:W-:Y:S01]  /*0b70*/  IMAD.U32 R27, R27, 0x10000, RZ ;  /* 0x000100001b1b7824 */ /* 0x000fe200078e00ff */
[----:B------:R-:W-:-:S02]  /*0b80*/  SHF.L.U32 R0, R0, 0x10, RZ ;  /* 0x0000001000007819 */ /* 0x000fc400000006ff */
        /* <DEDUP_REMOVED lines=8> */
[C---:B------:R-:W-:Y:S02]  /*0c10*/  PRMT R9, R44.reuse, 0x7632, R9 ;  /* 0x000076322c097816 */ /* 0x040fe40000000009 */
[----:B------:R-:W-:Y:S01]  /*0c20*/  SHF.L.U32 R11, R44, 0x10, RZ ;  /* 0x000000102c0b7819 */ /* 0x000fe200000006ff */
[----:B------:R-:W-:Y:S01]  /*0c30*/  IMAD.U32 R4, R4, 0x10000, RZ ;  /* 0x0001000004047824 */ /* 0x000fe200078e00ff */
[----:B------:R-:W-:Y:S01]  /*0c40*/  SHF.L.U32 R7, R7, 0x10, RZ ;  /* 0x0000001007077819 */ /* 0x000fe200000006ff */
[C---:B------:R-:W-:Y:S01]  /*0c50*/  FFMA.FTZ R3, R40.reuse, R36, R3 ;  /* 0x0000002428037223 */ /* 0x040fe20000010003 */
[----:B------:R-:W-:Y:S01]  /*0c60*/  PRMT R5, R41, 0x7632, R5 ;  /* 0x0000763229057816 */ /* 0x000fe20000000005 */
[----:B------:R-:W-:Y:S01]  /*0c70*/  IMAD.U32 R9, R9, 0x10000, RZ ;  /* 0x0001000009097824 */ /* 0x000fe200078e00ff */
[----:B------:R-:W-:Y:S01]  /*0c80*/  SHF.L.U32 R8, R37, 0x10, RZ ;  /* 0x0000001025087819 */ /* 0x000fe200000006ff */
[----:B------:R-:W-:Y:S01]  /*0c90*/  FFMA.FTZ R11, R40, R11, R2 ;  /* 0x0000000b280b7223 */ /* 0x000fe20000010002 */
[----:B------:R-:W-:Y:S01]  /*0ca0*/  SHF.L.U32 R41, R41, 0x10, RZ ;  /* 0x0000001029297819 */ /* 0x000fe200000006ff */
[C---:B------:R-:W-:Y:S01]  /*0cb0*/  FFMA.FTZ R10, R4.reuse, R7, R3 ;  /* 0x00000007040a7223 */ /* 0x040fe20000010003 */
[----:B------:R-:W-:Y:S01]  /*0cc0*/  PRMT R37, R37, 0x7632, R37 ;  /* 0x0000763225257816 */ /* 0x000fe20000000025 */
[----:B------:R-:W-:Y:S01]  /*0cd0*/  FFMA.FTZ R12, R4, R9, R11 ;  /* 0x00000009040c7223 */ /* 0x000fe2000001000b */
[----:B------:R-:W-:Y:S01]  /*0ce0*/  SHF.L.U32 R5, R5, 0x10, RZ ;  /* 0x0000001005057819 */ /* 0x000fe200000006ff */
[----:B------:R-:W-:Y:S01]  /*0cf0*/  FFMA.FTZ R8, R41, R8, R10 ;  /* 0x0000000829087223 */ /* 0x000fe2000001000a */
[----:B------:R-:W-:Y:S01]  /*0d00*/  SHF.L.U32 R2, R37, 0x10, RZ ;  /* 0x0000001025027819 */ /* 0x000fe200000006ff */
[C---:B------:R-:W-:Y:S01]  /*0d10*/  IMAD.U32 R10, R45.reuse, 0x10000, RZ ;  /* 0x000100002d0a7824 */ /* 0x040fe200078e00ff */
[----:B------:R-:W-:-:S02]  /*0d20*/  PRMT R4, R45, 0x7632, R4 ;  /* 0x000076322d047816 */ /* 0x000fc40000000004 */
[C---:B------:R-:W-:Y:S01]  /*0d30*/  PRMT R6, R42.reuse, 0x7632, R6 ;  /* 0x000076322a067816 */ /* 0x040fe20000000006 */
[----:B------:R-:W-:Y:S01]  /*0d40*/  IMAD.U32 R42, R42, 0x10000, RZ ;  /* 0x000100002a2a7824 */ /* 0x000fe200078e00ff */
        /* <DEDUP_REMOVED lines=10> */
[----:B------:R-:W-:-:S02]  /*0df0*/  PRMT R5, R46, 0x7632, R5 ;  /* 0x000076322e057816 */ /* 0x000fc40000000005 */
        /* <DEDUP_REMOVED lines=14> */
[----:B------:R-:W-:Y:S02]  /*0ee0*/  FFMA.FTZ R4, R43, R4, R6 ;  /* 0x000000042b047223 */ /* 0x000fe40000010006 */
[C---:B------:R-:W-:Y:S02]  /*0ef0*/  FFMA.FTZ R3, R0.reuse, R39, R3 ;  /* 0x0000002700037223 */ /* 0x040fe40000010003 */
[----:B------:R-:W-:Y:S01]  /*0f00*/  FFMA.FTZ R4, R0, R5, R4 ;  /* 0x0000000500047223 */ /* 0x000fe20000010004 */
[----:B------:R-:W-:Y:S02]  /*0f10*/  PRMT R0, R52, 0x7632, R0 ;  /* 0x0000763234007816 */ /* 0x000fe40000000000 */
[C---:B------:R-:W-:Y:S01]  /*0f20*/  PRMT R7, R48.reuse, 0x7632, R7 ;  /* 0x0000763230077816 */ /* 0x040fe20000000007 */
[----:B------:R-:W-:Y:S01]  /*0f30*/  IMAD.U32 R48, R48, 0x10000, RZ ;  /* 0x0001000030307824 */ /* 0x000fe200078e00ff */
[----:B------:R-:W-:Y:S01]  /*0f40*/  SHF.L.U32 R52, R52, 0x10, RZ ;  /* 0x0000001034347819 */ /* 0x000fe200000006ff */
[----:B------:R-:W-:Y:S01]  /*0f50*/  IMAD.U32 R0, R0, 0x10000, RZ ;  /* 0x0001000000007824 */ /* 0x000fe200078e00ff */
[----:B------:R-:W-:-:S02]  /*0f60*/  SHF.L.U32 R7, R7, 0x10, RZ ;  /* 0x0000001007077819 */ /* 0x000fc400000006ff */
[----:B------:R-:W-:Y:S01]  /*0f70*/  PRMT R9, R56, 0x7632, R9 ;  /* 0x0000763238097816 */ /* 0x000fe20000000009 */
[----:B------:R-:W-:Y:S01]  /*0f80*/  FFMA.FTZ R3, R52, R48, R3 ;  /* 0x0000003034037223 */ /* 0x000fe20000010003 */
[----:B------:R-:W-:Y:S02]  /*0f90*/  SHF.L.U32 R11, R56, 0x10, RZ ;  /* 0x00000010380b7819 */ /* 0x000fe400000006ff */
[C---:B------:R-:W-:Y:S01]  /*0fa0*/  PRMT R2, R53.reuse, 0x7632, R2 ;  /* 0x0000763235027816 */ /* 0x040fe20000000002 */
[----:B------:R-:W-:Y:S01]  /*0fb0*/  FFMA.FTZ R10, R0, R7, R3 ;  /* 0x00000007000a7223 */ /* 0x000fe20000010003 */
[----:B------:R-:W-:Y:S02]  /*0fc0*/  SHF.L.U32 R53, R53, 0x10, RZ ;  /* 0x0000001035357819 */ /* 0x000fe400000006ff */
        /* <DEDUP_REMOVED lines=22> */
[C---:B------:R-:W-:Y:S01]  /*1130*/  SHF.L.U32 R3, R58.reuse, 0x10, RZ ;  /* 0x000000103a037819 */ /* 0x040fe200000006ff */
[----:B------:R-:W-:Y:S01]  /*1140*/  IMAD.U32 R0, R51, 0x10000, RZ ;  /* 0x0001000033007824 */ /* 0x000fe200078e00ff */
[----:B------:R-:W-:Y:S01]  /*1150*/  SHF.L.U32 R55, R55, 0x10, RZ ;  /* 0x0000001037377819 */ /* 0x000fe200000006ff */
[----:B------:R-:W-:Y:S01]  /*1160*/  FFMA.FTZ R4, R5, R50, R4 ;  /* 0x0000003205047223 */ /* 0x000fe20000010004 */
[----:B------:R-:W-:Y:S01]  /*1170*/  PRMT R2, R58, 0x7632, R2 ;  /* 0x000076323a027816 */ /* 0x000fe20000000002 */
[----:B------:R-:W-:Y:S01]  /*1180*/  FFMA.FTZ R54, R54, R3, R9 ;  /* 0x0000000336367223 */ /* 0x000fe20000010009 */
[----:B------:R-:W-:Y:S01]  /*1190*/  PRMT R51, R51, 0x7632, R51 ;  /* 0x0000763233337816 */ /* 0x000fe20000000033 */
[----:B------:R-:W-:Y:S01]  /*11a0*/  FFMA.FTZ R3, R55, R0, R4 ;  /* 0x0000000037037223 */ /* 0x000fe20000010004 */
[----:B------:R-:W-:-:S02]  /*11b0*/  SHF.L.U32 R2, R2, 0x10, RZ ;  /* 0x0000001002027819 */ /* 0x000fc400000006ff */
        /* <DEDUP_REMOVED lines=59> */
[----:B--2---:R-:W-:Y:S01]  /*1570*/  PRMT R0, R76, 0x7632, R0 ;  /* 0x000076324c007816 */ /* 0x004fe20000000000 */
[----:B------:R-:W-:Y:S01]  /*1580*/  FFMA.FTZ R3, R6, R63, R3 ;  /* 0x0000003f06037223 */ /* 0x000fe20000010003 */
[C---:B---3--:R-:W-:Y:S01]  /*1590*/  PRMT R4, R72.reuse, 0x7632, R4 ;  /* 0x0000763248047816 */ /* 0x048fe20000000004 */
[----:B------:R-:W-:Y:S01]  /*15a0*/  IMAD.U32 R72, R72, 0x10000, RZ ;  /* 0x0001000048487824 */ /* 0x000fe200078e00ff */
[----:B------:R-:W-:Y:S01]  /*15b0*/  SHF.L.U32 R76, R76, 0x10, RZ ;  /* 0x000000104c4c7819 */ /* 0x000fe200000006ff */
[----:B------:R-:W-:Y:S01]  /*15c0*/  FFMA.FTZ R2, R6, R5, R2 ;  /* 0x0000000506027223 */ /* 0x000fe20000010002 */
[C---:B----4-:R-:W-:Y:S02]  /*15d0*/  SHF.L.U32 R7, R80.reuse, 0x10, RZ ;  /* 0x0000001050077819 */ /* 0x050fe400000006ff */
[----:B------:R-:W-:Y:S01]  /*15e0*/  PRMT R6, R80, 0x7632, R6 ;  /* 0x0000763250067816 */ /* 0x000fe20000000006 */
[----:B------:R-:W-:Y:S01]  /*15f0*/  IMAD.U32 R5, R4, 0x10000, RZ ;  /* 0x0001000004057824 */ /* 0x000fe200078e00ff */
[----:B------:R-:W-:Y:S01]  /*1600*/  SHF.L.U32 R0, R0, 0x10, RZ ;  /* 0x0000001000007819 */ /* 0x000fe200000006ff */
[C---:B------:R-:W-:Y:S01]  /*1610*/  FFMA.FTZ R3, R76.reuse, R72, R3 ;  /* 0x000000484c037223 */ /* 0x040fe20000010003 */
[----:B------:R-:W-:Y:S01]  /*1620*/  FFMA.FTZ R9, R76, R7, R2 ;  /* 0x000000074c097223 */ /* 0x000fe20000010002 */
[----:B------:R-:W-:-:S02]  /*1630*/  SHF.L.U32 R7, R6, 0x10, RZ ;  /* 0x0000001006077819 */ /* 0x000fc400000006ff */
[C-C-:B------:R-:W-:Y:S01]  /*1640*/  FFMA.FTZ R6, R0.reuse, R5, R3.reuse ;  /* 0x0000000500067223 */ /* 0x140fe20000010003 */
[----:B------:R-:W-:Y:S01]  /*1650*/  PRMT R2, R77, 0x7632, R2 ;  /* 0x000076324d027816 */ /* 0x000fe20000000002 */
[C---:B------:R-:W-:Y:S01]  /*1660*/  IMAD.U32 R4, R73.reuse, 0x10000, RZ ;  /* 0x0001000049047824 */ /* 0x040fe200078e00ff */
[----:B------:R-:W-:Y:S02]  /*1670*/  PRMT R3, R73, 0x7632, R3 ;  /* 0x0000763249037816 */ /* 0x000fe40000000003 */
[----:B------:R-:W-:Y:S01]  /*1680*/  SHF.L.U32 R77, R77, 0x10, RZ ;  /* 0x000000104d4d7819 */ /* 0x000fe200000006ff */
[----:B------:R-:W-:Y:S01]  /*1690*/  FFMA.FTZ R7, R0, R7, R9 ;  /* 0x0000000700077223 */ /* 0x000fe20000010009 */
[----:B------:R-:W-:Y:S01]  /*16a0*/  SHF.L.U32 R0, R81, 0x10, RZ ;  /* 0x0000001051007819 */ /* 0x000fe200000006ff */
[----:B------:R-:W-:Y:S01]  /*16b0*/  IMAD.U32 R3, R3, 0x10000, RZ ;  /* 0x0001000003037824 */ /* 0x000fe200078e00ff */
[----:B------:R-:W-:Y:S01]  /*16c0*/  SHF.L.U32 R2, R2, 0x10, RZ ;  /* 0x0000001002027819 */ /* 0x000fe200000006ff */
[----:B------:R-:W-:Y:S01]  /*16d0*/  FFMA.FTZ R5, R77, R4, R6 ;  /* 0x000000044d057223 */ /* 0x000fe20000010006 */
[----:B------:R-:W-:Y:S01]  /*16e0*/  PRMT R81, R81, 0x7632, R81 ;  /* 0x0000763251517816 */ /* 0x000fe20000000051 */
[----:B------:R-:W-:-:S02]  /*16f0*/  FFMA.FTZ R77, R77, R0, R7 ;  /* 0x000000004d4d7223 */ /* 0x000fc40000010007 */
[----:B------:R-:W-:Y:S01]  /*1700*/  FFMA.FTZ R7, R2, R3, R5 ;  /* 0x0000000302077223 */ /* 0x000fe20000010005 */
[----:B------:R-:W-:Y:S01]  /*1710*/  SHF.L.U32 R5, R74, 0x10, RZ ;  /* 0x000000104a057819 */ /* 0x000fe200000006ff */
[C---:B------:R-:W-:Y:S01]  /*1720*/  IMAD.U32 R0, R78.reuse, 0x10000, RZ ;  /* 0x000100004e007824 */ /* 0x040fe200078e00ff */
[----:B------:R-:W-:Y:S02]  /*1730*/  SHF.L.U32 R81, R81, 0x10, RZ ;  /* 0x0000001051517819 */ /* 0x000fe400000006ff */
[----:B------:R-:W-:Y:S02]  /*1740*/  PRMT R78, R78, 0x7632, R78 ;  /* 0x000076324e4e7816 */ /* 0x000fe4000000004e */
[----:B------:R-:W-:Y:S01]  /*1750*/  PRMT R74, R74, 0x7632, R74 ;  /* 0x000076324a4a7816 */ /* 0x000fe2000000004a */
[----:B------:R-:W-:Y:S01]  /*1760*/  FFMA.FTZ R7, R0, R5, R7 ;  /* 0x0000000500077223 */ /* 0x000fe20000010007 */
[----:B------:R-:W-:Y:S01]  /*1770*/  FFMA.FTZ R77, R2, R81, R77 ;  /* 0x00000051024d7223 */ /* 0x000fe2000001004d */
[C---:B------:R-:W-:Y:S01]  /*1780*/  PRMT R6, R82.reuse, 0x7632, R6 ;  /* 0x0000763252067816 */ /* 0x040fe20000000006 */
[----:B------:R-:W-:Y:S01]  /*1790*/  IMAD.U32 R9, R82, 0x10000, RZ ;  /* 0x0001000052097824 */ /* 0x000fe200078e00ff */
[----:B------:R-:W-:-:S02]  /*17a0*/  SHF.L.U32 R5, R74, 0x10, RZ ;  /* 0x000000104a057819 */ /* 0x000fc400000006ff */
[----:B------:R-:W-:Y:S01]  /*17b0*/  SHF.L.U32 R78, R78, 0x10, RZ ;  /* 0x000000104e4e7819 */ /* 0x000fe200000006ff */
[----:B------:R-:W-:Y:S01]  /*17c0*/  FFMA.FTZ R8, R0, R9, R77 ;  /* 0x0000000900087223 */ /* 0x000fe2000001004d */
[----:B------:R-:W-:Y:S01]  /*17d0*/  PRMT R3, R79, 0x7632, R3 ;  /* 0x000076324f037816 */ /* 0x000fe20000000003 */
[----:B------:R-:W-:Y:S01]  /*17e0*/  IMAD.U32 R4, R75, 0x10000, RZ ;  /* 0x000100004b047824 */ /* 0x000fe200078e00ff */
[----:B------:R-:W-:Y:S01]  /*17f0*/  SHF.L.U32 R79, R79, 0x10, RZ ;  /* 0x000000104f4f7819 */ /* 0x000fe200000006ff */
[----:B------:R-:W-:Y:S01]  /*1800*/  FFMA.FTZ R0, R78, R5, R7 ;  /* 0x000000054e007223 */ /* 0x000fe20000010007 */
        /* <DEDUP_REMOVED lines=9> */
[----:B------:R-:W-:Y:S02]  /*18a0*/  FFMA.FTZ R11, R79, R6, R11 ;  /* 0x000000064f0b7223 */ /* 0x000fe4000001000b */
[C---:B------:R-:W-:Y:S02]  /*18b0*/  FFMA.FTZ R0, R3.reuse, R2, R0 ;  /* 0x0000000203007223 */ /* 0x040fe40000010000 */
[----:B------:R-:W-:-:S03]  /*18c0*/  FFMA.FTZ R4, R3, R4, R11 ;  /* 0x0000000403047223 */ /* 0x000fc6000001000b */
[----:B------:R-:W0:Y:S04]  /*18d0*/  SHFL.BFLY PT, R3, R0, 0x10, 0x1f ;  /* 0x0e001f0000037f89 */ /* 0x000e2800000e0000 */
[----:B------:R-:W1:Y:S01]  /*18e0*/  SHFL.BFLY PT, R5, R4, 0x10, 0x1f ;  /* 0x0e001f0004057f89 */ /* 0x000e6200000e0000 */
[----:B0-----:R-:W-:Y:S01]  /*18f0*/  FADD.FTZ R3, R0, R3 ;  /* 0x0000000300037221 */ /* 0x001fe20000010000 */
[----:B-1----:R-:W-:-:S04]  /*1900*/  FADD.FTZ R6, R4, R5 ;  /* 0x0000000504067221 */ /* 0x002fc80000010000 */
[----:B------:R-:W0:Y:S04]  /*1910*/  SHFL.BFLY PT, R2, R3, 0x8, 0x1f ;  /* 0x0d001f0003027f89 */ /* 0x000e2800000e0000 */
[----:B------:R-:W1:Y:S01]  /*1920*/  SHFL.BFLY PT, R5, R6, 0x8, 0x1f ;  /* 0x0d001f0006057f89 */ /* 0x000e6200000e0000 */
[----:B0-----:R-:W-:Y:S01]  /*1930*/  FADD.FTZ R2, R3, R2 ;  /* 0x0000000203027221 */ /* 0x001fe20000010000 */
[----:B-1----:R-:W-:-:S04]  /*1940*/  FADD.FTZ R7, R6, R5 ;  /* 0x0000000506077221 */ /* 0x002fc80000010000 */
[----:B------:R-:W0:Y:S04]  /*1950*/  SHFL.BFLY PT, R5, R2, 0x4, 0x1f ;  /* 0x0c801f0002057f89 */ /* 0x000e2800000e0000 */
[----:B------:R-:W1:Y:S01]  /*1960*/  SHFL.BFLY PT, R8, R7, 0x4, 0x1f ;  /* 0x0c801f0007087f89 */ /* 0x000e6200000e0000 */
[----:B0-----:R-:W-:-:S05]  /*1970*/  FADD.FTZ R5, R2, R5 ;  /* 0x0000000502057221 */ /* 0x001fca0000010000 */
[----:B------:R-:W0:Y:S01]  /*1980*/  SHFL.BFLY PT, R0, R5, 0x2, 0x1f ;  /* 0x0c401f0005007f89 */ /* 0x000e2200000e0000 */
[----:B-1----:R-:W-:-:S05]  /*1990*/  FADD.FTZ R8, R7, R8 ;  /* 0x0000000807087221 */ /* 0x002fca0000010000 */
[----:B------:R-:W1:Y:S01]  /*19a0*/  SHFL.BFLY PT, R9, R8, 0x2, 0x1f ;  /* 0x0c401f0008097f89 */ /* 0x000e6200000e0000 */
[----:B------:R-:W2:Y:S01]  /*19b0*/  S2UR UR5, SR_CgaCtaId ;  /* 0x00000000000579c3 */ /* 0x000ea20000008800 */
[----:B0-----:R-:W-:-:S05]  /*19c0*/  FADD.FTZ R4, R5, R0 ;  /* 0x0000000005047221 */ /* 0x001fca0000010000 */
[----:B------:R-:W0:Y:S01]  /*19d0*/  SHFL.BFLY PT, R3, R4, 0x1, 0x1f ;  /* 0x0c201f0004037f89 */ /* 0x000e2200000e0000 */
[----:B-1----:R-:W-:Y:S01]  /*19e0*/  FADD.FTZ R9, R8, R9 ;  /* 0x0000000908097221 */ /* 0x002fe20000010000 */
[----:B------:R-:W-:-:S04]  /*19f0*/  LOP3.LUT P0, R0, R85, 0x1f, RZ, 0xc0, !PT ;  /* 0x0000001f55007812 */ /* 0x000fc8000780c0ff */
[----:B------:R-:W1:Y:S01]  /*1a00*/  SHFL.BFLY PT, R6, R9, 0x1, 0x1f ;  /* 0x0c201f0009067f89 */ /* 0x000e6200000e0000 */
[----:B------:R-:W-:Y:S01]  /*1a10*/  UMOV UR4, 0x400 ;  /* 0x0000040000047882 */ /* 0x000fe20000000000 */
[----:B------:R-:W-:Y:S01]  /*1a20*/  ISETP.NE.AND P1, PT, R0, RZ, PT ;  /* 0x000000ff0000720c */ /* 0x000fe20003f25270 */
[----:B--2---:R-:W-:Y:S01]  /*1a30*/  ULEA UR4, UR5, UR4, 0x18 ;  /* 0x0000000405047291 */ /* 0x004fe2000f8ec0ff */
[----:B------:R-:W-:-:S04]  /*1a40*/  SHF.R.U32.HI R0, RZ, 0x3, R85 ;  /* 0x00000003ff007819 */ /* 0x000fc80000011655 */
[----:B------:R-:W-:Y:S01]  /*1a50*/  LOP3.LUT R0, R0, 0xc, RZ, 0xc0, !PT ;  /* 0x0000000c00007812 */ /* 0x000fe200078ec0ff */
[----:B0-----:R-:W-:-:S05]  /*1a60*/  FADD.FTZ R3, R4, R3 ;  /* 0x0000000304037221 */ /* 0x001fca0000010000 */
[----:B------:R0:W-:Y:S01]  /*1a70*/  @!P0 STS [R0+UR4], R3 ;  /* 0x0000000300008988 */ /* 0x0001e20008000804 */
[----:B------:R-:W-:Y:S01]  /*1a80*/  ISETP.NE.AND P0, PT, R85, RZ, PT ;  /* 0x000000ff5500720c */ /* 0x000fe20003f05270 */
[----:B-1----:R-:W-:Y:S01]  /*1a90*/  FADD.FTZ R5, R9, R6 ;  /* 0x0000000609057221 */ /* 0x002fe20000010000 */
[----:B------:R-:W-:Y:S04]  /*1aa0*/  BSSY.RECONVERGENT B0, `(.L_x_50) ;  /* 0x0000014000007945 */ /* 0x000fe80003800200 */
[----:B------:R0:W-:Y:S01]  /*1ab0*/  @!P1 STS [R0+UR4+0x10], R5 ;  /* 0x0000100500009988 */ /* 0x0001e20008000804 */
[----:B------:R-:W-:Y:S06]  /*1ac0*/  BAR.SYNC.DEFER_BLOCKING 0x0 ;  /* 0x0000000000007b1d */ /* 0x000fec0000010000 */
[----:B------:R-:W-:Y:S05]  /*1ad0*/  @P0 BRA `(.L_x_51) ;  /* 0x0000000000400947 */ /* 0x000fea0003800000 */
[----:B0-----:R-:W0:Y:S01]  /*1ae0*/  LDS.128 R4, [UR4] ;  /* 0x00000004ff047984 */ /* 0x001e220008000c00 */
[----:B------:R-:W1:Y:S03]  /*1af0*/  LDC.64 R2, c[0x0][0x380] ;  /* 0x0000e000ff027b82 */ /* 0x000e660000000a00 */
[----:B------:R-:W2:Y:S01]  /*1b00*/  LDS.128 R8, [UR4+0x10] ;  /* 0x00001004ff087984 */ /* 0x000ea20008000c00 */
[----:B-1----:R-:W-:-:S04]  /*1b10*/  IMAD.WIDE.U32 R84, R84, 0x2, R2 ;  /* 0x0000000254547825 */ /* 0x002fc800078e0002 */
[----:B0-----:R-:W-:Y:S01]  /*1b20*/  FADD.FTZ R4, RZ, R4 ;  /* 0x00000004ff047221 */ /* 0x001fe20000010000 */
[----:B--2---:R-:W-:-:S03]  /*1b30*/  FADD.FTZ R8, RZ, R8 ;  /* 0x00000008ff087221 */ /* 0x004fc60000010000 */
[----:B------:R-:W-:Y:S01]  /*1b40*/  FADD.FTZ R5, R4, R5 ;  /* 0x0000000504057221 */ /* 0x000fe20000010000 */
[----:B------:R-:W-:-:S03]  /*1b50*/  FADD.FTZ R9, R8, R9 ;  /* 0x0000000908097221 */ /* 0x000fc60000010000 */
[----:B------:R-:W-:Y:S01]  /*1b60*/  FADD.FTZ R6, R5, R6 ;  /* 0x0000000605067221 */ /* 0x000fe20000010000 */
[----:B------:R-:W-:-:S03]  /*1b70*/  FADD.FTZ R10, R9, R10 ;  /* 0x0000000a090a7221 */ /* 0x000fc60000010000 */
[----:B------:R-:W-:Y:S01]  /*1b80*/  FADD.FTZ R6, R6, R7 ;  /* 0x0000000706067221 */ /* 0x000fe20000010000 */
[----:B------:R-:W-:-:S04]  /*1b90*/  FADD.FTZ R10, R10, R11 ;  /* 0x0000000b0a0a7221 */ /* 0x000fc80000010000 */
[----:B------:R-:W-:Y:S02]  /*1ba0*/  F2FP.BF16.F32.PACK_AB R6, RZ, R6 ;  /* 0x00000006ff06723e */ /* 0x000fe400000010ff */
[----:B------:R-:W-:-:S03]  /*1bb0*/  F2FP.BF16.F32.PACK_AB R10, RZ, R10 ;  /* 0x0000000aff0a723e */ /* 0x000fc600000010ff */
[----:B------:R1:W-:Y:S04]  /*1bc0*/  STG.E.U16 desc[UR6][R84.64], R6 ;  /* 0x0000000654007986 */ /* 0x0003e8000c101506 */
[----:B------:R1:W-:Y:S02]  /*1bd0*/  STG.E.U16 desc[UR6][R84.64+0x300], R10 ;  /* 0x0003000a54007986 */ /* 0x0003e4000c101506 */
.L_x_51:
[----:B------:R-:W-:Y:S05]  /*1be0*/  BSYNC.RECONVERGENT B0 ;  /* 0x0000000000007941 */ /* 0x000fea0003800200 */
.L_x_50:
[----:B------:R-:W-:Y:S01]  /*1bf0*/  PREEXIT ;  /* 0x000000000000782d */ /* 0x000fe20000000000 */
[----:B------:R-:W-:Y:S05]  /*1c00*/  EXIT ;  /* 0x000000000000794d */ /* 0x000fea0003800000 */
.L_x_52:
        /* <DEDUP_REMOVED lines=15> */
.L_x_126:


//--------------------- .text._Z30router_gemm_kernel_bf16_outputI13__nv_bfloat16Li128ELi8ELi1ELi384ELi7168EEvPS0_PKT_S4_ --------------------------
	.section	.text._Z30router_gemm_kernel_bf16_outputI13__nv_bfloat16Li128ELi8ELi1ELi384ELi7168EEvPS0_PKT_S4_,"ax",@progbits
	.align	128
        .global         _Z30router_gemm_kernel_bf16_outputI13__nv_bfloat16Li128ELi8ELi1ELi384ELi7168EEvPS0_PKT_S4_
        .type           _Z30router_gemm_kernel_bf16_outputI13__nv_bfloat16Li128ELi8ELi1ELi384ELi7168EEvPS0_PKT_S4_,@function
        .size           _Z30router_gemm_kernel_bf16_outputI13__nv_bfloat16Li128ELi8ELi1ELi384ELi7168EEvPS0_PKT_S4_,(.L_x_127 - _Z30router_gemm_kernel_bf16_outputI13__nv_bfloat16Li128ELi8ELi1ELi384ELi7168EEvPS0_PKT_S4_)
        .other          _Z30router_gemm_kernel_bf16_outputI13__nv_bfloat16Li128ELi8ELi1ELi384ELi7168EEvPS0_PKT_S4_,@"STO_CUDA_ENTRY STV_DEFAULT"
_Z30router_gemm_kernel_bf16_outputI13__nv_bfloat16Li128ELi8ELi1ELi384ELi7168EEvPS0_PKT_S4_:
.text._Z30router_gemm_kernel_bf16_outputI13__nv_bfloat16Li128ELi8ELi1ELi384ELi7168EEvPS0_PKT_S4_:
        /* <DEDUP_REMOVED lines=24> */
[----:B------:R0:W5:Y:S04]  /*0180*/  LDG.E.128 R8, desc[UR6][R60.64+0x3000] ;  /* 0x003000063c087981 */ /* 0x000168000c1e1d00 */
[----:B------:R-:W5:Y:S01]  /*0190*/  LDG.E.128 R4, desc[UR6][R4.64+0x3000] ;  /* 0x0030000604047981 */ /* 0x000f62000c1e1d00 */
[C---:B--2---:R-:W-:Y:S01]  /*01a0*/  PRMT R3, R56.reuse, 0x7632, R3 ;  /* 0x0000763238037816 */ /* 0x044fe20000000003 */
[----:B0-----:R-:W-:Y:S01]  /*01b0*/  IMAD.U32 R61, R56, 0x10000, RZ ;  /* 0x00010000383d7824 */ /* 0x001fe200078e00ff */
[----:B---3--:R-:W-:-:S02]  /*01c0*/  PRMT R56, R52, 0x7632, R56 ;  /* 0x0000763234387816 */ /* 0x008fc40000000038 */
[----:B------:R-:W-:Y:S01]  /*01d0*/  SHF.L.U32 R52, R52, 0x10, RZ ;  /* 0x0000001034347819 */ /* 0x000fe200000006ff */
[----:B------:R-:W-:Y:S01]  /*01e0*/  IMAD.U32 R3, R3, 0x10000, RZ ;  /* 0x0001000003037824 */ /* 0x000fe200078e00ff */
[----:B------:R-:W-:-:S03]  /*01f0*/  SHF.L.U32 R56, R56, 0x10, RZ ;  /* 0x0000001038387819 */ /* 0x000fc600000006ff */
[----:B------:R-:W-:Y:S01]  /*0200*/  FFMA.FTZ R60, R52, R61, RZ ;  /* 0x0000003d343c7223 */ /* 0x000fe200000100ff */
[----:B------:R-:W-:Y:S01]  /*0210*/  IMAD.U32 R61, R57, 0x10000, RZ ;  /* 0x00010000393d7824 */ /* 0x000fe200078e00ff */
[----:B------:R-:W-:Y:S02]  /*0220*/  SHF.L.U32 R52, R53, 0x10, RZ ;  /* 0x0000001035347819 */ /* 0x000fe400000006ff */
[----:B------:R-:W-:Y:S01]  /*0230*/  FFMA.FTZ R3, R56, R3, R60 ;  /* 0x0000000338037223 */ /* 0x000fe2000001003c */
[----:B------:R-:W-:Y:S02]  /*0240*/  PRMT R57, R57, 0x7632, R57 ;  /* 0x0000763239397816 */ /* 0x000fe40000000039 */
[----:B------:R-:W-:Y:S01]  /*0250*/  PRMT R53, R53, 0x7632, R53 ;  /* 0x0000763235357816 */ /* 0x000fe20000000035 */
[----:B------:R-:W-:Y:S02]  /*0260*/  FFMA.FTZ R3, R52, R61, R3 ;  /* 0x0000003d34037223 */ /* 0x000fe40000010003 */
[----:B------:R-:W-:Y:S01]  /*0270*/  IMAD.U32 R52, R57, 0x10000, RZ ;  /* 0x0001000039347824 */ /* 0x000fe200078e00ff */
[----:B------:R-:W-:-:S02]  /*0280*/  SHF.L.U32 R60, R53, 0x10, RZ ;  /* 0x00000010353c7819 */ /* 0x000fc400000006ff */
[C---:B------:R-:W-:Y:S01]  /*0290*/  PRMT R56, R58.reuse, 0x7632, R56 ;  /* 0x000076323a387816 */ /* 0x040fe20000000038 */
[----:B------:R-:W-:Y:S01]  /*02a0*/  IMAD.U32 R58, R58, 0x10000, RZ ;  /* 0x000100003a3a7824 */ /* 0x000fe200078e00ff */
[----:B------:R-:W-:Y:S01]  /*02b0*/  PRMT R53, R54, 0x7632, R53 ;  /* 0x0000763236357816 */ /* 0x000fe20000000035 */
[----:B------:R-:W-:Y:S01]  /*02c0*/  FFMA.FTZ R52, R60, R52, R3 ;  /* 0x000000343c347223 */ /* 0x000fe20000010003 */
[----:B------:R-:W-:Y:S01]  /*02d0*/  SHF.L.U32 R57, R54, 0x10, RZ ;  /* 0x0000001036397819 */ /* 0x000fe200000006ff */
[----:B------:R-:W-:Y:S01]  /*02e0*/  IMAD.U32 R56, R56, 0x10000, RZ ;  /* 0x0001000038387824 */ /* 0x000fe200078e00ff */
[----:B------:R-:W-:-:S03]  /*02f0*/  SHF.L.U32 R53, R53, 0x10, RZ ;  /* 0x0000001035357819 */ /* 0x000fc600000006ff */
[----:B------:R-:W-:Y:S01]  /*0300*/  FFMA.FTZ R58, R57, R58, R52 ;  /* 0x0000003a393a7223 */ /* 0x000fe20000010034 */
        /* <DEDUP_REMOVED lines=8> */
[C---:B----4-:R-:W-:Y:S01]  /*0390*/  PRMT R54, R44.reuse, 0x7632, R54 ;  /* 0x000076322c367816 */ /* 0x050fe20000000036 */
[----:B------:R-:W-:Y:S01]  /*03a0*/  IMAD.U32 R44, R44, 0x10000, RZ ;  /* 0x000100002c2c7824 */ /* 0x000fe200078e00ff */
[C---:B-----5:R-:W-:Y:S01]  /*03b0*/  PRMT R3, R48.reuse, 0x7632, R3 ;  /* 0x0000763230037816 */ /* 0x060fe20000000003 */
        /* <DEDUP_REMOVED lines=13> */
[----:B------:R-:W-:Y:S01]  /*0490*/  PRMT R3, R50, 0x7632, R3 ;  /* 0x0000763232037816 */ /* 0x000fe20000000003 */
[C---:B------:R-:W-:Y:S01]  /*04a0*/  IMAD.U32 R53, R46.reuse, 0x10000, RZ ;  /* 0x000100002e357824 */ /* 0x040fe200078e00ff */
[----:B------:R-:W-:Y:S01]  /*04b0*/  PRMT R45, R46, 0x7632, R45 ;  /* 0x000076322e2d7816 */ /* 0x000fe2000000002d */
[----:B------:R-:W-:Y:S01]  /*04c0*/  FFMA.FTZ R49, R49, R44, R48 ;  /* 0x0000002c31317223 */ /* 0x000fe20000010030 */
[----:B------:R-:W-:Y:S02]  /*04d0*/  SHF.L.U32 R50, R50, 0x10, RZ ;  /* 0x0000001032327819 */ /* 0x000fe400000006ff */
[----:B------:R-:W-:Y:S01]  /*04e0*/  SHF.L.U32 R3, R3, 0x10, RZ ;  /* 0x0000001003037819 */ /* 0x000fe200000006ff */
[----:B------:R-:W-:Y:S02]  /*04f0*/  IMAD.U32 R46, R45, 0x10000, RZ ;  /* 0x000100002d2e7824 */ /* 0x000fe400078e00ff */
[----:B------:R-:W-:Y:S01]  /*0500*/  FFMA.FTZ R50, R50, R53, R49 ;  /* 0x0000003532327223 */ /* 0x000fe20000010031 */
[----:B------:R-:W-:Y:S01]  /*0510*/  IMAD.U32 R45, R47, 0x10000, RZ ;  /* 0x000100002f2d7824 */ /* 0x000fe200078e00ff */
[----:B------:R-:W-:-:S02]  /*0520*/  SHF.L.U32 R44, R51, 0x10, RZ ;  /* 0x00000010332c7819 */ /* 0x000fc400000006ff */
[----:B------:R-:W-:Y:S01]  /*0530*/  FFMA.FTZ R3, R3, R46, R50 ;  /* 0x0000002e03037223 */ /* 0x000fe20000010032 */
[----:B------:R-:W-:Y:S02]  /*0540*/  PRMT R47, R47, 0x7632, R47 ;  /* 0x000076322f2f7816 */ /* 0x000fe4000000002f */
[----:B------:R-:W-:Y:S01]  /*0550*/  PRMT R51, R51, 0x7632, R51 ;  /* 0x0000763233337816 */ /* 0x000fe20000000033 */
[----:B------:R-:W-:Y:S02]  /*0560*/  FFMA.FTZ R46, R44, R45, R3 ;  /* 0x0000002d2c2e7223 */ /* 0x000fe40000010003 */
[----:B------:R-:W-:Y:S01]  /*0570*/  IMAD.U32 R44, R47, 0x10000, RZ ;  /* 0x000100002f2c7824 */ /* 0x000fe200078e00ff */
[----:B------:R-:W-:Y:S02]  /*0580*/  SHF.L.U32 R51, R51, 0x10, RZ ;  /* 0x0000001033337819 */ /* 0x000fe400000006ff */
[C---:B------:R-:W-:Y:S01]  /*0590*/  PRMT R47, R36.reuse, 0x7632, R47 ;  /* 0x00007632242f7816 */ /* 0x040fe2000000002f */
[----:B------:R-:W-:Y:S01]  /*05a0*/  IMAD.U32 R36, R36, 0x10000, RZ ;  /* 0x0001000024247824 */ /* 0x000fe200078e00ff */
[C---:B------:R-:W-:Y:S01]  /*05b0*/  PRMT R3, R40.reuse, 0x7632, R3 ;  /* 0x0000763228037816 */ /* 0x040fe20000000003 */
        /* <DEDUP_REMOVED lines=125> */
[----:B------:R-:W-:Y:S01]  /*0d90*/  PRMT R15, R4, 0x7632, R15 ;  /* 0x00007632040f7816 */ /* 0x000fe2000000000f */
[----:B------:R-:W-:Y:S01]  /*0da0*/  IMAD.U32 R13, R8, 0x10000, RZ ;  /* 0x00010000080d7824 */ /* 0x000fe200078e00ff */
[----:B------:R-:W-:Y:S01]  /*0db0*/  SHF.L.U32 R4, R4, 0x10, RZ ;  /* 0x0000001004047819 */ /* 0x000fe200000006ff */
[----:B------:R-:W-:Y:S01]  /*0dc0*/  FFMA.FTZ R12, R19, R12, R14 ;  /* 0x0000000c130c7223 */ /* 0x000fe2000001000e */
[----:B------:R-:W-:-:S02]  /*0dd0*/  PRMT R3, R8, 0x7632, R3 ;  /* 0x0000763208037816 */ /* 0x000fc40000000003 */
[----:B------:R-:W-:Y:S01]  /*0de0*/  SHF.L.U32 R8, R15, 0x10, RZ ;  /* 0x000000100f087819 */ /* 0x000fe200000006ff */
[----:B------:R-:W-:Y:S01]  /*0df0*/  FFMA.FTZ R16, R13, R4, R12 ;  /* 0x000000040d107223 */ /* 0x000fe2000001000c */
[----:B------:R-:W-:Y:S02]  /*0e00*/  SHF.L.U32 R3, R3, 0x10, RZ ;  /* 0x0000001003037819 */ /* 0x000fe400000006ff */
[----:B------:R-:W-:Y:S01]  /*0e10*/  PRMT R4, R9, 0x7632, R4 ;  /* 0x0000763209047816 */ /* 0x000fe20000000004 */
[C---:B------:R-:W-:Y:S01]  /*0e20*/  IMAD.U32 R14, R5.reuse, 0x10000, RZ ;  /* 0x00010000050e7824 */ /* 0x040fe200078e00ff */
[----:B------:R-:W-:Y:S01]  /*0e30*/  PRMT R12, R5, 0x7632, R12 ;  /* 0x00007632050c7816 */ /* 0x000fe2000000000c */
[----:B------:R-:W-:Y:S01]  /*0e40*/  FFMA.FTZ R8, R3, R8, R16 ;  /* 0x0000000803087223 */ /* 0x000fe20000010010 */
[----:B------:R-:W-:Y:S01]  /*0e50*/  SHF.L.U32 R9, R9, 0x10, RZ ;  /* 0x0000001009097819 */ /* 0x000fe200000006ff */
[----:B------:R-:W-:Y:S01]  /*0e60*/  IMAD.U32 R4, R4, 0x10000, RZ ;  /* 0x0001000004047824 */ /* 0x000fe200078e00ff */
[----:B------:R-:W-:-:S03]  /*0e70*/  SHF.L.U32 R5, R12, 0x10, RZ ;  /* 0x000000100c057819 */ /* 0x000fc600000006ff */
[--C-:B------:R-:W-:Y:S01]  /*0e80*/  FFMA.FTZ R13, R9, R14, R8.reuse ;  /* 0x0000000e090d7223 */ /* 0x100fe20000010008 */
[----:B------:R-:W-:Y:S02]  /*0e90*/  PRMT R3, R10, 0x7632, R3 ;  /* 0x000076320a037816 */ /* 0x000fe40000000003 */
[----:B------:R-:W-:Y:S01]  /*0ea0*/  PRMT R8, R6, 0x7632, R8 ;  /* 0x0000763206087816 */ /* 0x000fe20000000008 */
[----:B------:R-:W-:Y:S01]  /*0eb0*/  FFMA.FTZ R5, R4, R5, R13 ;  /* 0x0000000504057223 */ /* 0x000fe2000001000d */
[----:B------:R-:W-:Y:S02]  /*0ec0*/  SHF.L.U32 R9, R6, 0x10, RZ ;  /* 0x0000001006097819 */ /* 0x000fe400000006ff */
[----:B------:R-:W-:Y:S01]  /*0ed0*/  SHF.L.U32 R10, R10, 0x10, RZ ;  /* 0x000000100a0a7819 */ /* 0x000fe200000006ff */
[----:B------:R-:W-:Y:S01]  /*0ee0*/  IMAD.U32 R8, R8, 0x10000, RZ ;  /* 0x0001000008087824 */ /* 0x000fe200078e00ff */
[----:B------:R-:W-:-:S03]  /*0ef0*/  SHF.L.U32 R3, R3, 0x10, RZ ;  /* 0x0000001003037819 */ /* 0x000fc600000006ff */
[--C-:B------:R-:W-:Y:S01]  /*0f00*/  FFMA.FTZ R10, R10, R9, R5.reuse ;  /* 0x000000090a0a7223 */ /* 0x100fe20000010005 */
[----:B------:R-:W-:Y:S01]  /*0f10*/  PRMT R4, R11, 0x7632, R4 ;  /* 0x000076320b047816 */ /* 0x000fe20000000004 */
[----:B------:R-:W-:Y:S01]  /*0f20*/  IMAD.U32 R6, R7, 0x10000, RZ ;  /* 0x0001000007067824 */ /* 0x000fe200078e00ff */
[----:B------:R-:W-:Y:S01]  /*0f30*/  SHF.L.U32 R11, R11, 0x10, RZ ;  /* 0x000000100b0b7819 */ /* 0x000fe200000006ff */
[----:B------:R-:W-:Y:S01]  /*0f40*/  FFMA.FTZ R8, R3, R8, R10 ;  /* 0x0000000803087223 */ /* 0x000fe2000001000a */
[----:B------:R-:W-:Y:S02]  /*0f50*/  PRMT R5, R7, 0x7632, R5 ;  /* 0x0000763207057816 */ /* 0x000fe40000000005 */
[----:B------:R-:W-:Y:S01]  /*0f60*/  SHF.L.U32 R4, R4, 0x10, RZ ;  /* 0x0000001004047819 */ /* 0x000fe200000006ff */
[----:B------:R-:W-:Y:S01]  /*0f70*/  FFMA.FTZ R11, R11, R6, R8 ;  /* 0x000000060b0b7223 */ /* 0x000fe20000010008 */
[----:B------:R-:W-:-:S05]  /*0f80*/  SHF.L.U32 R5, R5, 0x10, RZ ;  /* 0x0000001005057819 */ /* 0x000fca00000006ff */
[----:B------:R-:W-:-:S05]  /*0f90*/  FFMA.FTZ R4, R4, R5, R11 ;  /* 0x0000000504047223 */ /* 0x000fca000001000b */
[----:B------:R-:W0:Y:S02]  /*0fa0*/  SHFL.BFLY PT, R3, R4, 0x10, 0x1f ;  /* 0x0e001f0004037f89 */ /* 0x000e2400000e0000 */
[----:B0-----:R-:W-:-:S05]  /*0fb0*/  FADD.FTZ R3, R4, R3 ;  /* 0x0000000304037221 */ /* 0x001fca0000010000 */
[----:B------:R-:W0:Y:S02]  /*0fc0*/  SHFL.BFLY PT, R6, R3, 0x8, 0x1f ;  /* 0x0d001f0003067f89 */ /* 0x000e2400000e0000 */
[----:B0-----:R-:W-:-:S05]  /*0fd0*/  FADD.FTZ R6, R3, R6 ;  /* 0x0000000603067221 */ /* 0x001fca0000010000 */
[----:B------:R-:W0:Y:S01]  /*0fe0*/  SHFL.BFLY PT, R5, R6, 0x4, 0x1f ;  /* 0x0c801f0006057f89 */ /* 0x000e2200000e0000 */
[----:B------:R-:W-:Y:S01]  /*0ff0*/  LOP3.LUT P0, RZ, R2, 0x1f, RZ, 0xc0, !PT ;  /* 0x0000001f02ff7812 */ /* 0x000fe2000780c0ff */
[----:B0-----:R-:W-:-:S05]  /*1000*/  FADD.FTZ R5, R6, R5 ;  /* 0x0000000506057221 */ /* 0x001fca0000010000 */
[----:B------:R-:W0:Y:S07]  /*1010*/  SHFL.BFLY PT, R8, R5, 0x2, 0x1f ;  /* 0x0c401f0005087f89 */ /* 0x000e2e00000e0000 */
[----:B------:R-:W1:Y:S01]  /*1020*/  @!P0 S2R R9, SR_CgaCtaId ;  /* 0x0000000000098919 */ /* 0x000e620000008800 */
[----:B0-----:R-:W-:-:S05]  /*1030*/  FADD.FTZ R8, R5, R8 ;  /* 0x0000000805087221 */ /* 0x001fca0000010000 */
[----:B------:R-:W0:Y:S01]  /*1040*/  SHFL.BFLY PT, R7, R8, 0x1, 0x1f ;  /* 0x0c201f0008077f89 */ /* 0x000e2200000e0000 */
[----:B------:R-:W-:-:S04]  /*1050*/  @!P0 MOV R4, 0x400 ;  /* 0x0000040000048802 */ /* 0x000fc80000000f00 */
[----:B-1----:R-:W-:-:S04]  /*1060*/  @!P0 LEA R9, R9, R4, 0x18 ;  /* 0x0000000409098211 */ /* 0x002fc800078ec0ff */
[----:B------:R-:W-:Y:S01]  /*1070*/  @!P0 LEA.HI R4, R2, R9, RZ, 0x1d ;  /* 0x0000000902048211 */ /* 0x000fe200078fe8ff */
[----:B0-----:R-:W-:-:S05]  /*1080*/  FADD.FTZ R7, R8, R7 ;  /* 0x0000000708077221 */ /* 0x001fca0000010000 */
[----:B------:R0:W-:Y:S01]  /*1090*/  @!P0 STS [R4], R7 ;  /* 0x0000000704008388 */ /* 0x0001e20000000800 */
[----:B------:R-:W-:Y:S01]  /*10a0*/  BAR.SYNC.DEFER_BLOCKING 0x0 ;  /* 0x0000000000007b1d */ /* 0x000fe20000010000 */
[----:B------:R-:W-:-:S05]  /*10b0*/  ISETP.NE.AND P0, PT, R2, RZ, PT ;  /* 0x000000ff0200720c */ /* 0x000fca0003f05270 */
[----:B------:R-:W-:Y:S08]  /*10c0*/  BSSY.RECONVERGENT B0, `(.L_x_53) ;  /* 0x000000e000007945 */ /* 0x000ff00003800200 */
[----:B0-----:R-:W-:Y:S05]  /*10d0*/  @P0 BRA `(.L_x_54) ;  /* 0x0000000000300947 */ /* 0x001fea0003800000 */
[----:B------:R-:W0:Y:S01]  /*10e0*/  S2UR UR5, SR_CgaCtaId ;  /* 0x00000000000579c3 */ /* 0x000e220000008800 */
[----:B------:R-:W-:-:S07]  /*10f0*/  UMOV UR4, 0x400 ;  /* 0x0000040000047882 */ /* 0x000fce0000000000 */
[----:B------:R-:W1:Y:S01]  /*1100*/  LDC.64 R2, c[0x0][0x380] ;  /* 0x0000e000ff027b82 */ /* 0x000e620000000a00 */
[----:B0-----:R-:W-:Y:S01]  /*1110*/  ULEA UR4, UR5, UR4, 0x18 ;  /* 0x0000000405047291 */ /* 0x001fe2000f8ec0ff */
[----:B-1----:R-:W-:-:S08]  /*1120*/  IMAD.WIDE.U32 R2, R0, 0x2, R2 ;  /* 0x0000000200027825 */ /* 0x002fd000078e0002 */
[----:B------:R-:W0:Y:S02]  /*1130*/  LDS.128 R4, [UR4] ;  /* 0x00000004ff047984 */ /* 0x000e240008000c00 */
[----:B0-----:R-:W-:-:S04]  /*1140*/  FADD.FTZ R4, RZ, R4 ;  /* 0x00000004ff047221 */ /* 0x001fc80000010000 */
[----:B------:R-:W-:-:S04]  /*1150*/  FADD.FTZ R5, R4, R5 ;  /* 0x0000000504057221 */ /* 0x000fc80000010000 */
[----:B------:R-:W-:-:S04]  /*1160*/  FADD.FTZ R6, R5, R6 ;  /* 0x0000000605067221 */ /* 0x000fc80000010000 */
[----:B------:R-:W-:-:S05]  /*1170*/  FADD.FTZ R6, R6, R7 ;  /* 0x0000000706067221 */ /* 0x000fca0000010000 */
[----:B------:R-:W-:-:S05]  /*1180*/  F2FP.BF16.F32.PACK_AB R6, RZ, R6 ;  /* 0x00000006ff06723e */ /* 0x000fca00000010ff */
[----:B------:R0:W-:Y:S02]  /*1190*/  STG.E.U16 desc[UR6][R2.64], R6 ;  /* 0x0000000602007986 */ /* 0x0001e4000c101506 */
.L_x_54:
[----:B------:R-:W-:Y:S05]  /*11a0*/  BSYNC.RECONVERGENT B0 ;  /* 0x0000000000007941 */ /* 0x000fea0003800200 */
.L_x_53:
[----:B------:R-:W-:Y:S01]  /*11b0*/  PREEXIT ;  /* 0x000000000000782d */ /* 0x000fe20000000000 */
[----:B------:R-:W-:Y:S05]  /*11c0*/  EXIT ;  /* 0x000000000000794d */ /* 0x000fea0003800000 */
.L_x_55:
        /* <DEDUP_REMOVED lines=11> */
.L_x_127:


//--------------------- .text._Z30router_gemm_kernel_bf16_outputI13__nv_bfloat16Li128ELi8ELi16ELi256ELi7168EEvPS0_PKT_S4_ --------------------------
	.section	.text._Z30router_gemm_kernel_bf16_outputI13__nv_bfloat16Li128ELi8ELi16ELi256ELi7168EEvPS0_PKT_S4_,"ax",@progbits
	.align	128
        .global         _Z30router_gemm_kernel_bf16_outputI13__nv_bfloat16Li128ELi8ELi16ELi256ELi7168EEvPS0_PKT_S4_
        .type           _Z30router_gemm_kernel_bf16_outputI13__nv_bfloat16Li128ELi8ELi16ELi256ELi7168EEvPS0_PKT_S4_,@function
        .size           _Z30router_gemm_kernel_bf16_outputI13__nv_bfloat16Li128ELi8ELi16ELi256ELi7168EEvPS0_PKT_S4_,(.L_x_128 - _Z30router_gemm_kernel_bf16_outputI13__nv_bfloat16Li128ELi8ELi16ELi256ELi7168EEvPS0_PKT_S4_)
        .other          _Z30router_gemm_kernel_bf16_outputI13__nv_bfloat16Li128ELi8ELi16ELi256ELi7168EEvPS0_PKT_S4_,@"STO_CUDA_ENTRY STV_DEFAULT"
_Z30router_gemm_kernel_bf16_outputI13__nv_bfloat16Li128ELi8ELi16ELi256ELi7168EEvPS0_PKT_S4_:
.text._Z30router_gemm_kernel_bf16_outputI13__nv_bfloat16Li128ELi8ELi16ELi256ELi7168EEvPS0_PKT_S4_:
        /* <DEDUP_REMOVED lines=31> */
.L_x_56:
        /* <DEDUP_REMOVED lines=666> */
.L_x_58:
[----:B------:R-:W-:Y:S05]  /*2b90*/  BSYNC.RECONVERGENT B0 ;  /* 0x0000000000007941 */ /* 0x000fea0003800200 */
.L_x_57:
[----:B------:R-:W-:Y:S01]  /*2ba0*/  PREEXIT ;  /* 0x000000000000782d */ /* 0x000fe20000000000 */
[----:B------:R-:W-:Y:S05]  /*2bb0*/  EXIT ;  /* 0x000000000000794d */ /* 0x000fea0003800000 */
.L_x_59:
        /* <DEDUP_REMOVED lines=12> */
.L_x_128:


//--------------------- .text._Z30router_gemm_kernel_bf16_outputI13__nv_bfloat16Li128ELi8ELi15ELi256ELi7168EEvPS0_PKT_S4_ --------------------------
	.section	.text._Z30router_gemm_kernel_bf16_outputI13__nv_bfloat16Li128ELi8ELi15ELi256ELi7168EEvPS0_PKT_S4_,"ax",@progbits
	.align	128
        .global         _Z30router_gemm_kernel_bf16_outputI13__nv_bfloat16Li128ELi8ELi15ELi256ELi7168EEvPS0_PKT_S4_
        .type           _Z30router_gemm_kernel_bf16_outputI13__nv_bfloat16Li128ELi8ELi15ELi256ELi7168EEvPS0_PKT_S4_,@function
        .size           _Z30router_gemm_kernel_bf16_outputI13__nv_bfloat16Li128ELi8ELi15ELi256ELi7168EEvPS0_PKT_S4_,(.L_x_129 - _Z30router_gemm_kernel_bf16_outputI13__nv_bfloat16Li128ELi8ELi15ELi256ELi7168EEvPS0_PKT_S4_)
        .other          _Z30router_gemm_kernel_bf16_outputI13__nv_bfloat16Li128ELi8ELi15ELi256ELi7168EEvPS0_PKT_S4_,@"STO_CUDA_ENTRY STV_DEFAULT"
_Z30router_gemm_kernel_bf16_outputI13__nv_bfloat16Li128ELi8ELi15ELi256ELi7168EEvPS0_PKT_S4_:
.text._Z30router_gemm_kernel_bf16_outputI13__nv_bfloat16Li128ELi8ELi15ELi256ELi7168EEvPS0_PKT_S4_:
        /* <DEDUP_REMOVED lines=29> */
.L_x_60:
        /* <DEDUP_REMOVED lines=626> */
.L_x_62:
[----:B------:R-:W-:Y:S05]  /*28f0*/  BSYNC.RECONVERGENT B0 ;  /* 0x0000000000007941 */ /* 0x000fea0003800200 */
.L_x_61:
[----:B------:R-:W-:Y:S01]  /*2900*/  PREEXIT ;  /* 0x000000000000782d */ /* 0x000fe20000000000 */
[----:B------:R-:W-:Y:S05]  /*2910*/  EXIT ;  /* 0x000000000000794d */ /* 0x000fea0003800000 */
.L_x_63:
        /* <DEDUP_REMOVED lines=14> */
.L_x_129:


//--------------------- .text._Z30router_gemm_kernel_bf16_outputI13__nv_bfloat16Li128ELi8ELi14ELi256ELi7168EEvPS0_PKT_S4_ --------------------------
	.section	.text._Z30router_gemm_kernel_bf16_outputI13__nv_bfloat16Li128ELi8ELi14ELi256ELi7168EEvPS0_PKT_S4_,"ax",@progbits
	.align	128
        .global         _Z30router_gemm_kernel_bf16_outputI13__nv_bfloat16Li128ELi8ELi14ELi256ELi7168EEvPS0_PKT_S4_
        .type           _Z30router_gemm_kernel_bf16_outputI13__nv_bfloat16Li128ELi8ELi14ELi256ELi7168EEvPS0_PKT_S4_,@function
        .size           _Z30router_gemm_kernel_bf16_outputI13__nv_bfloat16Li128ELi8ELi14ELi256ELi7168EEvPS0_PKT_S4_,(.L_x_130 - _Z30router_gemm_kernel_bf16_outputI13__nv_bfloat16Li128ELi8ELi14ELi256ELi7168EEvPS0_PKT_S4_)
        .other          _Z30router_gemm_kernel_bf16_outputI13__nv_bfloat16Li128ELi8ELi14ELi256ELi7168EEvPS0_PKT_S4_,@"STO_CUDA_ENTRY STV_DEFAULT"
_Z30router_gemm_kernel_bf16_outputI13__nv_bfloat16Li128ELi8ELi14ELi256ELi7168EEvPS0_PKT_S4_:
.text._Z30router_gemm_kernel_bf16_outputI13__nv_bfloat16Li128ELi8ELi14ELi256ELi7168EEvPS0_PKT_S4_:
        /* <DEDUP_REMOVED lines=29> */
.L_x_64:
        /* <DEDUP_REMOVED lines=586> */
.L_x_66:
[----:B------:R-:W-:Y:S05]  /*2670*/  BSYNC.RECONVERGENT B0 ;  /* 0x0000000000007941 */ /* 0x000fea0003800200 */
.L_x_65:
[----:B------:R-:W-:Y:S01]  /*2680*/  PREEXIT ;  /* 0x000000000000782d */ /* 0x000fe20000000000 */
[----:B------:R-:W-:Y:S05]  /*2690*/  EXIT ;  /* 0x000000000000794d */ /* 0x000fea0003800000 */
.L_x_67:
        /* <DEDUP_REMOVED lines=14> */
.L_x_130:


//--------------------- .text._Z30router_gemm_kernel_bf16_outputI13__nv_bfloat16Li128ELi8ELi13ELi256ELi7168EEvPS0_PKT_S4_ --------------------------
	.section	.text._Z30router_gemm_kernel_bf16_outputI13__nv_bfloat16Li128ELi8ELi13ELi256ELi7168EEvPS0_PKT_S4_,"ax",@progbits
	.align	128
        .global         _Z30router_gemm_kernel_bf16_outputI13__nv_bfloat16Li128ELi8ELi13ELi256ELi7168EEvPS0_PKT_S4_
        .type           _Z30router_gemm_kernel_bf16_outputI13__nv_bfloat16Li128ELi8ELi13ELi256ELi7168EEvPS0_PKT_S4_,@function
        .size           _Z30router_gemm_kernel_bf16_outputI13__nv_bfloat16Li128ELi8ELi13ELi256ELi7168EEvPS0_PKT_S4_,(.L_x_131 - _Z30router_gemm_kernel_bf16_outputI13__nv_bfloat16Li128ELi8ELi13ELi256ELi7168EEvPS0_PKT_S4_)
        .other          _Z30router_gemm_kernel_bf16_outputI13__nv_bfloat16Li128ELi8ELi13ELi256ELi7168EEvPS0_PKT_S4_,@"STO_CUDA_ENTRY STV_DEFAULT"
_Z30router_gemm_kernel_bf16_outputI13__nv_bfloat16Li128ELi8ELi13ELi256ELi7168EEvPS0_PKT_S4_:
.text._Z30router_gemm_kernel_bf16_outputI13__nv_bfloat16Li128ELi8ELi13ELi256ELi7168EEvPS0_PKT_S4_:
        /* <DEDUP_REMOVED lines=30> */
.L_x_68:
        /* <DEDUP_REMOVED lines=546> */
.L_x_70:
[----:B------:R-:W-:Y:S05]  /*2400*/  BSYNC.RECONVERGENT B0 ;  /* 0x0000000000007941 */ /* 0x000fea0003800200 */
.L_x_69:
[----:B------:R-:W-:Y:S01]  /*2410*/  PREEXIT ;  /* 0x000000000000782d */ /* 0x000fe20000000000 */
[----:B------:R-:W-:Y:S05]  /*2420*/  EXIT ;  /* 0x000000000000794d */ /* 0x000fea0003800000 */
.L_x_71:
        /* <DEDUP_REMOVED lines=13> */
.L_x_131:


//--------------------- .text._Z30router_gemm_kernel_bf16_outputI13__nv_bfloat16Li128ELi8ELi12ELi256ELi7168EEvPS0_PKT_S4_ --------------------------
	.section	.text._Z30router_gemm_kernel_bf16_outputI13__nv_bfloat16Li128ELi8ELi12ELi256ELi7168EEvPS0_PKT_S4_,"ax",@progbits
	.align	128
        .global         _Z30router_gemm_kernel_bf16_outputI13__nv_bfloat16Li128ELi8ELi12ELi256ELi7168EEvPS0_PKT_S4_
        .type           _Z30router_gemm_kernel_bf16_outputI13__nv_bfloat16Li128ELi8ELi12ELi256ELi7168EEvPS0_PKT_S4_,@function
        .size           _Z30router_gemm_kernel_bf16_outputI13__nv_bfloat16Li128ELi8ELi12ELi256ELi7168EEvPS0_PKT_S4_,(.L_x_132 - _Z30router_gemm_kernel_bf16_outputI13__nv_bfloat16Li128ELi8ELi12ELi256ELi7168EEvPS0_PKT_S4_)
        .other          _Z30router_gemm_kernel_bf16_outputI13__nv_bfloat16Li128ELi8ELi12ELi256ELi7168EEvPS0_PKT_S4_,@"STO_CUDA_ENTRY STV_DEFAULT"
_Z30router_gemm_kernel_bf16_outputI13__nv_bfloat16Li128ELi8ELi12ELi256ELi7168EEvPS0_PKT_S4_:
.text._Z30router_gemm_kernel_bf16_outputI13__nv_bfloat16Li128ELi8ELi12ELi256ELi7168EEvPS0_PKT_S4_:
        /* <DEDUP_REMOVED lines=29> */
.L_x_72:
        /* <DEDUP_REMOVED lines=506> */
.L_x_74:
[----:B------:R-:W-:Y:S05]  /*2170*/  BSYNC.RECONVERGENT B0 ;  /* 0x0000000000007941 */ /* 0x000fea0003800200 */
.L_x_73:
[----:B------:R-:W-:Y:S01]  /*2180*/  PREEXIT ;  /* 0x000000000000782d */ /* 0x000fe20000000000 */
[----:B------:R-:W-:Y:S05]  /*2190*/  EXIT ;  /* 0x000000000000794d */ /* 0x000fea0003800000 */
.L_x_75:
        /* <DEDUP_REMOVED lines=14> */
.L_x_132:


//--------------------- .text._Z30router_gemm_kernel_bf16_outputI13__nv_bfloat16Li128ELi8ELi11ELi256ELi7168EEvPS0_PKT_S4_ --------------------------
	.section	.text._Z30router_gemm_kernel_bf16_outputI13__nv_bfloat16Li128ELi8ELi11ELi256ELi7168EEvPS0_PKT_S4_,"ax",@progbits
	.align	128
        .global         _Z30router_gemm_kernel_bf16_outputI13__nv_bfloat16Li128ELi8ELi11ELi256ELi7168EEvPS0_PKT_S4_
        .type           _Z30router_gemm_kernel_bf16_outputI13__nv_bfloat16Li128ELi8ELi11ELi256ELi7168EEvPS0_PKT_S4_,@function
        .size           _Z30router_gemm_kernel_bf16_outputI13__nv_bfloat16Li128ELi8ELi11ELi256ELi7168EEvPS0_PKT_S4_,(.L_x_133 - _Z30router_gemm_kernel_bf16_outputI13__nv_bfloat16Li128ELi8ELi11ELi256ELi7168EEvPS0_PKT_S4_)
        .other          _Z30router_gemm_kernel_bf16_outputI13__nv_bfloat16Li128ELi8ELi11ELi256ELi7168EEvPS0_PKT_S4_,@"STO_CUDA_ENTRY STV_DEFAULT"
_Z30router_gemm_kernel_bf16_outputI13__nv_bfloat16Li128ELi8ELi11ELi256ELi7168EEvPS0_PKT_S4_:
.text._Z30router_gemm_kernel_bf16_outputI13__nv_bfloat16Li128ELi8ELi11ELi256ELi7168EEvPS0_PKT_S4_:
        /* <DEDUP_REMOVED lines=29> */
.L_x_76:
        /* <DEDUP_REMOVED lines=466> */
.L_x_78:
[----:B------:R-:W-:Y:S05]  /*1ef0*/  BSYNC.RECONVERGENT B0 ;  /* 0x0000000000007941 */ /* 0x000fea0003800200 */
.L_x_77:
[----:B------:R-:W-:Y:S01]  /*1f00*/  PREEXIT ;  /* 0x000000000000782d */ /* 0x000fe20000000000 */
[----:B------:R-:W-:Y:S05]  /*1f10*/  EXIT ;  /* 0x000000000000794d */ /* 0x000fea0003800000 */
.L_x_79:
        /* <DEDUP_REMOVED lines=14> */
.L_x_133:


//--------------------- .text._Z30router_gemm_kernel_bf16_outputI13__nv_bfloat16Li128ELi8ELi10ELi256ELi7168EEvPS0_PKT_S4_ --------------------------
	.section	.text._Z30router_gemm_kernel_bf16_outputI13__nv_bfloat16Li128ELi8ELi10ELi256ELi7168EEvPS0_PKT_S4_,"ax",@progbits
	.align	128
        .global         _Z30router_gemm_kernel_bf16_outputI13__nv_bfloat16Li128ELi8ELi10ELi256ELi7168EEvPS0_PKT_S4_
        .type           _Z30router_gemm_kernel_bf16_outputI13__nv_bfloat16Li128ELi8ELi10ELi256ELi7168EEvPS0_PKT_S4_,@function
        .size           _Z30router_gemm_kernel_bf16_outputI13__nv_bfloat16Li128ELi8ELi10ELi256ELi7168EEvPS0_PKT_S4_,(.L_x_134 - _Z30router_gemm_kernel_bf16_outputI13__nv_bfloat16Li128ELi8ELi10ELi256ELi7168EEvPS0_PKT_S4_)
        .other          _Z30router_gemm_kernel_bf16_outputI13__nv_bfloat16Li128ELi8ELi10ELi256ELi7168EEvPS0_PKT_S4_,@"STO_CUDA_ENTRY STV_DEFAULT"
_Z30router_gemm_kernel_bf16_outputI13__nv_bfloat16Li128ELi8ELi10ELi256ELi7168EEvPS0_PKT_S4_:
.text._Z30router_gemm_kernel_bf16_outputI13__nv_bfloat16Li128ELi8ELi10ELi256ELi7168EEvPS0_PKT_S4_:
        /* <DEDUP_REMOVED lines=27> */
.L_x_80:
        /* <DEDUP_REMOVED lines=427> */
.L_x_82:
[----:B------:R-:W-:Y:S05]  /*1c60*/  BSYNC.RECONVERGENT B0 ;  /* 0x0000000000007941 */ /* 0x000fea0003800200 */
.L_x_81:
[----:B------:R-:W-:Y:S01]  /*1c70*/  PREEXIT ;  /* 0x000000000000782d */ /* 0x000fe20000000000 */
[----:B------:R-:W-:Y:S05]  /*1c80*/  EXIT ;  /* 0x000000000000794d */ /* 0x000fea0003800000 */
.L_x_83:
        /* <DEDUP_REMOVED lines=15> */
.L_x_134:


//--------------------- .text._Z30router_gemm_kernel_bf16_outputI13__nv_bfloat16Li128ELi8ELi9ELi256ELi7168EEvPS0_PKT_S4_ --------------------------
	.section	.text._Z30router_gemm_kernel_bf16_outputI13__nv_bfloat16Li128ELi8ELi9ELi256ELi7168EEvPS0_PKT_S4_,"ax",@progbits
	.align	128
        .global         _Z30router_gemm_kernel_bf16_outputI13__nv_bfloat16Li128ELi8ELi9ELi256ELi7168EEvPS0_PKT_S4_
        .type           _Z30router_gemm_kernel_bf16_outputI13__nv_bfloat16Li128ELi8ELi9ELi256ELi7168EEvPS0_PKT_S4_,@function
        .size           _Z30router_gemm_kernel_bf16_outputI13__nv_bfloat16Li128ELi8ELi9ELi256ELi7168EEvPS0_PKT_S4_,(.L_x_135 - _Z30router_gemm_kernel_bf16_outputI13__nv_bfloat16Li128ELi8ELi9ELi256ELi7168EEvPS0_PKT_S4_)
        .other          _Z30router_gemm_kernel_bf16_outputI13__nv_bfloat16Li128ELi8ELi9ELi256ELi7168EEvPS0_PKT_S4_,@"STO_CUDA_ENTRY STV_DEFAULT"
_Z30router_gemm_kernel_bf16_outputI13__nv_bfloat16Li128ELi8ELi9ELi256ELi7168EEvPS0_PKT_S4_:
.text._Z30router_gemm_kernel_bf16_outputI13__nv_bfloat16Li128ELi8ELi9ELi256ELi7168EEvPS0_PKT_S4_:
        /* <DEDUP_REMOVED lines=28> */
.L_x_84:
        /* <DEDUP_REMOVED lines=388> */
.L_x_86:
[----:B------:R-:W-:Y:S05]  /*1a00*/  BSYNC.RECONVERGENT B0 ;  /* 0x0000000000007941 */ /* 0x000fea0003800200 */
.L_x_85:
[----:B------:R-:W-:Y:S01]  /*1a10*/  PREEXIT ;  /* 0x000000000000782d */ /* 0x000fe20000000000 */
[----:B------:R-:W-:Y:S05]  /*1a20*/  EXIT ;  /* 0x000000000000794d */ /* 0x000fea0003800000 */
.L_x_87:
        /* <DEDUP_REMOVED lines=13> */
.L_x_135:


//--------------------- .text._Z30router_gemm_kernel_bf16_outputI13__nv_bfloat16Li128ELi8ELi8ELi256ELi7168EEvPS0_PKT_S4_ --------------------------
	.section	.text._Z30router_gemm_kernel_bf16_outputI13__nv_bfloat16Li128ELi8ELi8ELi256ELi7168EEvPS0_PKT_S4_,"ax",@progbits
	.align	128
        .global         _Z30router_gemm_kernel_bf16_outputI13__nv_bfloat16Li128ELi8ELi8ELi256ELi7168EEvPS0_PKT_S4_
        .type           _Z30router_gemm_kernel_bf16_outputI13__nv_bfloat16Li128ELi8ELi8ELi256ELi7168EEvPS0_PKT_S4_,@function
        .size           _Z30router_gemm_kernel_bf16_outputI13__nv_bfloat16Li128ELi8ELi8ELi256ELi7168EEvPS0_PKT_S4_,(.L_x_136 - _Z30router_gemm_kernel_bf16_outputI13__nv_bfloat16Li128ELi8ELi8ELi256ELi7168EEvPS0_PKT_S4_)
        .other          _Z30router_gemm_kernel_bf16_outputI13__nv_bfloat16Li128ELi8ELi8ELi256ELi7168EEvPS0_PKT_S4_,@"STO_CUDA_ENTRY STV_DEFAULT"
_Z30router_gemm_kernel_bf16_outputI13__nv_bfloat16Li128ELi8ELi8ELi256ELi7168EEvPS0_PKT_S4_:
.text._Z30router_gemm_kernel_bf16_outputI13__nv_bfloat16Li128ELi8ELi8ELi256ELi7168EEvPS0_PKT_S4_:
        /* <DEDUP_REMOVED lines=1436> */
.L_x_89:
[----:B------:R-:W-:Y:S05]  /*59c0*/  BSYNC.RECONVERGENT B0 ;  /* 0x0000000000007941 */ /* 0x000fea0003800200 */
.L_x_88:
[----:B------:R-:W-:Y:S01]  /*59d0*/  PREEXIT ;  /* 0x000000000000782d */ /* 0x000fe20000000000 */
[----:B------:R-:W-:Y:S05]  /*59e0*/  EXIT ;  /* 0x000000000000794d */ /* 0x000fea0003800000 */
.L_x_90:
        /* <DEDUP_REMOVED lines=9> */
.L_x_136:


//--------------------- .text._Z30router_gemm_kernel_bf16_outputI13__nv_bfloat16Li128ELi8ELi7ELi256ELi7168EEvPS0_PKT_S4_ --------------------------
	.section	.text._Z30router_gemm_kernel_bf16_outputI13__nv_bfloat16Li128ELi8ELi7ELi256ELi7168EEvPS0_PKT_S4_,"ax",@progbits
	.align	128
        .global         _Z30router_gemm_kernel_bf16_outputI13__nv_bfloat16Li128ELi8ELi7ELi256ELi7168EEvPS0_PKT_S4_
        .type           _Z30router_gemm_kernel_bf16_outputI13__nv_bfloat16Li128ELi8ELi7ELi256ELi7168EEvPS0_PKT_S4_,@function
        .size           _Z30router_gemm_kernel_bf16_outputI13__nv_bfloat16Li128ELi8ELi7ELi256ELi7168EEvPS0_PKT_S4_,(.L_x_137 - _Z30router_gemm_kernel_bf16_outputI13__nv_bfloat16Li128ELi8ELi7ELi256ELi7168EEvPS0_PKT_S4_)
        .other          _Z30router_gemm_kernel_bf16_outputI13__nv_bfloat16Li128ELi8ELi7ELi256ELi7168EEvPS0_PKT_S4_,@"STO_CUDA_ENTRY STV_DEFAULT"
_Z30router_gemm_kernel_bf16_outputI13__nv_bfloat16Li128ELi8ELi7ELi256ELi7168EEvPS0_PKT_S4_:
.text._Z30router_gemm_kernel_bf16_outputI13__nv_bfloat16Li128ELi8ELi7ELi256ELi7168EEvPS0_PKT_S4_:
        /* <DEDUP_REMOVED lines=1271> */
.L_x_92:
[----:B------:R-:W-:Y:S05]  /*4f70*/  BSYNC.RECONVERGENT B0 ;  /* 0x0000000000007941 */ /* 0x000fea0003800200 */
.L_x_91:
[----:B------:R-:W-:Y:S01]  /*4f80*/  PREEXIT ;  /* 0x000000000000782d */ /* 0x000fe20000000000 */
[----:B------:R-:W-:Y:S05]  /*4f90*/  EXIT ;  /* 0x000000000000794d */ /* 0x000fea0003800000 */
.L_x_93:
        /* <DEDUP_REMOVED lines=14> */
.L_x_137:


//--------------------- .text._Z30router_gemm_kernel_bf16_outputI13__nv_bfloat16Li128ELi8ELi6ELi256ELi7168EEvPS0_PKT_S4_ --------------------------
	.section	.text._Z30router_gemm_kernel_bf16_outputI13__nv_bfloat16Li128ELi8ELi6ELi256ELi7168EEvPS0_PKT_S4_,"ax",@progbits
	.align	128
        .global         _Z30router_gemm_kernel_bf16_outputI13__nv_bfloat16Li128ELi8ELi6ELi256ELi7168EEvPS0_PKT_S4_
        .type           _Z30router_gemm_kernel_bf16_outputI13__nv_bfloat16Li128ELi8ELi6ELi256ELi7168EEvPS0_PKT_S4_,@function
        .size           _Z30router_gemm_kernel_bf16_outputI13__nv_bfloat16Li128ELi8ELi6ELi256ELi7168EEvPS0_PKT_S4_,(.L_x_138 - _Z30router_gemm_kernel_bf16_outputI13__nv_bfloat16Li128ELi8ELi6ELi256ELi7168EEvPS0_PKT_S4_)
        .other          _Z30router_gemm_kernel_bf16_outputI13__nv_bfloat16Li128ELi8ELi6ELi256ELi7168EEvPS0_PKT_S4_,@"STO_CUDA_ENTRY STV_DEFAULT"
_Z30router_gemm_kernel_bf16_outputI13__nv_bfloat16Li128ELi8ELi6ELi256ELi7168EEvPS0_PKT_S4_:
.text._Z30router_gemm_kernel_bf16_outputI13__nv_bfloat16Li128ELi8ELi6ELi256ELi7168EEvPS0_PKT_S4_:
        /* <DEDUP_REMOVED lines=1106> */
.L_x_95:
[----:B------:R-:W-:Y:S05]  /*4520*/  BSYNC.RECONVERGENT B0 ;  /* 0x0000000000007941 */ /* 0x000fea0003800200 */
.L_x_94:
[----:B------:R-:W-:Y:S01]  /*4530*/  PREEXIT ;  /* 0x000000000000782d */ /* 0x000fe20000000000 */
[----:B------:R-:W-:Y:S05]  /*4540*/  EXIT ;  /* 0x000000000000794d */ /* 0x000fea0003800000 */
.L_x_96:
        /* <DEDUP_REMOVED lines=11> */
.L_x_138:


//--------------------- .text._Z30router_gemm_kernel_bf16_outputI13__nv_bfloat16Li128ELi8ELi5ELi256ELi7168EEvPS0_PKT_S4_ --------------------------
	.section	.text._Z30router_gemm_kernel_bf16_outputI13__nv_bfloat16Li128ELi8ELi5ELi256ELi7168EEvPS0_PKT_S4_,"ax",@progbits
	.align	128
        .global         _Z30router_gemm_kernel_bf16_outputI13__nv_bfloat16Li128ELi8ELi5ELi256ELi7168EEvPS0_PKT_S4_
        .type           _Z30router_gemm_kernel_bf16_outputI13__nv_bfloat16Li128ELi8ELi5ELi256ELi7168EEvPS0_PKT_S4_,@function
        .size           _Z30router_gemm_kernel_bf16_outputI13__nv_bfloat16Li128ELi8ELi5ELi256ELi7168EEvPS0_PKT_S4_,(.L_x_139 - _Z30router_gemm_kernel_bf16_outputI13__nv_bfloat16Li128ELi8ELi5ELi256ELi7168EEvPS0_PKT_S4_)
        .other          _Z30router_gemm_kernel_bf16_outputI13__nv_bfloat16Li128ELi8ELi5ELi256ELi7168EEvPS0_PKT_S4_,@"STO_CUDA_ENTRY STV_DEFAULT"
_Z30router_gemm_kernel_bf16_outputI13__nv_bfloat16Li128ELi8ELi5ELi256ELi7168EEvPS0_PKT_S4_:
.text._Z30router_gemm_kernel_bf16_outputI13__nv_bfloat16Li128ELi8ELi5ELi256ELi7168EEvPS0_PKT_S4_:
        /* <DEDUP_REMOVED lines=941> */
.L_x_98:
[----:B------:R-:W-:Y:S05]  /*3ad0*/  BSYNC.RECONVERGENT B0 ;  /* 0x0000000000007941 */ /* 0x000fea0003800200 */
.L_x_97:
[----:B------:R-:W-:Y:S01]  /*3ae0*/  PREEXIT ;  /* 0x000000000000782d */ /* 0x000fe20000000000 */
[----:B------:R-:W-:Y:S05]  /*3af0*/  EXIT ;  /* 0x000000000000794d */ /* 0x000fea0003800000 */
.L_x_99:
        /* <DEDUP_REMOVED lines=16> */
.L_x_139:


//--------------------- .text._Z30router_gemm_kernel_bf16_outputI13__nv_bfloat16Li128ELi8ELi4ELi256ELi7168EEvPS0_PKT_S4_ --------------------------
	.section	.text._Z30router_gemm_kernel_bf16_outputI13__nv_bfloat16Li128ELi8ELi4ELi256ELi7168EEvPS0_PKT_S4_,"ax",@progbits
	.align	128
        .global         _Z30router_gemm_kernel_bf16_outputI13__nv_bfloat16Li128ELi8ELi4ELi256ELi7168EEvPS0_PKT_S4_
        .type           _Z30router_gemm_kernel_bf16_outputI13__nv_bfloat16Li128ELi8ELi4ELi256ELi7168EEvPS0_PKT_S4_,@function
        .size           _Z30router_gemm_kernel_bf16_outputI13__nv_bfloat16Li128ELi8ELi4ELi256ELi7168EEvPS0_PKT_S4_,(.L_x_140 - _Z30router_gemm_kernel_bf16_outputI13__nv_bfloat16Li128ELi8ELi4ELi256ELi7168EEvPS0_PKT_S4_)
        .other          _Z30router_gemm_kernel_bf16_outputI13__nv_bfloat16Li128ELi8ELi4ELi256ELi7168EEvPS0_PKT_S4_,@"STO_CUDA_ENTRY STV_DEFAULT"
_Z30router_gemm_kernel_bf16_outputI13__nv_bfloat16Li128ELi8ELi4ELi256ELi7168EEvPS0_PKT_S4_:
.text._Z30router_gemm_kernel_bf16_outputI13__nv_bfloat16Li128ELi8ELi4ELi256ELi7168EEvPS0_PKT_S4_:
        /* <DEDUP_REMOVED lines=776> */
.L_x_101:
[----:B------:R-:W-:Y:S05]  /*3080*/  BSYNC.RECONVERGENT B0 ;  /* 0x0000000000007941 */ /* 0x000fea0003800200 */
.L_x_100:
[----:B------:R-:W-:Y:S01]  /*3090*/  PREEXIT ;  /* 0x000000000000782d */ /* 0x000fe20000000000 */
[----:B------:R-:W-:Y:S05]  /*30a0*/  EXIT ;  /* 0x000000000000794d */ /* 0x000fea0003800000 */
.L_x_102:
        /* <DEDUP_REMOVED lines=13> */
.L_x_140:


//--------------------- .text._Z30router_gemm_kernel_bf16_outputI13__nv_bfloat16Li128ELi8ELi3ELi256ELi7168EEvPS0_PKT_S4_ --------------------------
	.section	.text._Z30router_gemm_kernel_bf16_outputI13__nv_bfloat16Li128ELi8ELi3ELi256ELi7168EEvPS0_PKT_S4_,"ax",@progbits
	.align	128
        .global         _Z30router_gemm_kernel_bf16_outputI13__nv_bfloat16Li128ELi8ELi3ELi256ELi7168EEvPS0_PKT_S4_
        .type           _Z30router_gemm_kernel_bf16_outputI13__nv_bfloat16Li128ELi8ELi3ELi256ELi7168EEvPS0_PKT_S4_,@function
        .size           _Z30router_gemm_kernel_bf16_outputI13__nv_bfloat16Li128ELi8ELi3ELi256ELi7168EEvPS0_PKT_S4_,(.L_x_141 - _Z30router_gemm_kernel_bf16_outputI13__nv_bfloat16Li128ELi8ELi3ELi256ELi7168EEvPS0_PKT_S4_)
        .other          _Z30router_gemm_kernel_bf16_outputI13__nv_bfloat16Li128ELi8ELi3ELi256ELi7168EEvPS0_PKT_S4_,@"STO_CUDA_ENTRY STV_DEFAULT"
_Z30router_gemm_kernel_bf16_outputI13__nv_bfloat16Li128ELi8ELi3ELi256ELi7168EEvPS0_PKT_S4_:
.text._Z30router_gemm_kernel_bf16_outputI13__nv_bfloat16Li128ELi8ELi3ELi256ELi7168EEvPS0_PKT_S4_:
        /* <DEDUP_REMOVED lines=611> */
.L_x_104:
[----:B------:R-:W-:Y:S05]  /*2630*/  BSYNC.RECONVERGENT B0 ;  /* 0x0000000000007941 */ /* 0x000fea0003800200 */
.L_x_103:
[----:B------:R-:W-:Y:S01]  /*2640*/  PREEXIT ;  /* 0x000000000000782d */ /* 0x000fe20000000000 */
[----:B------:R-:W-:Y:S05]  /*2650*/  EXIT ;  /* 0x000000000000794d */ /* 0x000fea0003800000 */
.L_x_105:
        /* <DEDUP_REMOVED lines=10> */
.L_x_141:


//--------------------- .text._Z30router_gemm_kernel_bf16_outputI13__nv_bfloat16Li128ELi8ELi2ELi256ELi7168EEvPS0_PKT_S4_ --------------------------
	.section	.text._Z30router_gemm_kernel_bf16_outputI13__nv_bfloat16Li128ELi8ELi2ELi256ELi7168EEvPS0_PKT_S4_,"ax",@progbits
	.align	128
        .global         _Z30router_gemm_kernel_bf16_outputI13__nv_bfloat16Li128ELi8ELi2ELi256ELi7168EEvPS0_PKT_S4_
        .type           _Z30router_gemm_kernel_bf16_outputI13__nv_bfloat16Li128ELi8ELi2ELi256ELi7168EEvPS0_PKT_S4_,@function
        .size           _Z30router_gemm_kernel_bf16_outputI13__nv_bfloat16Li128ELi8ELi2ELi256ELi7168EEvPS0_PKT_S4_,(.L_x_142 - _Z30router_gemm_kernel_bf16_outputI13__nv_bfloat16Li128ELi8ELi2ELi256ELi7168EEvPS0_PKT_S4_)
        .other          _Z30router_gemm_kernel_bf16_outputI13__nv_bfloat16Li128ELi8ELi2ELi256ELi7168EEvPS0_PKT_S4_,@"STO_CUDA_ENTRY STV_DEFAULT"
_Z30router_gemm_kernel_bf16_outputI13__nv_bfloat16Li128ELi8ELi2ELi256ELi7168EEvPS0_PKT_S4_:
.text._Z30router_gemm_kernel_bf16_outputI13__nv_bfloat16Li128ELi8ELi2ELi256ELi7168EEvPS0_PKT_S4_:
        /* <DEDUP_REMOVED lines=446> */
.L_x_107:
[----:B------:R-:W-:Y:S05]  /*1be0*/  BSYNC.RECONVERGENT B0 ;  /* 0x0000000000007941 */ /* 0x000fea0003800200 */
.L_x_106:
[----:B------:R-:W-:Y:S01]  /*1bf0*/  PREEXIT ;  /* 0x000000000000782d */ /* 0x000fe20000000000 */
[----:B------:R-:W-:Y:S05]  /*1c00*/  EXIT ;  /* 0x000000000000794d */ /* 0x000fea0003800000 */
.L_x_108:
        /* <DEDUP_REMOVED lines=15> */
.L_x_142:


//--------------------- .text._Z30router_gemm_kernel_bf16_outputI13__nv_bfloat16Li128ELi8ELi1ELi256ELi7168EEvPS0_PKT_S4_ --------------------------
	.section	.text._Z30router_gemm_kernel_bf16_outputI13__nv_bfloat16Li128ELi8ELi1ELi256ELi7168EEvPS0_PKT_S4_,"ax",@progbits
	.align	128
        .global         _Z30router_gemm_kernel_bf16_outputI13__nv_bfloat16Li128ELi8ELi1ELi256ELi7168EEvPS0_PKT_S4_
        .type           _Z30router_gemm_kernel_bf16_outputI13__nv_bfloat16Li128ELi8ELi1ELi256ELi7168EEvPS0_PKT_S4_,@function
        .size           _Z30router_gemm_kernel_bf16_outputI13__nv_bfloat16Li128ELi8ELi1ELi256ELi7168EEvPS0_PKT_S4_,(.L_x_143 - _Z30router_gemm_kernel_bf16_outputI13__nv_bfloat16Li128ELi8ELi1ELi256ELi7168EEvPS0_PKT_S4_)
        .other          _Z30router_gemm_kernel_bf16_outputI13__nv_bfloat16Li128ELi8ELi1ELi256ELi7168EEvPS0_PKT_S4_,@"STO_CUDA_ENTRY STV_DEFAULT"
_Z30router_gemm_kernel_bf16_outputI13__nv_bfloat16Li128ELi8ELi1ELi256ELi7168EEvPS0_PKT_S4_:
.text._Z30router_gemm_kernel_bf16_outputI13__nv_bfloat16Li128ELi8ELi1ELi256ELi7168EEvPS0_PKT_S4_:
        /* <DEDUP_REMOVED lines=282> */
.L_x_110:
[----:B------:R-:W-:Y:S05]  /*11a0*/  BSYNC.RECONVERGENT B0 ;  /* 0x0000000000007941 */ /* 0x000fea0003800200 */
.L_x_109:
[----:B------:R-:W-:Y:S01]  /*11b0*/  PREEXIT ;  /* 0x000000000000782d */ /* 0x000fe20000000000 */
[----:B------:R-:W-:Y:S05]  /*11c0*/  EXIT ;  /* 0x000000000000794d */ /* 0x000fea0003800000 */
.L_x_111:
        /* <DEDUP_REMOVED lines=11> */
.L_x_143:


//--------------------- .nv.shared._Z30router_gemm_kernel_bf16_outputI13__nv_bfloat16Li128ELi8ELi16ELi384ELi7168EEvPS0_PKT_S4_ --------------------------
	.section	.nv.shared._Z30router_gemm_kernel_bf16_outputI13__nv_bfloat16Li128ELi8ELi16ELi384ELi7168EEvPS0_PKT_S4_,"aw",@nobits
	.sectionflags	@""
	.align	4
.nv.shared._Z30router_gemm_kernel_bf16_outputI13__nv_bfloat16Li128ELi8ELi16ELi384ELi7168EEvPS0_PKT_S4_:
	.zero		1280


//--------------------- .nv.shared.reserved.0     --------------------------
	.section	.nv.shared.reserved.0,"aw",@nobits
	.weak		__nv_reservedSMEM_offset_0_alias
	.size		__nv_reservedSMEM_offset_0_alias, 0, 64
	.other		__nv_reservedSMEM_offset_0_alias,@"STO_CUDA_RESERVED_SHARED STV_DEFAULT"
__nv_reservedSMEM_offset_0_alias:
	.zero		0
	.zero		64


//--------------------- .nv.global                --------------------------
	.section	.nv.global,"aw",@nobits
.nv.global:
	.type		_ZN64_INTERNAL_f6dee865_28_dsv3_router_gemm_bf16_out_cu_edcd882f_34824cuda3std3__48in_placeE,@object
	.size		_ZN64_INTERNAL_f6dee865_28_dsv3_router_gemm_bf16_out_cu_edcd882f_34824cuda3std3__48in_placeE,(_ZN64_INTERNAL_f6dee865_28_dsv3_router_gemm_bf16_out_cu_edcd882f_34824cuda3std6ranges3__45__cpo8distanceE - _ZN64_INTERNAL_f6dee865_28_dsv3_router_gemm_bf16_out_cu_edcd882f_34824cuda3std3__48in_placeE)
_ZN64_INTERNAL_f6dee865_28_dsv3_router_gemm_bf16_out_cu_edcd882f_34824cuda3std3__48in_placeE:
	.zero		1
	.type		_ZN64_INTERNAL_f6dee865_28_dsv3_router_gemm_bf16_out_cu_edcd882f_34824cuda3std6ranges3__45__cpo8distanceE,@object
	.size		_ZN64_INTERNAL_f6dee865_28_dsv3_router_gemm_bf16_out_cu_edcd882f_34824cuda3std6ranges3__45__cpo8distanceE,(_ZN64_INTERNAL_f6dee865_28_dsv3_router_gemm_bf16_out_cu_edcd882f_34824cuda3std3__45__cpo6cbeginE - _ZN64_INTERNAL_f6dee865_28_dsv3_router_gemm_bf16_out_cu_edcd882f_34824cuda3std6ranges3__45__cpo8distanceE)
_ZN64_INTERNAL_f6dee865_28_dsv3_router_gemm_bf16_out_cu_edcd882f_34824cuda3std6ranges3__45__cpo8distanceE:
	.zero		1
	.type		_ZN64_INTERNAL_f6dee865_28_dsv3_router_gemm_bf16_out_cu_edcd882f_34824cuda3std3__45__cpo6cbeginE,@object
	.size		_ZN64_INTERNAL_f6dee865_28_dsv3_router_gemm_bf16_out_cu_edcd882f_34824cuda3std3__45__cpo6cbeginE,(_ZN64_INTERNAL_f6dee865_28_dsv3_router_gemm_bf16_out_cu_edcd882f_34824cuda3std6ranges3__45__cpo7advanceE - _ZN64_INTERNAL_f6dee865_28_dsv3_router_gemm_bf16_out_cu_edcd882f_34824cuda3std3__45__cpo6cbeginE)
_ZN64_INTERNAL_f6dee865_28_dsv3_router_gemm_bf16_out_cu_edcd882f_34824cuda3std3__45__cpo6cbeginE:
	.zero		1
	.type		_ZN64_INTERNAL_f6dee865_28_dsv3_router_gemm_bf16_out_cu_edcd882f_34824cuda3std6ranges3__45__cpo7advanceE,@object
	.size		_ZN64_INTERNAL_f6dee865_28_dsv3_router_gemm_bf16_out_cu_edcd882f_34824cuda3std6ranges3__45__cpo7advanceE,(_ZN64_INTERNAL_f6dee865_28_dsv3_router_gemm_bf16_out_cu_edcd882f_34824cuda3std3__45__cpo7crbeginE - _ZN64_INTERNAL_f6dee865_28_dsv3_router_gemm_bf16_out_cu_edcd882f_34824cuda3std6ranges3__45__cpo7advanceE)
_ZN64_INTERNAL_f6dee865_28_dsv3_router_gemm_bf16_out_cu_edcd882f_34824cuda3std6ranges3__45__cpo7advanceE:
	.zero		1
	.type		_ZN64_INTERNAL_f6dee865_28_dsv3_router_gemm_bf16_out_cu_edcd882f_34824cuda3std3__45__cpo7crbeginE,@object
	.size		_ZN64_INTERNAL_f6dee865_28_dsv3_router_gemm_bf16_out_cu_edcd882f_34824cuda3std3__45__cpo7crbeginE,(_ZN64_INTERNAL_f6dee865_28_dsv3_router_gemm_bf16_out_cu_edcd882f_34824cuda3std6ranges3__45__cpo4dataE - _ZN64_INTERNAL_f6dee865_28_dsv3_router_gemm_bf16_out_cu_edcd882f_34824cuda3std3__45__cpo7crbeginE)
_ZN64_INTERNAL_f6dee865_28_dsv3_router_gemm_bf16_out_cu_edcd882f_34824cuda3std3__45__cpo7crbeginE:
	.zero		1
	.type		_ZN64_INTERNAL_f6dee865_28_dsv3_router_gemm_bf16_out_cu_edcd882f_34824cuda3std6ranges3__45__cpo4dataE,@object
	.size		_ZN64_INTERNAL_f6dee865_28_dsv3_router_gemm_bf16_out_cu_edcd882f_34824cuda3std6ranges3__45__cpo4dataE,(_ZN64_INTERNAL_f6dee865_28_dsv3_router_gemm_bf16_out_cu_edcd882f_34824cuda3std6ranges3__45__cpo5beginE - _ZN64_INTERNAL_f6dee865_28_dsv3_router_gemm_bf16_out_cu_edcd882f_34824cuda3std6ranges3__45__cpo4dataE)
_ZN64_INTERNAL_f6dee865_28_dsv3_router_gemm_bf16_out_cu_edcd882f_34824cuda3std6ranges3__45__cpo4dataE:
	.zero		1
	.type		_ZN64_INTERNAL_f6dee865_28_dsv3_router_gemm_bf16_out_cu_edcd882f_34824cuda3std6ranges3__45__cpo5beginE,@object
	.size		_ZN64_INTERNAL_f6dee865_28_dsv3_router_gemm_bf16_out_cu_edcd882f_34824cuda3std6ranges3__45__cpo5beginE,(_ZN64_INTERNAL_f6dee865_28_dsv3_router_gemm_bf16_out_cu_edcd882f_34824cuda3std3__466_GLOBAL__N__f6dee865_28_dsv3_router_gemm_bf16_out_cu_edcd882f_34826ignoreE - _ZN64_INTERNAL_f6dee865_28_dsv3_router_gemm_bf16_out_cu_edcd882f_34824cuda3std6ranges3__45__cpo5beginE)
_ZN64_INTERNAL_f6dee865_28_dsv3_router_gemm_bf16_out_cu_edcd882f_34824cuda3std6ranges3__45__cpo5beginE:
	.zero		1
	.type		_ZN64_INTERNAL_f6dee865_28_dsv3_router_gemm_bf16_out_cu_edcd882f_34824cuda3std3__466_GLOBAL__N__f6dee865_28_dsv3_router_gemm_bf16_out_cu_edcd882f_34826ignoreE,@object
	.size		_ZN64_INTERNAL_f6dee865_28_dsv3_router_gemm_bf16_out_cu_edcd882f_34824cuda3std3__466_GLOBAL__N__f6dee865_28_dsv3_router_gemm_bf16_out_cu_edcd882f_34826ignoreE,(_ZN64_INTERNAL_f6dee865_28_dsv3_router_gemm_bf16_out_cu_edcd882f_34824cuda3std6ranges3__45__cpo4sizeE - _ZN64_INTERNAL_f6dee865_28_dsv3_router_gemm_bf16_out_cu_edcd882f_34824cuda3std3__466_GLOBAL__N__f6dee865_28_dsv3_router_gemm_bf16_out_cu_edcd882f_34826ignoreE)
_ZN64_INTERNAL_f6dee865_28_dsv3_router_gemm_bf16_out_cu_edcd882f_34824cuda3std3__466_GLOBAL__N__f6dee865_28_dsv3_router_gemm_bf16_out_cu_edcd882f_34826ignoreE:
	.zero		1
	.type		_ZN64_INTERNAL_f6dee865_28_dsv3_router_gemm_bf16_out_cu_edcd882f_34824cuda3std6ranges3__45__cpo4sizeE,@object
	.size		_ZN64_INTERNAL_f6dee865_28_dsv3_router_gemm_bf16_out_cu_edcd882f_34824cuda3std6ranges3__45__cpo4sizeE,(_ZN64_INTERNAL_f6dee865_28_dsv3_router_gemm_bf16_out_cu_edcd882f_34824cuda3std3__45__cpo5beginE - _ZN64_INTERNAL_f6dee865_28_dsv3_router_gemm_bf16_out_cu_edcd882f_34824cuda3std6ranges3__45__cpo4sizeE)
_ZN64_INTERNAL_f6dee865_28_dsv3_router_gemm_bf16_out_cu_edcd882f_34824cuda3std6ranges3__45__cpo4sizeE:
	.zero		1
	.type		_ZN64_INTERNAL_f6dee865_28_dsv3_router_gemm_bf16_out_cu_edcd882f_34824cuda3std3__45__cpo5beginE,@object
	.size		_ZN64_INTERNAL_f6dee865_28_dsv3_router_gemm_bf16_out_cu_edcd882f_34824cuda3std3__45__cpo5beginE,(_ZN64_INTERNAL_f6dee865_28_dsv3_router_gemm_bf16_out_cu_edcd882f_34824cuda3std6ranges3__45__cpo6cbeginE - _ZN64_INTERNAL_f6dee865_28_dsv3_router_gemm_bf16_out_cu_edcd882f_34824cuda3std3__45__cpo5beginE)
_ZN64_INTERNAL_f6dee865_28_dsv3_router_gemm_bf16_out_cu_edcd882f_34824cuda3std3__45__cpo5beginE:
	.zero		1
	.type		_ZN64_INTERNAL_f6dee865_28_dsv3_router_gemm_bf16_out_cu_edcd882f_34824cuda3std6ranges3__45__cpo6cbeginE,@object
	.size		_ZN64_INTERNAL_f6dee865_28_dsv3_router_gemm_bf16_out_cu_edcd882f_34824cuda3std6ranges3__45__cpo6cbeginE,(_ZN64_INTERNAL_f6dee865_28_dsv3_router_gemm_bf16_out_cu_edcd882f_34824cuda3std3__45__cpo6rbeginE - _ZN64_INTERNAL_f6dee865_28_dsv3_router_gemm_bf16_out_cu_edcd882f_34824cuda3std6ranges3__45__cpo6cbeginE)
_ZN64_INTERNAL_f6dee865_28_dsv3_router_gemm_bf16_out_cu_edcd882f_34824cuda3std6ranges3__45__cpo6cbeginE:
	.zero		1
	.type		_ZN64_INTERNAL_f6dee865_28_dsv3_router_gemm_bf16_out_cu_edcd882f_34824cuda3std3__45__cpo6rbeginE,@object
	.size		_ZN64_INTERNAL_f6dee865_28_dsv3_router_gemm_bf16_out_cu_edcd882f_34824cuda3std3__45__cpo6rbeginE,(_ZN64_INTERNAL_f6dee865_28_dsv3_router_gemm_bf16_out_cu_edcd882f_34824cuda3std6ranges3__45__cpo4nextE - _ZN64_INTERNAL_f6dee865_28_dsv3_router_gemm_bf16_out_cu_edcd882f_34824cuda3std3__45__cpo6rbeginE)
_ZN64_INTERNAL_f6dee865_28_dsv3_router_gemm_bf16_out_cu_edcd882f_34824cuda3std3__45__cpo6rbeginE:
	.zero		1
	.type		_ZN64_INTERNAL_f6dee865_28_dsv3_router_gemm_bf16_out_cu_edcd882f_34824cuda3std6ranges3__45__cpo4nextE,@object
	.size		_ZN64_INTERNAL_f6dee865_28_dsv3_router_gemm_bf16_out_cu_edcd882f_34824cuda3std6ranges3__45__cpo4nextE,(_ZN64_INTERNAL_f6dee865_28_dsv3_router_gemm_bf16_out_cu_edcd882f_34824cuda3std6ranges3__45__cpo4swapE - _ZN64_INTERNAL_f6dee865_28_dsv3_router_gemm_bf16_out_cu_edcd882f_34824cuda3std6ranges3__45__cpo4nextE)
_ZN64_INTERNAL_f6dee865_28_dsv3_router_gemm_bf16_out_cu_edcd882f_34824cuda3std6ranges3__45__cpo4nextE:
	.zero		1
	.type		_ZN64_INTERNAL_f6dee865_28_dsv3_router_gemm_bf16_out_cu_edcd882f_34824cuda3std6ranges3__45__cpo4swapE,@object
	.size		_ZN64_INTERNAL_f6dee865_28_dsv3_router_gemm_bf16_out_cu_edcd882f_34824cuda3std6ranges3__45__cpo4swapE,(_ZN64_INTERNAL_f6dee865_28_dsv3_router_gemm_bf16_out_cu_edcd882f_34824cuda3std3__420unreachable_sentinelE - _ZN64_INTERNAL_f6dee865_28_dsv3_router_gemm_bf16_out_cu_edcd882f_34824cuda3std6ranges3__45__cpo4swapE)
_ZN64_INTERNAL_f6dee865_28_dsv3_router_gemm_bf16_out_cu_edcd882f_34824cuda3std6ranges3__45__cpo4swapE:
	.zero		1
	.type		_ZN64_INTERNAL_f6dee865_28_dsv3_router_gemm_bf16_out_cu_edcd882f_34824cuda3std3__420unreachable_sentinelE,@object
	.size		_ZN64_INTERNAL_f6dee865_28_dsv3_router_gemm_bf16_out_cu_edcd882f_34824cuda3std3__420unreachable_sentinelE,(_ZN64_INTERNAL_f6dee865_28_dsv3_router_gemm_bf16_out_cu_edcd882f_34826thrust24THRUST_300001_SM_1030_NS6system6detail10sequential3seqE - _ZN64_INTERNAL_f6dee865_28_dsv3_router_gemm_bf16_out_cu_edcd882f_34824cuda3std3__420unreachable_sentinelE)
_ZN64_INTERNAL_f6dee865_28_dsv3_router_gemm_bf16_out_cu_edcd882f_34824cuda3std3__420unreachable_sentinelE:
	.zero		1
	.type		_ZN64_INTERNAL_f6dee865_28_dsv3_router_gemm_bf16_out_cu_edcd882f_34826thrust24THRUST_300001_SM_1030_NS6system6detail10sequential3seqE,@object
	.size		_ZN64_INTERNAL_f6dee865_28_dsv3_router_gemm_bf16_out_cu_edcd882f_34826thrust24THRUST_300001_SM_1030_NS6system6detail10sequential3seqE,(_ZN64_INTERNAL_f6dee865_28_dsv3_router_gemm_bf16_out_cu_edcd882f_34824cuda3std3__45__cpo4cendE - _ZN64_INTERNAL_f6dee865_28_dsv3_router_gemm_bf16_out_cu_edcd882f_34826thrust24THRUST_300001_SM_1030_NS6system6detail10sequential3seqE)
_ZN64_INTERNAL_f6dee865_28_dsv3_router_gemm_bf16_out_cu_edcd882f_34826thrust24THRUST_300001_SM_1030_NS6system6detail10sequential3seqE:
	.zero		1
	.type		_ZN64_INTERNAL_f6dee865_28_dsv3_router_gemm_bf16_out_cu_edcd882f_34824cuda3std3__45__cpo4cendE,@object
	.size		_ZN64_INTERNAL_f6dee865_28_dsv3_router_gemm_bf16_out_cu_edcd882f_34824cuda3std3__45__cpo4cendE,(_ZN64_INTERNAL_f6dee865_28_dsv3_router_gemm_bf16_out_cu_edcd882f_34824cuda3std6ranges3__45__cpo9iter_swapE - _ZN64_INTERNAL_f6dee865_28_dsv3_router_gemm_bf16_out_cu_edcd882f_34824cuda3std3__45__cpo4cendE)
_ZN64_INTERNAL_f6dee865_28_dsv3_router_gemm_bf16_out_cu_edcd882f_34824cuda3std3__45__cpo4cendE:
	.zero		1
	.type		_ZN64_INTERNAL_f6dee865_28_dsv3_router_gemm_bf16_out_cu_edcd882f_34824cuda3std6ranges3__45__cpo9iter_swapE,@object
	.size		_ZN64_INTERNAL_f6dee865_28_dsv3_router_gemm_bf16_out_cu_edcd882f_34824cuda3std6ranges3__45__cpo9iter_swapE,(_ZN64_INTERNAL_f6dee865_28_dsv3_router_gemm_bf16_out_cu_edcd882f_34824cuda3std3__45__cpo5crendE - _ZN64_INTERNAL_f6dee865_28_dsv3_router_gemm_bf16_out_cu_edcd882f_34824cuda3std6ranges3__45__cpo9iter_swapE)
_ZN64_INTERNAL_f6dee865_28_dsv3_router_gemm_bf16_out_cu_edcd882f_34824cuda3std6ranges3__45__cpo9iter_swapE:
	.zero		1
	.type		_ZN64_INTERNAL_f6dee865_28_dsv3_router_gemm_bf16_out_cu_edcd882f_34824cuda3std3__45__cpo5crendE,@object
	.size		_ZN64_INTERNAL_f6dee865_28_dsv3_router_gemm_bf16_out_cu_edcd882f_34824cuda3std3__45__cpo5crendE,(_ZN64_INTERNAL_f6dee865_28_dsv3_router_gemm_bf16_out_cu_edcd882f_34824cuda3std6ranges3__45__cpo5cdataE - _ZN64_INTERNAL_f6dee865_28_dsv3_router_gemm_bf16_out_cu_edcd882f_34824cuda3std3__45__cpo5crendE)
_ZN64_INTERNAL_f6dee865_28_dsv3_router_gemm_bf16_out_cu_edcd882f_34824cuda3std3__45__cpo5crendE:
	.zero		1
	.type		_ZN64_INTERNAL_f6dee865_28_dsv3_router_gemm_bf16_out_cu_edcd882f_34824cuda3std6ranges3__45__cpo5cdataE,@object
	.size		_ZN64_INTERNAL_f6dee865_28_dsv3_router_gemm_bf16_out_cu_edcd882f_34824cuda3std6ranges3__45__cpo5cdataE,(_ZN64_INTERNAL_f6dee865_28_dsv3_router_gemm_bf16_out_cu_edcd882f_34824cuda3std6ranges3__45__cpo3endE - _ZN64_INTERNAL_f6dee865_28_dsv3_router_gemm_bf16_out_cu_edcd882f_34824cuda3std6ranges3__45__cpo5cdataE)
_ZN64_INTERNAL_f6dee865_28_dsv3_router_gemm_bf16_out_cu_edcd882f_34824cuda3std6ranges3__45__cpo5cdataE:
	.zero		1
	.type		_ZN64_INTERNAL_f6dee865_28_dsv3_router_gemm_bf16_out_cu_edcd882f_34824cuda3std6ranges3__45__cpo3endE,@object
	.size		_ZN64_INTERNAL_f6dee865_28_dsv3_router_gemm_bf16_out_cu_edcd882f_34824cuda3std6ranges3__45__cpo3endE,(_ZN64_INTERNAL_f6dee865_28_dsv3_router_gemm_bf16_out_cu_edcd882f_34824cuda3std3__419piecewise_constructE - _ZN64_INTERNAL_f6dee865_28_dsv3_router_gemm_bf16_out_cu_edcd882f_34824cuda3std6ranges3__45__cpo3endE)
_ZN64_INTERNAL_f6dee865_28_dsv3_router_gemm_bf16_out_cu_edcd882f_34824cuda3std6ranges3__45__cpo3endE:
	.zero		1
	.type		_ZN64_INTERNAL_f6dee865_28_dsv3_router_gemm_bf16_out_cu_edcd882f_34824cuda3std3__419piecewise_constructE,@object
	.size		_ZN64_INTERNAL_f6dee865_28_dsv3_router_gemm_bf16_out_cu_edcd882f_34824cuda3std3__419piecewise_constructE,(_ZN64_INTERNAL_f6dee865_28_dsv3_router_gemm_bf16_out_cu_edcd882f_34824cuda3std6ranges3__45__cpo5ssizeE - _ZN64_INTERNAL_f6dee865_28_dsv3_router_gemm_bf16_out_cu_edcd882f_34824cuda3std3__419piecewise_constructE)
_ZN64_INTERNAL_f6dee865_28_dsv3_router_gemm_bf16_out_cu_edcd882f_34824cuda3std3__419piecewise_constructE:
	.zero		1
	.type		_ZN64_INTERNAL_f6dee865_28_dsv3_router_gemm_bf16_out_cu_edcd882f_34824cuda3std6ranges3__45__cpo5ssizeE,@object
	.size		_ZN64_INTERNAL_f6dee865_28_dsv3_router_gemm_bf16_out_cu_edcd882f_34824cuda3std6ranges3__45__cpo5ssizeE,(_ZN64_INTERNAL_f6dee865_28_dsv3_router_gemm_bf16_out_cu_edcd882f_34824cuda3std3__45__cpo3endE - _ZN64_INTERNAL_f6dee865_28_dsv3_router_gemm_bf16_out_cu_edcd882f_34824cuda3std6ranges3__45__cpo5ssizeE)
_ZN64_INTERNAL_f6dee865_28_dsv3_router_gemm_bf16_out_cu_edcd882f_34824cuda3std6ranges3__45__cpo5ssizeE:
	.zero		1
	.type		_ZN64_INTERNAL_f6dee865_28_dsv3_router_gemm_bf16_out_cu_edcd882f_34824cuda3std3__45__cpo3endE,@object
	.size		_ZN64_INTERNAL_f6dee865_28_dsv3_router_gemm_bf16_out_cu_edcd882f_34824cuda3std3__45__cpo3endE,(_ZN64_INTERNAL_f6dee865_28_dsv3_router_gemm_bf16_out_cu_edcd882f_34824cuda3std6ranges3__45__cpo4cendE - _ZN64_INTERNAL_f6dee865_28_dsv3_router_gemm_bf16_out_cu_edcd882f_34824cuda3std3__45__cpo3endE)
_ZN64_INTERNAL_f6dee865_28_dsv3_router_gemm_bf16_out_cu_edcd882f_34824cuda3std3__45__cpo3endE:
	.zero		1
	.type		_ZN64_INTERNAL_f6dee865_28_dsv3_router_gemm_bf16_out_cu_edcd882f_34824cuda3std6ranges3__45__cpo4cendE,@object
	.size		_ZN64_INTERNAL_f6dee865_28_dsv3_router_gemm_bf16_out_cu_edcd882f_34824cuda3std6ranges3__45__cpo4cendE,(_ZN64_INTERNAL_f6dee865_28_dsv3_router_gemm_bf16_out_cu_edcd882f_34824cuda3std3__45__cpo4rendE - _ZN64_INTERNAL_f6dee865_28_dsv3_router_gemm_bf16_out_cu_edcd882f_34824cuda3std6ranges3__45__cpo4cendE)
_ZN64_INTERNAL_f6dee865_28_dsv3_router_gemm_bf16_out_cu_edcd882f_34824cuda3std6ranges3__45__cpo4cendE:
	.zero		1
	.type		_ZN64_INTERNAL_f6dee865_28_dsv3_router_gemm_bf16_out_cu_edcd882f_34824cuda3std3__45__cpo4rendE,@object
	.size		_ZN64_INTERNAL_f6dee865_28_dsv3_router_gemm_bf16_out_cu_edcd882f_34824cuda3std3__45__cpo4rendE,(_ZN64_INTERNAL_f6dee865_28_dsv3_router_gemm_bf16_out_cu_edcd882f_34824cuda3std6ranges3__45__cpo4prevE - _ZN64_INTERNAL_f6dee865_28_dsv3_router_gemm_bf16_out_cu_edcd882f_34824cuda3std3__45__cpo4rendE)
_ZN64_INTERNAL_f6dee865_28_dsv3_router_gemm_bf16_out_cu_edcd882f_34824cuda3std3__45__cpo4rendE:
	.zero		1
	.type		_ZN64_INTERNAL_f6dee865_28_dsv3_router_gemm_bf16_out_cu_edcd882f_34824cuda3std6ranges3__45__cpo4prevE,@object
	.size		_ZN64_INTERNAL_f6dee865_28_dsv3_router_gemm_bf16_out_cu_edcd882f_34824cuda3std6ranges3__45__cpo4prevE,(_ZN64_INTERNAL_f6dee865_28_dsv3_router_gemm_bf16_out_cu_edcd882f_34824cuda3std6ranges3__45__cpo9iter_moveE - _ZN64_INTERNAL_f6dee865_28_dsv3_router_gemm_bf16_out_cu_edcd882f_34824cuda3std6ranges3__45__cpo4prevE)
_ZN64_INTERNAL_f6dee865_28_dsv3_router_gemm_bf16_out_cu_edcd882f_34824cuda3std6ranges3__45__cpo4prevE:
	.zero		1
	.type		_ZN64_INTERNAL_f6dee865_28_dsv3_router_gemm_bf16_out_cu_edcd882f_34824cuda3std6ranges3__45__cpo9iter_moveE,@object
	.size		_ZN64_INTERNAL_f6dee865_28_dsv3_router_gemm_bf16_out_cu_edcd882f_34824cuda3std6ranges3__45__cpo9iter_moveE,(.L_13 - _ZN64_INTERNAL_f6dee865_28_dsv3_router_gemm_bf16_out_cu_edcd882f_34824cuda3std6ranges3__45__cpo9iter_moveE)
_ZN64_INTERNAL_f6dee865_28_dsv3_router_gemm_bf16_out_cu_edcd882f_34824cuda3std6ranges3__45__cpo9iter_moveE:
	.zero		1
.L_13:


//--------------------- .nv.shared._Z30router_gemm_kernel_bf16_outputI13__nv_bfloat16Li128ELi8ELi15ELi384ELi7168EEvPS0_PKT_S4_ --------------------------
	.section	.nv.shared._Z30router_gemm_kernel_bf16_outputI13__nv_bfloat16Li128ELi8ELi15ELi384ELi7168EEvPS0_PKT_S4_,"aw",@nobits
	.sectionflags	@""
	.align	4
.nv.shared._Z30router_gemm_kernel_bf16_outputI13__nv_bfloat16Li128ELi8ELi15ELi384ELi7168EEvPS0_PKT_S4_:
	.zero		1264


//--------------------- .nv.shared._Z30router_gemm_kernel_bf16_outputI13__nv_bfloat16Li128ELi8ELi14ELi384ELi7168EEvPS0_PKT_S4_ --------------------------
	.section	.nv.shared._Z30router_gemm_kernel_bf16_outputI13__nv_bfloat16Li128ELi8ELi14ELi384ELi7168EEvPS0_PKT_S4_,"aw",@nobits
	.sectionflags	@""
	.align	4
.nv.shared._Z30router_gemm_kernel_bf16_outputI13__nv_bfloat16Li128ELi8ELi14ELi384ELi7168EEvPS0_PKT_S4_:
	.zero		1248


//--------------------- .nv.shared._Z30router_gemm_kernel_bf16_outputI13__nv_bfloat16Li128ELi8ELi13ELi384ELi7168EEvPS0_PKT_S4_ --------------------------
	.section	.nv.shared._Z30router_gemm_kernel_bf16_outputI13__nv_bfloat16Li128ELi8ELi13ELi384ELi7168EEvPS0_PKT_S4_,"aw",@nobits
	.sectionflags	@""
	.align	4
.nv.shared._Z30router_gemm_kernel_bf16_outputI13__nv_bfloat16Li128ELi8ELi13ELi384ELi7168EEvPS0_PKT_S4_:
	.zero		1232


//--------------------- .nv.shared._Z30router_gemm_kernel_bf16_outputI13__nv_bfloat16Li128ELi8ELi12ELi384ELi7168EEvPS0_PKT_S4_ --------------------------
	.section	.nv.shared._Z30router_gemm_kernel_bf16_outputI13__nv_bfloat16Li128ELi8ELi12ELi384ELi7168EEvPS0_PKT_S4_,"aw",@nobits
	.sectionflags	@""
	.align	4
.nv.shared._Z30router_gemm_kernel_bf16_outputI13__nv_bfloat16Li128ELi8ELi12ELi384ELi7168EEvPS0_PKT_S4_:
	.zero		1216


//--------------------- .nv.shared._Z30router_gemm_kernel_bf16_outputI13__nv_bfloat16Li128ELi8ELi11ELi384ELi7168EEvPS0_PKT_S4_ --------------------------
	.section	.nv.shared._Z30router_gemm_kernel_bf16_outputI13__nv_bfloat16Li128ELi8ELi11ELi384ELi7168EEvPS0_PKT_S4_,"aw",@nobits
	.sectionflags	@""
	.align	4
.nv.shared._Z30router_gemm_kernel_bf16_outputI13__nv_bfloat16Li128ELi8ELi11ELi384ELi7168EEvPS0_PKT_S4_:
	.zero		1200


//--------------------- .nv.shared._Z30router_gemm_kernel_bf16_outputI13__nv_bfloat16Li128ELi8ELi10ELi384ELi7168EEvPS0_PKT_S4_ --------------------------
	.section	.nv.shared._Z30router_gemm_kernel_bf16_outputI13__nv_bfloat16Li128ELi8ELi10ELi384ELi7168EEvPS0_PKT_S4_,"aw",@nobits
	.sectionflags	@""
	.align	4
.nv.shared._Z30router_gemm_kernel_bf16_outputI13__nv_bfloat16Li128ELi8ELi10ELi384ELi7168EEvPS0_PKT_S4_:
	.zero		1184


//--------------------- .nv.shared._Z30router_gemm_kernel_bf16_outputI13__nv_bfloat16Li128ELi8ELi9ELi384ELi7168EEvPS0_PKT_S4_ --------------------------
	.section	.nv.shared._Z30router_gemm_kernel_bf16_outputI13__nv_bfloat16Li128ELi8ELi9ELi384ELi7168EEvPS0_PKT_S4_,"aw",@nobits
	.sectionflags	@""
	.align	4
.nv.shared._Z30router_gemm_kernel_bf16_outputI13__nv_bfloat16Li128ELi8ELi9ELi384ELi7168EEvPS0_PKT_S4_:
	.zero		1168


//--------------------- .nv.shared._Z30router_gemm_kernel_bf16_outputI13__nv_bfloat16Li128ELi8ELi8ELi384ELi7168EEvPS0_PKT_S4_ --------------------------
	.section	.nv.shared._Z30router_gemm_kernel_bf16_outputI13__nv_bfloat16Li128ELi8ELi8ELi384ELi7168EEvPS0_PKT_S4_,"aw",@nobits
	.sectionflags	@""
	.align	4
.nv.shared._Z30router_gemm_kernel_bf16_outputI13__nv_bfloat16Li128ELi8ELi8ELi384ELi7168EEvPS0_PKT_S4_:
	.zero		1152


//--------------------- .nv.shared._Z30router_gemm_kernel_bf16_outputI13__nv_bfloat16Li128ELi8ELi7ELi384ELi7168EEvPS0_PKT_S4_ --------------------------
	.section	.nv.shared._Z30router_gemm_kernel_bf16_outputI13__nv_bfloat16Li128ELi8ELi7ELi384ELi7168EEvPS0_PKT_S4_,"aw",@nobits
	.sectionflags	@""
	.align	4
.nv.shared._Z30router_gemm_kernel_bf16_outputI13__nv_bfloat16Li128ELi8ELi7ELi384ELi7168EEvPS0_PKT_S4_:
	.zero		1136


//--------------------- .nv.shared._Z30router_gemm_kernel_bf16_outputI13__nv_bfloat16Li128ELi8ELi6ELi384ELi7168EEvPS0_PKT_S4_ --------------------------
	.section	.nv.shared._Z30router_gemm_kernel_bf16_outputI13__nv_bfloat16Li128ELi8ELi6ELi384ELi7168EEvPS0_PKT_S4_,"aw",@nobits
	.sectionflags	@""
	.align	4
.nv.shared._Z30router_gemm_kernel_bf16_outputI13__nv_bfloat16Li128ELi8ELi6ELi384ELi7168EEvPS0_PKT_S4_:
	.zero		1120


//--------------------- .nv.shared._Z30router_gemm_kernel_bf16_outputI13__nv_bfloat16Li128ELi8ELi5ELi384ELi7168EEvPS0_PKT_S4_ --------------------------
	.section	.nv.shared._Z30router_gemm_kernel_bf16_outputI13__nv_bfloat16Li128ELi8ELi5ELi384ELi7168EEvPS0_PKT_S4_,"aw",@nobits
	.sectionflags	@""
	.align	4
.nv.shared._Z30router_gemm_kernel_bf16_outputI13__nv_bfloat16Li128ELi8ELi5ELi384ELi7168EEvPS0_PKT_S4_:
	.zero		1104


//--------------------- .nv.shared._Z30router_gemm_kernel_bf16_outputI13__nv_bfloat16Li128ELi8ELi4ELi384ELi7168EEvPS0_PKT_S4_ --------------------------
	.section	.nv.shared._Z30router_gemm_kernel_bf16_outputI13__nv_bfloat16Li128ELi8ELi4ELi384ELi7168EEvPS0_PKT_S4_,"aw",@nobits
	.sectionflags	@""
	.align	4
.nv.shared._Z30router_gemm_kernel_bf16_outputI13__nv_bfloat16Li128ELi8ELi4ELi384ELi7168EEvPS0_PKT_S4_:
	.zero		1088


//--------------------- .nv.shared._Z30router_gemm_kernel_bf16_outputI13__nv_bfloat16Li128ELi8ELi3ELi384ELi7168EEvPS0_PKT_S4_ --------------------------
	.section	.nv.shared._Z30router_gemm_kernel_bf16_outputI13__nv_bfloat16Li128ELi8ELi3ELi384ELi7168EEvPS0_PKT_S4_,"aw",@nobits
	.sectionflags	@""
	.align	4
.nv.shared._Z30router_gemm_kernel_bf16_outputI13__nv_bfloat16Li128ELi8ELi3ELi384ELi7168EEvPS0_PKT_S4_:
	.zero		1072


//--------------------- .nv.shared._Z30router_gemm_kernel_bf16_outputI13__nv_bfloat16Li128ELi8ELi2ELi384ELi7168EEvPS0_PKT_S4_ --------------------------
	.section	.nv.shared._Z30router_gemm_kernel_bf16_outputI13__nv_bfloat16Li128ELi8ELi2ELi384ELi7168EEvPS0_PKT_S4_,"aw",@nobits
	.sectionflags	@""
	.align	4
.nv.shared._Z30router_gemm_kernel_bf16_outputI13__nv_bfloat16Li128ELi8ELi2ELi384ELi7168EEvPS0_PKT_S4_:
	.zero		1056


//--------------------- .nv.shared._Z30router_gemm_kernel_bf16_outputI13__nv_bfloat16Li128ELi8ELi1ELi384ELi7168EEvPS0_PKT_S4_ --------------------------
	.section	.nv.shared._Z30router_gemm_kernel_bf16_outputI13__nv_bfloat16Li128ELi8ELi1ELi384ELi7168EEvPS0_PKT_S4_,"aw",@nobits
	.sectionflags	@""
	.align	4
.nv.shared._Z30router_gemm_kernel_bf16_outputI13__nv_bfloat16Li128ELi8ELi1ELi384ELi7168EEvPS0_PKT_S4_:
	.zero		1040


//--------------------- .nv.shared._Z30router_gemm_kernel_bf16_outputI13__nv_bfloat16Li128ELi8ELi16ELi256ELi7168EEvPS0_PKT_S4_ --------------------------
	.section	.nv.shared._Z30router_gemm_kernel_bf16_outputI13__nv_bfloat16Li128ELi8ELi16ELi256ELi7168EEvPS0_PKT_S4_,"aw",@nobits
	.sectionflags	@""
	.align	4
.nv.shared._Z30router_gemm_kernel_bf16_outputI13__nv_bfloat16Li128ELi8ELi16ELi256ELi7168EEvPS0_PKT_S4_:
	.zero		1280


//--------------------- .nv.shared._Z30router_gemm_kernel_bf16_outputI13__nv_bfloat16Li128ELi8ELi15ELi256ELi7168EEvPS0_PKT_S4_ --------------------------
	.section	.nv.shared._Z30router_gemm_kernel_bf16_outputI13__nv_bfloat16Li128ELi8ELi15ELi256ELi7168EEvPS0_PKT_S4_,"aw",@nobits
	.sectionflags	@""
	.align	4
.nv.shared._Z30router_gemm_kernel_bf16_outputI13__nv_bfloat16Li128ELi8ELi15ELi256ELi7168EEvPS0_PKT_S4_:
	.zero		1264


//--------------------- .nv.shared._Z30router_gemm_kernel_bf16_outputI13__nv_bfloat16Li128ELi8ELi14ELi256ELi7168EEvPS0_PKT_S4_ --------------------------
	.section	.nv.shared._Z30router_gemm_kernel_bf16_outputI13__nv_bfloat16Li128ELi8ELi14ELi256ELi7168EEvPS0_PKT_S4_,"aw",@nobits
	.sectionflags	@""
	.align	4
.nv.shared._Z30router_gemm_kernel_bf16_outputI13__nv_bfloat16Li128ELi8ELi14ELi256ELi7168EEvPS0_PKT_S4_:
	.zero		1248


//--------------------- .nv.shared._Z30router_gemm_kernel_bf16_outputI13__nv_bfloat16Li128ELi8ELi13ELi256ELi7168EEvPS0_PKT_S4_ --------------------------
	.section	.nv.shared._Z30router_gemm_kernel_bf16_outputI13__nv_bfloat16Li128ELi8ELi13ELi256ELi7168EEvPS0_PKT_S4_,"aw",@nobits
	.sectionflags	@""
	.align	4
.nv.shared._Z30router_gemm_kernel_bf16_outputI13__nv_bfloat16Li128ELi8ELi13ELi256ELi7168EEvPS0_PKT_S4_:
	.zero		1232


//--------------------- .nv.shared._Z30router_gemm_kernel_bf16_outputI13__nv_bfloat16Li128ELi8ELi12ELi256ELi7168EEvPS0_PKT_S4_ --------------------------
	.section	.nv.shared._Z30router_gemm_kernel_bf16_outputI13__nv_bfloat16Li128ELi8ELi12ELi256ELi7168EEvPS0_PKT_S4_,"aw",@nobits
	.sectionflags	@""
	.align	4
.nv.shared._Z30router_gemm_kernel_bf16_outputI13__nv_bfloat16Li128ELi8ELi12ELi256ELi7168EEvPS0_PKT_S4_:
	.zero		1216


//--------------------- .nv.shared._Z30router_gemm_kernel_bf16_outputI13__nv_bfloat16Li128ELi8ELi11ELi256ELi7168EEvPS0_PKT_S4_ --------------------------
	.section	.nv.shared._Z30router_gemm_kernel_bf16_outputI13__nv_bfloat16Li128ELi8ELi11ELi256ELi7168EEvPS0_PKT_S4_,"aw",@nobits
	.sectionflags	@""
	.align	4
.nv.shared._Z30router_gemm_kernel_bf16_outputI13__nv_bfloat16Li128ELi8ELi11ELi256ELi7168EEvPS0_PKT_S4_:
	.zero		1200


//--------------------- .nv.shared._Z30router_gemm_kernel_bf16_outputI13__nv_bfloat16Li128ELi8ELi10ELi256ELi7168EEvPS0_PKT_S4_ --------------------------
	.section	.nv.shared._Z30router_gemm_kernel_bf16_outputI13__nv_bfloat16Li128ELi8ELi10ELi256ELi7168EEvPS0_PKT_S4_,"aw",@nobits
	.sectionflags	@""
	.align	4
.nv.shared._Z30router_gemm_kernel_bf16_outputI13__nv_bfloat16Li128ELi8ELi10ELi256ELi7168EEvPS0_PKT_S4_:
	.zero		1184


//--------------------- .nv.shared._Z30router_gemm_kernel_bf16_outputI13__nv_bfloat16Li128ELi8ELi9ELi256ELi7168EEvPS0_PKT_S4_ --------------------------
	.section	.nv.shared._Z30router_gemm_kernel_bf16_outputI13__nv_bfloat16Li128ELi8ELi9ELi256ELi7168EEvPS0_PKT_S4_,"aw",@nobits
	.sectionflags	@""
	.align	4
.nv.shared._Z30router_gemm_kernel_bf16_outputI13__nv_bfloat16Li128ELi8ELi9ELi256ELi7168EEvPS0_PKT_S4_:
	.zero		1168


//--------------------- .nv.shared._Z30router_gemm_kernel_bf16_outputI13__nv_bfloat16Li128ELi8ELi8ELi256ELi7168EEvPS0_PKT_S4_ --------------------------
	.section	.nv.shared._Z30router_gemm_kernel_bf16_outputI13__nv_bfloat16Li128ELi8ELi8ELi256ELi7168EEvPS0_PKT_S4_,"aw",@nobits
	.sectionflags	@""
	.align	4
.nv.shared._Z30router_gemm_kernel_bf16_outputI13__nv_bfloat16Li128ELi8ELi8ELi256ELi7168EEvPS0_PKT_S4_:
	.zero		1152


//--------------------- .nv.shared._Z30router_gemm_kernel_bf16_outputI13__nv_bfloat16Li128ELi8ELi7ELi256ELi7168EEvPS0_PKT_S4_ --------------------------
	.section	.nv.shared._Z30router_gemm_kernel_bf16_outputI13__nv_bfloat16Li128ELi8ELi7ELi256ELi7168EEvPS0_PKT_S4_,"aw",@nobits
	.sectionflags	@""
	.align	4
.nv.shared._Z30router_gemm_kernel_bf16_outputI13__nv_bfloat16Li128ELi8ELi7ELi256ELi7168EEvPS0_PKT_S4_:
	.zero		1136


//--------------------- .nv.shared._Z30router_gemm_kernel_bf16_outputI13__nv_bfloat16Li128ELi8ELi6ELi256ELi7168EEvPS0_PKT_S4_ --------------------------
	.section	.nv.shared._Z30router_gemm_kernel_bf16_outputI13__nv_bfloat16Li128ELi8ELi6ELi256ELi7168EEvPS0_PKT_S4_,"aw",@nobits
	.sectionflags	@""
	.align	4
.nv.shared._Z30router_gemm_kernel_bf16_outputI13__nv_bfloat16Li128ELi8ELi6ELi256ELi7168EEvPS0_PKT_S4_:
	.zero		1120


//--------------------- .nv.shared._Z30router_gemm_kernel_bf16_outputI13__nv_bfloat16Li128ELi8ELi5ELi256ELi7168EEvPS0_PKT_S4_ --------------------------
	.section	.nv.shared._Z30router_gemm_kernel_bf16_outputI13__nv_bfloat16Li128ELi8ELi5ELi256ELi7168EEvPS0_PKT_S4_,"aw",@nobits
	.sectionflags	@""
	.align	4
.nv.shared._Z30router_gemm_kernel_bf16_outputI13__nv_bfloat16Li128ELi8ELi5ELi256ELi7168EEvPS0_PKT_S4_:
	.zero		1104


//--------------------- .nv.shared._Z30router_gemm_kernel_bf16_outputI13__nv_bfloat16Li128ELi8ELi4ELi256ELi7168EEvPS0_PKT_S4_ --------------------------
	.section	.nv.shared._Z30router_gemm_kernel_bf16_outputI13__nv_bfloat16Li128ELi8ELi4ELi256ELi7168EEvPS0_PKT_S4_,"aw",@nobits
	.sectionflags	@""
	.align	4
.nv.shared._Z30router_gemm_kernel_bf16_outputI13__nv_bfloat16Li128ELi8ELi4ELi256ELi7168EEvPS0_PKT_S4_:
	.zero		1088


//--------------------- .nv.shared._Z30router_gemm_kernel_bf16_outputI13__nv_bfloat16Li128ELi8ELi3ELi256ELi7168EEvPS0_PKT_S4_ --------------------------
	.section	.nv.shared._Z30router_gemm_kernel_bf16_outputI13__nv_bfloat16Li128ELi8ELi3ELi256ELi7168EEvPS0_PKT_S4_,"aw",@nobits
	.sectionflags	@""
	.align	4
.nv.shared._Z30router_gemm_kernel_bf16_outputI13__nv_bfloat16Li128ELi8ELi3ELi256ELi7168EEvPS0_PKT_S4_:
	.zero		1072


//--------------------- .nv.shared._Z30router_gemm_kernel_bf16_outputI13__nv_bfloat16Li128ELi8ELi2ELi256ELi7168EEvPS0_PKT_S4_ --------------------------
	.section	.nv.shared._Z30router_gemm_kernel_bf16_outputI13__nv_bfloat16Li128ELi8ELi2ELi256ELi7168EEvPS0_PKT_S4_,"aw",@nobits
	.sectionflags	@""
	.align	4
.nv.shared._Z30router_gemm_kernel_bf16_outputI13__nv_bfloat16Li128ELi8ELi2ELi256ELi7168EEvPS0_PKT_S4_:
	.zero		1056


//--------------------- .nv.shared._Z30router_gemm_kernel_bf16_outputI13__nv_bfloat16Li128ELi8ELi1ELi256ELi7168EEvPS0_PKT_S4_ --------------------------
	.section	.nv.shared._Z30router_gemm_kernel_bf16_outputI13__nv_bfloat16Li128ELi8ELi1ELi256ELi7168EEvPS0_PKT_S4_,"aw",@nobits
	.sectionflags	@""
	.align	4
.nv.shared._Z30router_gemm_kernel_bf16_outputI13__nv_bfloat16Li128ELi8ELi1ELi256ELi7168EEvPS0_PKT_S4_:
	.zero		1040


//--------------------- .nv.constant0._Z30router_gemm_kernel_bf16_outputI13__nv_bfloat16Li128ELi8ELi16ELi384ELi7168EEvPS0_PKT_S4_ --------------------------
	.section	.nv.constant0._Z30router_gemm_kernel_bf16_outputI13__nv_bfloat16Li128ELi8ELi16ELi384ELi7168EEvPS0_PKT_S4_,"a",@progbits
	.sectionflags	@""
	.align	4
.nv.constant0._Z30router_gemm_kernel_bf16_outputI13__nv_bfloat16Li128ELi8ELi16ELi384ELi7168EEvPS0_PKT_S4_:
	.zero		920


//--------------------- .nv.constant0._Z30router_gemm_kernel_bf16_outputI13__nv_bfloat16Li128ELi8ELi15ELi384ELi7168EEvPS0_PKT_S4_ --------------------------
	.section	.nv.constant0._Z30router_gemm_kernel_bf16_outputI13__nv_bfloat16Li128ELi8ELi15ELi384ELi7168EEvPS0_PKT_S4_,"a",@progbits
	.sectionflags	@""
	.align	4
.nv.constant0._Z30router_gemm_kernel_bf16_outputI13__nv_bfloat16Li128ELi8ELi15ELi384ELi7168EEvPS0_PKT_S4_:
	.zero		920


//--------------------- .nv.constant0._Z30router_gemm_kernel_bf16_outputI13__nv_bfloat16Li128ELi8ELi14ELi384ELi7168EEvPS0_PKT_S4_ --------------------------
	.section	.nv.constant0._Z30router_gemm_kernel_bf16_outputI13__nv_bfloat16Li128ELi8ELi14ELi384ELi7168EEvPS0_PKT_S4_,"a",@progbits
	.sectionflags	@""
	.align	4
.nv.constant0._Z30router_gemm_kernel_bf16_outputI13__nv_bfloat16Li128ELi8ELi14ELi384ELi7168EEvPS0_PKT_S4_:
	.zero		920


//--------------------- .nv.constant0._Z30router_gemm_kernel_bf16_outputI13__nv_bfloat16Li128ELi8ELi13ELi384ELi7168EEvPS0_PKT_S4_ --------------------------
	.section	.nv.constant0._Z30router_gemm_kernel_bf16_outputI13__nv_bfloat16Li128ELi8ELi13ELi384ELi7168EEvPS0_PKT_S4_,"a",@progbits
	.sectionflags	@""
	.align	4
.nv.constant0._Z30router_gemm_kernel_bf16_outputI13__nv_bfloat16Li128ELi8ELi13ELi384ELi7168EEvPS0_PKT_S4_:
	.zero		920


//--------------------- .nv.constant0._Z30router_gemm_kernel_bf16_outputI13__nv_bfloat16Li128ELi8ELi12ELi384ELi7168EEvPS0_PKT_S4_ --------------------------
	.section	.nv.constant0._Z30router_gemm_kernel_bf16_outputI13__nv_bfloat16Li128ELi8ELi12ELi384ELi7168EEvPS0_PKT_S4_,"a",@progbits
	.sectionflags	@""
	.align	4
.nv.constant0._Z30router_gemm_kernel_bf16_outputI13__nv_bfloat16Li128ELi8ELi12ELi384ELi7168EEvPS0_PKT_S4_:
	.zero		920


//--------------------- .nv.constant0._Z30router_gemm_kernel_bf16_outputI13__nv_bfloat16Li128ELi8ELi11ELi384ELi7168EEvPS0_PKT_S4_ --------------------------
	.section	.nv.constant0._Z30router_gemm_kernel_bf16_outputI13__nv_bfloat16Li128ELi8ELi11ELi384ELi7168EEvPS0_PKT_S4_,"a",@progbits
	.sectionflags	@""
	.align	4
.nv.constant0._Z30router_gemm_kernel_bf16_outputI13__nv_bfloat16Li128ELi8ELi11ELi384ELi7168EEvPS0_PKT_S4_:
	.zero		920


//--------------------- .nv.constant0._Z30router_gemm_kernel_bf16_outputI13__nv_bfloat16Li128ELi8ELi10ELi384ELi7168EEvPS0_PKT_S4_ --------------------------
	.section	.nv.constant0._Z30router_gemm_kernel_bf16_outputI13__nv_bfloat16Li128ELi8ELi10ELi384ELi7168EEvPS0_PKT_S4_,"a",@progbits
	.sectionflags	@""
	.align	4
.nv.constant0._Z30router_gemm_kernel_bf16_outputI13__nv_bfloat16Li128ELi8ELi10ELi384ELi7168EEvPS0_PKT_S4_:
	.zero		920


//--------------------- .nv.constant0._Z30router_gemm_kernel_bf16_outputI13__nv_bfloat16Li128ELi8ELi9ELi384ELi7168EEvPS0_PKT_S4_ --------------------------
	.section	.nv.constant0._Z30router_gemm_kernel_bf16_outputI13__nv_bfloat16Li128ELi8ELi9ELi384ELi7168EEvPS0_PKT_S4_,"a",@progbits
	.sectionflags	@""
	.align	4
.nv.constant0._Z30router_gemm_kernel_bf16_outputI13__nv_bfloat16Li128ELi8ELi9ELi384ELi7168EEvPS0_PKT_S4_:
	.zero		920


//--------------------- .nv.constant0._Z30router_gemm_kernel_bf16_outputI13__nv_bfloat16Li128ELi8ELi8ELi384ELi7168EEvPS0_PKT_S4_ --------------------------
	.section	.nv.constant0._Z30router_gemm_kernel_bf16_outputI13__nv_bfloat16Li128ELi8ELi8ELi384ELi7168EEvPS0_PKT_S4_,"a",@progbits
	.sectionflags	@""
	.align	4
.nv.constant0._Z30router_gemm_kernel_bf16_outputI13__nv_bfloat16Li128ELi8ELi8ELi384ELi7168EEvPS0_PKT_S4_:
	.zero		920


//--------------------- .nv.constant0._Z30router_gemm_kernel_bf16_outputI13__nv_bfloat16Li128ELi8ELi7ELi384ELi7168EEvPS0_PKT_S4_ --------------------------
	.section	.nv.constant0._Z30router_gemm_kernel_bf16_outputI13__nv_bfloat16Li128ELi8ELi7ELi384ELi7168EEvPS0_PKT_S4_,"a",@progbits
	.sectionflags	@""
	.align	4
.nv.constant0._Z30router_gemm_kernel_bf16_outputI13__nv_bfloat16Li128ELi8ELi7ELi384ELi7168EEvPS0_PKT_S4_:
	.zero		920


//--------------------- .nv.constant0._Z30router_gemm_kernel_bf16_outputI13__nv_bfloat16Li128ELi8ELi6ELi384ELi7168EEvPS0_PKT_S4_ --------------------------
	.section	.nv.constant0._Z30router_gemm_kernel_bf16_outputI13__nv_bfloat16Li128ELi8ELi6ELi384ELi7168EEvPS0_PKT_S4_,"a",@progbits
	.sectionflags	@""
	.align	4
.nv.constant0._Z30router_gemm_kernel_bf16_outputI13__nv_bfloat16Li128ELi8ELi6ELi384ELi7168EEvPS0_PKT_S4_:
	.zero		920


//--------------------- .nv.constant0._Z30router_gemm_kernel_bf16_outputI13__nv_bfloat16Li128ELi8ELi5ELi384ELi7168EEvPS0_PKT_S4_ --------------------------
	.section	.nv.constant0._Z30router_gemm_kernel_bf16_outputI13__nv_bfloat16Li128ELi8ELi5ELi384ELi7168EEvPS0_PKT_S4_,"a",@progbits
	.sectionflags	@""
	.align	4
.nv.constant0._Z30router_gemm_kernel_bf16_outputI13__nv_bfloat16Li128ELi8ELi5ELi384ELi7168EEvPS0_PKT_S4_:
	.zero		920


//--------------------- .nv.constant0._Z30router_gemm_kernel_bf16_outputI13__nv_bfloat16Li128ELi8ELi4ELi384ELi7168EEvPS0_PKT_S4_ --------------------------
	.section	.nv.constant0._Z30router_gemm_kernel_bf16_outputI13__nv_bfloat16Li128ELi8ELi4ELi384ELi7168EEvPS0_PKT_S4_,"a",@progbits
	.sectionflags	@""
	.align	4
.nv.constant0._Z30router_gemm_kernel_bf16_outputI13__nv_bfloat16Li128ELi8ELi4ELi384ELi7168EEvPS0_PKT_S4_:
	.zero		920


//--------------------- .nv.constant0._Z30router_gemm_kernel_bf16_outputI13__nv_bfloat16Li128ELi8ELi3ELi384ELi7168EEvPS0_PKT_S4_ --------------------------
	.section	.nv.constant0._Z30router_gemm_kernel_bf16_outputI13__nv_bfloat16Li128ELi8ELi3ELi384ELi7168EEvPS0_PKT_S4_,"a",@progbits
	.sectionflags	@""
	.align	4
.nv.constant0._Z30router_gemm_kernel_bf16_outputI13__nv_bfloat16Li128ELi8ELi3ELi384ELi7168EEvPS0_PKT_S4_:
	.zero		920


//--------------------- .nv.constant0._Z30router_gemm_kernel_bf16_outputI13__nv_bfloat16Li128ELi8ELi2ELi384ELi7168EEvPS0_PKT_S4_ --------------------------
	.section	.nv.constant0._Z30router_gemm_kernel_bf16_outputI13__nv_bfloat16Li128ELi8ELi2ELi384ELi7168EEvPS0_PKT_S4_,"a",@progbits
	.sectionflags	@""
	.align	4
.nv.constant0._Z30router_gemm_kernel_bf16_outputI13__nv_bfloat16Li128ELi8ELi2ELi384ELi7168EEvPS0_PKT_S4_:
	.zero		920


//--------------------- .nv.constant0._Z30router_gemm_kernel_bf16_outputI13__nv_bfloat16Li128ELi8ELi1ELi384ELi7168EEvPS0_PKT_S4_ --------------------------
	.section	.nv.constant0._Z30router_gemm_kernel_bf16_outputI13__nv_bfloat16Li128ELi8ELi1ELi384ELi7168EEvPS0_PKT_S4_,"a",@progbits
	.sectionflags	@""
	.align	4
.nv.constant0._Z30router_gemm_kernel_bf16_outputI13__nv_bfloat16Li128ELi8ELi1ELi384ELi7168EEvPS0_PKT_S4_:
	.zero		920


//--------------------- .nv.constant0._Z30router_gemm_kernel_bf16_outputI13__nv_bfloat16Li128ELi8ELi16ELi256ELi7168EEvPS0_PKT_S4_ --------------------------
	.section	.nv.constant0._Z30router_gemm_kernel_bf16_outputI13__nv_bfloat16Li128ELi8ELi16ELi256ELi7168EEvPS0_PKT_S4_,"a",@progbits
	.sectionflags	@""
	.align	4
.nv.constant0._Z30router_gemm_kernel_bf16_outputI13__nv_bfloat16Li128ELi8ELi16ELi256ELi7168EEvPS0_PKT_S4_:
	.zero		920


//--------------------- .nv.constant0._Z30router_gemm_kernel_bf16_outputI13__nv_bfloat16Li128ELi8ELi15ELi256ELi7168EEvPS0_PKT_S4_ --------------------------
	.section	.nv.constant0._Z30router_gemm_kernel_bf16_outputI13__nv_bfloat16Li128ELi8ELi15ELi256ELi7168EEvPS0_PKT_S4_,"a",@progbits
	.sectionflags	@""
	.align	4
.nv.constant0._Z30router_gemm_kernel_bf16_outputI13__nv_bfloat16Li128ELi8ELi15ELi256ELi7168EEvPS0_PKT_S4_:
	.zero		920


//--------------------- .nv.constant0._Z30router_gemm_kernel_bf16_outputI13__nv_bfloat16Li128ELi8ELi14ELi256ELi7168EEvPS0_PKT_S4_ --------------------------
	.section	.nv.constant0._Z30router_gemm_kernel_bf16_outputI13__nv_bfloat16Li128ELi8ELi14ELi256ELi7168EEvPS0_PKT_S4_,"a",@progbits
	.sectionflags	@""
	.align	4
.nv.constant0._Z30router_gemm_kernel_bf16_outputI13__nv_bfloat16Li128ELi8ELi14ELi256ELi7168EEvPS0_PKT_S4_:
	.zero		920


//--------------------- .nv.constant0._Z30router_gemm_kernel_bf16_outputI13__nv_bfloat16Li128ELi8ELi13ELi256ELi7168EEvPS0_PKT_S4_ --------------------------
	.section	.nv.constant0._Z30router_gemm_kernel_bf16_outputI13__nv_bfloat16Li128ELi8ELi13ELi256ELi7168EEvPS0_PKT_S4_,"a",@progbits
	.sectionflags	@""
	.align	4
.nv.constant0._Z30router_gemm_kernel_bf16_outputI13__nv_bfloat16Li128ELi8ELi13ELi256ELi7168EEvPS0_PKT_S4_:
	.zero		920


//--------------------- .nv.constant0._Z30router_gemm_kernel_bf16_outputI13__nv_bfloat16Li128ELi8ELi12ELi256ELi7168EEvPS0_PKT_S4_ --------------------------
	.section	.nv.constant0._Z30router_gemm_kernel_bf16_outputI13__nv_bfloat16Li128ELi8ELi12ELi256ELi7168EEvPS0_PKT_S4_,"a",@progbits
	.sectionflags	@""
	.align	4
.nv.constant0._Z30router_gemm_kernel_bf16_outputI13__nv_bfloat16Li128ELi8ELi12ELi256ELi7168EEvPS0_PKT_S4_:
	.zero		920


//--------------------- .nv.constant0._Z30router_gemm_kernel_bf16_outputI13__nv_bfloat16Li128ELi8ELi11ELi256ELi7168EEvPS0_PKT_S4_ --------------------------
	.section	.nv.constant0._Z30router_gemm_kernel_bf16_outputI13__nv_bfloat16Li128ELi8ELi11ELi256ELi7168EEvPS0_PKT_S4_,"a",@progbits
	.sectionflags	@""
	.align	4
.nv.constant0._Z30router_gemm_kernel_bf16_outputI13__nv_bfloat16Li128ELi8ELi11ELi256ELi7168EEvPS0_PKT_S4_:
	.zero		920


//--------------------- .nv.constant0._Z30router_gemm_kernel_bf16_outputI13__nv_bfloat16Li128ELi8ELi10ELi256ELi7168EEvPS0_PKT_S4_ --------------------------
	.section	.nv.constant0._Z30router_gemm_kernel_bf16_outputI13__nv_bfloat16Li128ELi8ELi10ELi256ELi7168EEvPS0_PKT_S4_,"a",@progbits
	.sectionflags	@""
	.align	4
.nv.constant0._Z30router_gemm_kernel_bf16_outputI13__nv_bfloat16Li128ELi8ELi10ELi256ELi7168EEvPS0_PKT_S4_:
	.zero		920


//--------------------- .nv.constant0._Z30router_gemm_kernel_bf16_outputI13__nv_bfloat16Li128ELi8ELi9ELi256ELi7168EEvPS0_PKT_S4_ --------------------------
	.section	.nv.constant0._Z30router_gemm_kernel_bf16_outputI13__nv_bfloat16Li128ELi8ELi9ELi256ELi7168EEvPS0_PKT_S4_,"a",@progbits
	.sectionflags	@""
	.align	4
.nv.constant0._Z30router_gemm_kernel_bf16_outputI13__nv_bfloat16Li128ELi8ELi9ELi256ELi7168EEvPS0_PKT_S4_:
	.zero		920


//--------------------- .nv.constant0._Z30router_gemm_kernel_bf16_outputI13__nv_bfloat16Li128ELi8ELi8ELi256ELi7168EEvPS0_PKT_S4_ --------------------------
	.section	.nv.constant0._Z30router_gemm_kernel_bf16_outputI13__nv_bfloat16Li128ELi8ELi8ELi256ELi7168EEvPS0_PKT_S4_,"a",@progbits
	.sectionflags	@""
	.align	4
.nv.constant0._Z30router_gemm_kernel_bf16_outputI13__nv_bfloat16Li128ELi8ELi8ELi256ELi7168EEvPS0_PKT_S4_:
	.zero		920


//--------------------- .nv.constant0._Z30router_gemm_kernel_bf16_outputI13__nv_bfloat16Li128ELi8ELi7ELi256ELi7168EEvPS0_PKT_S4_ --------------------------
	.section	.nv.constant0._Z30router_gemm_kernel_bf16_outputI13__nv_bfloat16Li128ELi8ELi7ELi256ELi7168EEvPS0_PKT_S4_,"a",@progbits
	.sectionflags	@""
	.align	4
.nv.constant0._Z30router_gemm_kernel_bf16_outputI13__nv_bfloat16Li128ELi8ELi7ELi256ELi7168EEvPS0_PKT_S4_:
	.zero		920


//--------------------- .nv.constant0._Z30router_gemm_kernel_bf16_outputI13__nv_bfloat16Li128ELi8ELi6ELi256ELi7168EEvPS0_PKT_S4_ --------------------------
	.section	.nv.constant0._Z30router_gemm_kernel_bf16_outputI13__nv_bfloat16Li128ELi8ELi6ELi256ELi7168EEvPS0_PKT_S4_,"a",@progbits
	.sectionflags	@""
	.align	4
.nv.constant0._Z30router_gemm_kernel_bf16_outputI13__nv_bfloat16Li128ELi8ELi6ELi256ELi7168EEvPS0_PKT_S4_:
	.zero		920


//--------------------- .nv.constant0._Z30router_gemm_kernel_bf16_outputI13__nv_bfloat16Li128ELi8ELi5ELi256ELi7168EEvPS0_PKT_S4_ --------------------------
	.section	.nv.constant0._Z30router_gemm_kernel_bf16_outputI13__nv_bfloat16Li128ELi8ELi5ELi256ELi7168EEvPS0_PKT_S4_,"a",@progbits
	.sectionflags	@""
	.align	4
.nv.constant0._Z30router_gemm_kernel_bf16_outputI13__nv_bfloat16Li128ELi8ELi5ELi256ELi7168EEvPS0_PKT_S4_:
	.zero		920


//--------------------- .nv.constant0._Z30router_gemm_kernel_bf16_outputI13__nv_bfloat16Li128ELi8ELi4ELi256ELi7168EEvPS0_PKT_S4_ --------------------------
	.section	.nv.constant0._Z30router_gemm_kernel_bf16_outputI13__nv_bfloat16Li128ELi8ELi4ELi256ELi7168EEvPS0_PKT_S4_,"a",@progbits
	.sectionflags	@""
	.align	4
.nv.constant0._Z30router_gemm_kernel_bf16_outputI13__nv_bfloat16Li128ELi8ELi4ELi256ELi7168EEvPS0_PKT_S4_:
	.zero		920


//--------------------- .nv.constant0._Z30router_gemm_kernel_bf16_outputI13__nv_bfloat16Li128ELi8ELi3ELi256ELi7168EEvPS0_PKT_S4_ --------------------------
	.section	.nv.constant0._Z30router_gemm_kernel_bf16_outputI13__nv_bfloat16Li128ELi8ELi3ELi256ELi7168EEvPS0_PKT_S4_,"a",@progbits
	.sectionflags	@""
	.align	4
.nv.constant0._Z30router_gemm_kernel_bf16_outputI13__nv_bfloat16Li128ELi8ELi3ELi256ELi7168EEvPS0_PKT_S4_:
	.zero		920


//--------------------- .nv.constant0._Z30router_gemm_kernel_bf16_outputI13__nv_bfloat16Li128ELi8ELi2ELi256ELi7168EEvPS0_PKT_S4_ --------------------------
	.section	.nv.constant0._Z30router_gemm_kernel_bf16_outputI13__nv_bfloat16Li128ELi8ELi2ELi256ELi7168EEvPS0_PKT_S4_,"a",@progbits
	.sectionflags	@""
	.align	4
.nv.constant0._Z30router_gemm_kernel_bf16_outputI13__nv_bfloat16Li128ELi8ELi2ELi256ELi7168EEvPS0_PKT_S4_:
	.zero		920


//--------------------- .nv.constant0._Z30router_gemm_kernel_bf16_outputI13__nv_bfloat16Li128ELi8ELi1ELi256ELi7168EEvPS0_PKT_S4_ --------------------------
	.section	.nv.constant0._Z30router_gemm_kernel_bf16_outputI13__nv_bfloat16Li128ELi8ELi1ELi256ELi7168EEvPS0_PKT_S4_,"a",@progbits
	.sectionflags	@""
	.align	4
.nv.constant0._Z30router_gemm_kernel_bf16_outputI13__nv_bfloat16Li128ELi8ELi1ELi256ELi7168EEvPS0_PKT_S4_:
	.zero		920


//--------------------- SYMBOLS --------------------------

	.type		.nv.reservedSmem.offset0,@object
	.size		.nv.reservedSmem.offset0,0x4
	.type		.nv.reservedSmem.cap,@object
	.size		.nv.reservedSmem.cap,0x4
